	.target	sm_80

	.elftype	@"ET_EXEC"


//--------------------- .note.nv.tkinfo           --------------------------
	.section	.note.nv.tkinfo,"",@"SHT_NOTE"
	.sectionflags	@"SHF_NOTE_NV_TKINFO"
	.tkinfo
        /*0018*/ 	.word	0x00000002
        /*0030*/ 	.string	""
        /*0030*/ 	.string	"ptxas"
        /*0030*/ 	.string	"Cuda compilation tools, release 13.0, V13.0.88"
        /*0030*/ 	.string	"Build cuda_13.0.r13.0/compiler.36424714_0"
        /*0030*/ 	.string	"-v  -suppress-debug-info  -lineinfo  -arch sm_80 "



//--------------------- .note.nv.cuinfo           --------------------------
	.section	.note.nv.cuinfo,"",@"SHT_NOTE"
	.sectionflags	@"SHF_NOTE_NV_CUINFO"
        /*0018*/ 	.short	0x0002
        /*001a*/ 	.short	0x0050
        /*001c*/ 	.short	0x0082
	.zero		2


//--------------------- .nv.info                  --------------------------
	.section	.nv.info,"",@"SHT_CUDA_INFO"
	.align	4


	//----- nvinfo : EIATTR_REGCOUNT
	.align		4
        /*0000*/ 	.byte	0x04, 0x2f
        /*0002*/ 	.short	(.L_1 - .L_0)
	.align		4
.L_0:
        /*0004*/ 	.word	index@(matmul_kernel)
        /*0008*/ 	.word	0x00000020


	//----- nvinfo : EIATTR_FRAME_SIZE
	.align		4
.L_1:
        /*000c*/ 	.byte	0x04, 0x11
        /*000e*/ 	.short	(.L_3 - .L_2)
	.align		4
.L_2:
        /*0010*/ 	.word	index@(matmul_kernel)
        /*0014*/ 	.word	0x00002590


	//----- nvinfo : EIATTR_MIN_STACK_SIZE
	.align		4
.L_3:
        /*0018*/ 	.byte	0x04, 0x12
        /*001a*/ 	.short	(.L_5 - .L_4)
	.align		4
.L_4:
        /*001c*/ 	.word	index@(matmul_kernel)
        /*0020*/ 	.word	0x00002590
.L_5:


//--------------------- .nv.info.matmul_kernel    --------------------------
	.section	.nv.info.matmul_kernel,"",@"SHT_CUDA_INFO"
	.sectionflags	@""
	.align	4


	//----- nvinfo : EIATTR_CUDA_API_VERSION
	.align		4
        /*0000*/ 	.byte	0x04, 0x37
        /*0002*/ 	.short	(.L_7 - .L_6)
.L_6:
        /*0004*/ 	.word	0x00000082


	//----- nvinfo : EIATTR_SW2861232_WAR
	.align		4
.L_7:
        /*0008*/ 	.byte	0x01, 0x35
	.zero		2


	//----- nvinfo : EIATTR_PARAM_CBANK
	.align		4
        /*000c*/ 	.byte	0x04, 0x0a
        /*000e*/ 	.short	(.L_9 - .L_8)
	.align		4
.L_8:
        /*0010*/ 	.word	index@(.nv.constant0.matmul_kernel)
        /*0014*/ 	.short	0x0160
        /*0016*/ 	.short	0x0050


	//----- nvinfo : EIATTR_CBANK_PARAM_SIZE
	.align		4
.L_9:
        /*0018*/ 	.byte	0x03, 0x19
        /*001a*/ 	.short	0x0050


	//----- nvinfo : EIATTR_KPARAM_INFO
	.align		4
        /*001c*/ 	.byte	0x04, 0x17
        /*001e*/ 	.short	(.L_11 - .L_10)
.L_10:
        /*0020*/ 	.word	0x00000000
        /*0024*/ 	.short	0x000d
        /*0026*/ 	.short	0x0048
        /*0028*/ 	.byte	0x00, 0xf4, 0x21, 0x00


	//----- nvinfo : EIATTR_KPARAM_INFO
	.align		4
.L_11:
        /*002c*/ 	.byte	0x04, 0x17
        /*002e*/ 	.short	(.L_13 - .L_12)
.L_12:
        /*0030*/ 	.word	0x00000000
        /*0034*/ 	.short	0x000c
        /*0036*/ 	.short	0x0040
        /*0038*/ 	.byte	0x00, 0xf4, 0x21, 0x00


	//----- nvinfo : EIATTR_KPARAM_INFO
	.align		4
.L_13:
        /*003c*/ 	.byte	0x04, 0x17
        /*003e*/ 	.short	(.L_15 - .L_14)
.L_14:
        /*0040*/ 	.word	0x00000000
        /*0044*/ 	.short	0x000b
        /*0046*/ 	.short	0x0038
        /*0048*/ 	.byte	0x00, 0xf0, 0x11, 0x00


	//----- nvinfo : EIATTR_KPARAM_INFO
	.align		4
.L_15:
        /*004c*/ 	.byte	0x04, 0x17
        /*004e*/ 	.short	(.L_17 - .L_16)
.L_16:
        /*0050*/ 	.word	0x00000000
        /*0054*/ 	.short	0x000a
        /*0056*/ 	.short	0x0034
        /*0058*/ 	.byte	0x00, 0xf0, 0x11, 0x00


	//----- nvinfo : EIATTR_KPARAM_INFO
	.align		4
.L_17:
        /*005c*/ 	.byte	0x04, 0x17
        /*005e*/ 	.short	(.L_19 - .L_18)
.L_18:
        /*0060*/ 	.word	0x00000000
        /*0064*/ 	.short	0x0009
        /*0066*/ 	.short	0x0030
        /*0068*/ 	.byte	0x00, 0xf0, 0x11, 0x00


	//----- nvinfo : EIATTR_KPARAM_INFO
	.align		4
.L_19:
        /*006c*/ 	.byte	0x04, 0x17
        /*006e*/ 	.short	(.L_21 - .L_20)
.L_20:
        /*0070*/ 	.word	0x00000000
        /*0074*/ 	.short	0x0008
        /*0076*/ 	.short	0x002c
        /*0078*/ 	.byte	0x00, 0xf0, 0x11, 0x00


	//----- nvinfo : EIATTR_KPARAM_INFO
	.align		4
.L_21:
        /*007c*/ 	.byte	0x04, 0x17
        /*007e*/ 	.short	(.L_23 - .L_22)
.L_22:
        /*0080*/ 	.word	0x00000000
        /*0084*/ 	.short	0x0007
        /*0086*/ 	.short	0x0028
        /*0088*/ 	.byte	0x00, 0xf0, 0x11, 0x00


	//----- nvinfo : EIATTR_KPARAM_INFO
	.align		4
.L_23:
        /*008c*/ 	.byte	0x04, 0x17
        /*008e*/ 	.short	(.L_25 - .L_24)
.L_24:
        /*0090*/ 	.word	0x00000000
        /*0094*/ 	.short	0x0006
        /*0096*/ 	.short	0x0024
        /*0098*/ 	.byte	0x00, 0xf0, 0x11, 0x00


	//----- nvinfo : EIATTR_KPARAM_INFO
	.align		4
.L_25:
        /*009c*/ 	.byte	0x04, 0x17
        /*009e*/ 	.short	(.L_27 - .L_26)
.L_26:
        /*00a0*/ 	.word	0x00000000
        /*00a4*/ 	.short	0x0005
        /*00a6*/ 	.short	0x0020
        /*00a8*/ 	.byte	0x00, 0xf0, 0x11, 0x00


	//----- nvinfo : EIATTR_KPARAM_INFO
	.align		4
.L_27:
        /*00ac*/ 	.byte	0x04, 0x17
        /*00ae*/ 	.short	(.L_29 - .L_28)
.L_28:
        /*00b0*/ 	.word	0x00000000
        /*00b4*/ 	.short	0x0004
        /*00b6*/ 	.short	0x001c
        /*00b8*/ 	.byte	0x00, 0xf0, 0x11, 0x00


	//----- nvinfo : EIATTR_KPARAM_INFO
	.align		4
.L_29:
        /*00bc*/ 	.byte	0x04, 0x17
        /*00be*/ 	.short	(.L_31 - .L_30)
.L_30:
        /*00c0*/ 	.word	0x00000000
        /*00c4*/ 	.short	0x0003
        /*00c6*/ 	.short	0x0018
        /*00c8*/ 	.byte	0x00, 0xf0, 0x11, 0x00


	//----- nvinfo : EIATTR_KPARAM_INFO
	.align		4
.L_31:
        /*00cc*/ 	.byte	0x04, 0x17
        /*00ce*/ 	.short	(.L_33 - .L_32)
.L_32:
        /*00d0*/ 	.word	0x00000000
        /*00d4*/ 	.short	0x0002
        /*00d6*/ 	.short	0x0010
        /*00d8*/ 	.byte	0x00, 0xf4, 0x21, 0x00


	//----- nvinfo : EIATTR_KPARAM_INFO
	.align		4
.L_33:
        /*00dc*/ 	.byte	0x04, 0x17
        /*00de*/ 	.short	(.L_35 - .L_34)
.L_34:
        /*00e0*/ 	.word	0x00000000
        /*00e4*/ 	.short	0x0001
        /*00e6*/ 	.short	0x0008
        /*00e8*/ 	.byte	0x00, 0xf4, 0x21, 0x00


	//----- nvinfo : EIATTR_KPARAM_INFO
	.align		4
.L_35:
        /*00ec*/ 	.byte	0x04, 0x17
        /*00ee*/ 	.short	(.L_37 - .L_36)
.L_36:
        /*00f0*/ 	.word	0x00000000
        /*00f4*/ 	.short	0x0000
        /*00f6*/ 	.short	0x0000
        /*00f8*/ 	.byte	0x00, 0xf4, 0x21, 0x00


	//----- nvinfo : EIATTR_MAXREG_COUNT
	.align		4
.L_37:
        /*00fc*/ 	.byte	0x03, 0x1b
        /*00fe*/ 	.short	0x00ff


	//----- nvinfo : EIATTR_NUM_BARRIERS
	.align		4
        /*0100*/ 	.byte	0x02, 0x4c
        /*0102*/ 	.byte	0x01
	.zero		1


	//----- nvinfo : EIATTR_ANNOTATIONS
	.align		4
        /*0104*/ 	.byte	0x04, 0x55
        /*0106*/ 	.short	(.L_39 - .L_38)


	//   ....[0]....
.L_38:
        /*0108*/ 	.word	0x00000001
        /*010c*/ 	.byte	0x70, 0x00, 0x00, 0x00, 0x01, 0x00, 0x00, 0x00, 0xb0, 0x00, 0x00, 0x00, 0x01, 0x00, 0x00, 0x00
        /* <DEDUP_REMOVED lines=4023> */
        /*fc8c*/ 	.byte	0xa0, 0x9a, 0x03, 0x00, 0x01, 0x00, 0x00, 0x00, 0x70, 0x9b, 0x03, 0x00


	//----- nvinfo : EIATTR_MERCURY_ISA_VERSION
	.align		4
.L_39:
        /*fc98*/ 	.byte	0x03, 0x5f
        /*fc9a*/ 	.short	0x0000


	//----- nvinfo : EIATTR_EXIT_INSTR_OFFSETS
	.align		4
        /*fc9c*/ 	.byte	0x04, 0x1c
        /*fc9e*/ 	.short	(.L_41 - .L_40)


	//   ....[0]....
.L_40:
        /*fca0*/ 	.word	0x00039de0


	//   ....[1]....
        /*fca4*/ 	.word	0x00039e10


	//----- nvinfo : EIATTR_REQNTID
	.align		4
.L_41:
        /*fca8*/ 	.byte	0x04, 0x10
        /*fcaa*/ 	.short	(.L_43 - .L_42)
.L_42:
        /*fcac*/ 	.word	0x00000040
        /*fcb0*/ 	.word	0x00000001
        /*fcb4*/ 	.word	0x00000001
.L_43:


//--------------------- .nv.callgraph             --------------------------
	.section	.nv.callgraph,"",@"SHT_CUDA_CALLGRAPH"
	.align	4
	.sectionentsize	8
	.align		4
        /*0000*/ 	.word	0x00000000
	.align		4
        /*0004*/ 	.word	0xffffffff
	.align		4
        /*0008*/ 	.word	0x00000000
	.align		4
        /*000c*/ 	.word	0xfffffffe
	.align		4
        /*0010*/ 	.word	0x00000000
	.align		4
        /*0014*/ 	.word	0xfffffffd
	.align		4
        /*0018*/ 	.word	0x00000000
	.align		4
        /*001c*/ 	.word	0xfffffffc


//--------------------- .nv.rel.action            --------------------------
	.section	.nv.rel.action,"",@"SHT_CUDA_RELOCINFO"
	.align	8
	.sectionentsize	8
        /*0000*/ 	.byte	0x73, 0x00, 0x00, 0x00, 0x00, 0x00, 0x00, 0x00, 0x00, 0x00, 0x00, 0x11, 0x25, 0x00, 0x05, 0x36


//--------------------- .nv.constant0.matmul_kernel --------------------------
	.section	.nv.constant0.matmul_kernel,"a",@progbits
	.sectionflags	@""
	.align	4
.nv.constant0.matmul_kernel:
	.zero		432


//--------------------- .text.matmul_kernel       --------------------------
	.section	.text.matmul_kernel,"ax",@progbits
	.sectioninfo	@"SHI_REGISTERS=32"
	.align	128
        .global         matmul_kernel
        .type           matmul_kernel,@function
        .size           matmul_kernel,(.L_x_4 - matmul_kernel)
        .other          matmul_kernel,@"STO_CUDA_ENTRY STV_DEFAULT"
matmul_kernel:
.text.matmul_kernel:
[----:B------:R-:W-:-:S04]  /*0000*/  IMAD.MOV.U32 R1, RZ, RZ, c[0x0][0x28] ;  /* 0x00000a00ff017624 */ /* 0x000fc800078e00ff */
[----:B------:R-:W-:Y:S01]  /*0010*/  IMAD.MOV.U32 R0, RZ, RZ, c[0x0][0x17c] ;  /* 0x00005f00ff007624 */ /* 0x000fe200078e00ff */
[----:B------:R-:W-:Y:S01]  /*0020*/  IADD3 R1, R1, -0x2590, RZ ;  /* 0xffffda7001017810 */ /* 0x000fe20007ffe0ff */
[----:B------:R-:W0:Y:S01]  /*0030*/  S2R R28, SR_TID.X ;  /* 0x00000000001c7919 */ /* 0x000e220000002100 */
[----:B------:R-:W-:Y:S01]  /*0040*/  ULDC.64 UR6, c[0x0][0x118] ;  /* 0x0000460000067ab9 */ /* 0x000fe20000000a00 */
[----:B------:R-:W-:Y:S01]  /*0050*/  CS2R R24, SRZ ;  /* 0x0000000000187805 */ /* 0x000fe2000001ff00 */
[----:B------:R-:W-:Y:S01]  /*0060*/  IADD3 R0, R0, 0x7f, RZ ;  /* 0x0000007f00007810 */ /* 0x000fe20007ffe0ff */
[----:B------:R1:W-:Y:S01]  /*0070*/  STL [R1], RZ ;  /* 0x000000ff01007387 */ /* 0x0003e20000100800 */
[----:B------:R-:W-:Y:S01]  /*0080*/  CS2R R26, SRZ ;  /* 0x00000000001a7805 */ /* 0x000fe2000001ff00 */
[----:B------:R-:W-:Y:S01]  /*0090*/  CS2R R20, SRZ ;  /* 0x0000000000147805 */ /* 0x000fe2000001ff00 */
[----:B------:R-:W-:Y:S01]  /*00a0*/  SHF.R.S32.HI R3, RZ, 0x1f, R0 ;  /* 0x0000001fff037819 */ /* 0x000fe20000011400 */
[----:B------:R1:W-:Y:S01]  /*00b0*/  STL [R1+0x4], RZ ;  /* 0x000004ff01007387 */ /* 0x0003e20000100800 */
[----:B------:R-:W-:Y:S01]  /*00c0*/  CS2R R22, SRZ ;  /* 0x0000000000167805 */ /* 0x000fe2000001ff00 */
[----:B------:R-:W-:Y:S01]  /*00d0*/  CS2R R16, SRZ ;  /* 0x0000000000107805 */ /* 0x000fe2000001ff00 */
[----:B------:R-:W-:Y:S01]  /*00e0*/  LEA.HI R3, R3, R0, RZ, 0x7 ;  /* 0x0000000003037211 */ /* 0x000fe200078f38ff */
[----:B------:R1:W-:Y:S01]  /*00f0*/  STL [R1+0x8], RZ ;  /* 0x000008ff01007387 */ /* 0x0003e20000100800 */
[----:B------:R-:W-:Y:S01]  /*0100*/  CS2R R18, SRZ ;  /* 0x0000000000127805 */ /* 0x000fe2000001ff00 */
[----:B------:R-:W-:Y:S01]  /*0110*/  CS2R R12, SRZ ;  /* 0x00000000000c7805 */ /* 0x000fe2000001ff00 */
[----:B------:R-:W-:Y:S01]  /*0120*/  SHF.R.S32.HI R0, RZ, 0x7, R3 ;  /* 0x00000007ff007819 */ /* 0x000fe20000011403 */
[----:B------:R1:W-:Y:S01]  /*0130*/  STL [R1+0xc], RZ ;  /* 0x00000cff01007387 */ /* 0x0003e20000100800 */
[----:B------:R-:W-:-:S03]  /*0140*/  CS2R R14, SRZ ;  /* 0x00000000000e7805 */ /* 0x000fc6000001ff00 */
[----:B------:R-:W-:Y:S01]  /*0150*/  IMAD.SHL.U32 R0, R0, 0x8, RZ ;  /* 0x0000000800007824 */ /* 0x000fe200078e00ff */
[----:B------:R-:W2:Y:S01]  /*0160*/  S2R R3, SR_CTAID.X ;  /* 0x0000000000037919 */ /* 0x000ea20000002500 */
[----:B0-----:R-:W-:-:S03]  /*0170*/  LOP3.LUT R28, R28, 0x3f, RZ, 0xc0, !PT ;  /* 0x0000003f1c1c7812 */ /* 0x001fc600078ec0ff */
[----:B------:R1:W-:Y:S01]  /*0180*/  STL [R1+0x10], RZ ;  /* 0x000010ff01007387 */ /* 0x0003e20000100800 */
[-C--:B------:R-:W-:Y:S02]  /*0190*/  IABS R7, R0.reuse ;  /* 0x0000000000077213 */ /* 0x080fe40000000000 */
[----:B------:R-:W-:Y:S01]  /*01a0*/  IABS R10, R0 ;  /* 0x00000000000a7213 */ /* 0x000fe20000000000 */
[----:B------:R1:W-:Y:S01]  /*01b0*/  STL [R1+0x14], RZ ;  /* 0x000014ff01007387 */ /* 0x0003e20000100800 */
[----:B------:R-:W0:Y:S03]  /*01c0*/  I2F.RP R2, R7 ;  /* 0x0000000700027306 */ /* 0x000e260000209400 */
[----:B------:R1:W-:Y:S04]  /*01d0*/  STL [R1+0x18], RZ ;  /* 0x000018ff01007387 */ /* 0x0003e80000100800 */
[----:B------:R1:W-:Y:S04]  /*01e0*/  STL [R1+0x1c], RZ ;  /* 0x00001cff01007387 */ /* 0x0003e80000100800 */
[----:B------:R1:W-:Y:S01]  /*01f0*/  STL [R1+0x20], RZ ;  /* 0x000020ff01007387 */ /* 0x0003e20000100800 */
[----:B--2---:R-:W-:Y:S01]  /*0200*/  IABS R8, R3 ;  /* 0x0000000300087213 */ /* 0x004fe20000000000 */
[----:B0-----:R-:W0:Y:S02]  /*0210*/  MUFU.RCP R2, R2 ;  /* 0x0000000200027308 */ /* 0x001e240000001000 */
[----:B------:R1:W-:Y:S04]  /*0220*/  STL [R1+0x24], RZ ;  /* 0x000024ff01007387 */ /* 0x0003e80000100800 */
[----:B------:R1:W-:Y:S04]  /*0230*/  STL [R1+0x28], RZ ;  /* 0x000028ff01007387 */ /* 0x0003e80000100800 */
[----:B------:R1:W-:Y:S04]  /*0240*/  STL [R1+0x2c], RZ ;  /* 0x00002cff01007387 */ /* 0x0003e80000100800 */
[----:B------:R1:W-:Y:S01]  /*0250*/  STL [R1+0x30], RZ ;  /* 0x000030ff01007387 */ /* 0x0003e20000100800 */
[----:B0-----:R-:W-:Y:S01]  /*0260*/  IADD3 R4, R2, 0xffffffe, RZ ;  /* 0x0ffffffe02047810 */ /* 0x001fe20007ffe0ff */
[----:B------:R-:W-:-:S02]  /*0270*/  IMAD.MOV R2, RZ, RZ, -R10 ;  /* 0x000000ffff027224 */ /* 0x000fc400078e0a0a */
[----:B------:R1:W-:Y:S01]  /*0280*/  STL [R1+0x34], RZ ;  /* 0x000034ff01007387 */ /* 0x0003e20000100800 */
[----:B------:R0:W2:Y:S03]  /*0290*/  F2I.FTZ.U32.TRUNC.NTZ R5, R4 ;  /* 0x0000000400057305 */ /* 0x0000a6000021f000 */
[----:B------:R1:W-:Y:S04]  /*02a0*/  STL [R1+0x38], RZ ;  /* 0x000038ff01007387 */ /* 0x0003e80000100800 */
[----:B------:R1:W-:Y:S01]  /*02b0*/  STL [R1+0x3c], RZ ;  /* 0x00003cff01007387 */ /* 0x0003e20000100800 */
[----:B0-----:R-:W-:-:S03]  /*02c0*/  IMAD.MOV.U32 R4, RZ, RZ, RZ ;  /* 0x000000ffff047224 */ /* 0x001fc600078e00ff */
[----:B------:R1:W-:Y:S04]  /*02d0*/  STL [R1+0x40], RZ ;  /* 0x000040ff01007387 */ /* 0x0003e80000100800 */
[----:B------:R1:W-:Y:S01]  /*02e0*/  STL [R1+0x44], RZ ;  /* 0x000044ff01007387 */ /* 0x0003e20000100800 */
[----:B--2---:R-:W-:-:S03]  /*02f0*/  IMAD.MOV R6, RZ, RZ, -R5 ;  /* 0x000000ffff067224 */ /* 0x004fc600078e0a05 */
[----:B------:R1:W-:Y:S01]  /*0300*/  STL [R1+0x48], RZ ;  /* 0x000048ff01007387 */ /* 0x0003e20000100800 */
[----:B------:R-:W-:Y:S02]  /*0310*/  IMAD R9, R6, R7, RZ ;  /* 0x0000000706097224 */ /* 0x000fe400078e02ff */
[----:B------:R-:W-:Y:S01]  /*0320*/  IMAD.MOV.U32 R6, RZ, RZ, R8 ;  /* 0x000000ffff067224 */ /* 0x000fe200078e0008 */
[----:B------:R1:W-:Y:S01]  /*0330*/  STL [R1+0x4c], RZ ;  /* 0x00004cff01007387 */ /* 0x0003e20000100800 */
[----:B------:R-:W-:-:S03]  /*0340*/  IMAD.HI.U32 R5, R5, R9, R4 ;  /* 0x0000000905057227 */ /* 0x000fc600078e0004 */
[----:B------:R1:W-:Y:S03]  /*0350*/  STL [R1+0x50], RZ ;  /* 0x000050ff01007387 */ /* 0x0003e60000100800 */
[----:B------:R-:W-:Y:S01]  /*0360*/  IMAD.HI.U32 R5, R5, R6, RZ ;  /* 0x0000000605057227 */ /* 0x000fe200078e00ff */
[----:B------:R1:W-:Y:S03]  /*0370*/  STL [R1+0x54], RZ ;  /* 0x000054ff01007387 */ /* 0x0003e60000100800 */
[----:B------:R-:W-:Y:S01]  /*0380*/  IMAD R2, R5, R2, R6 ;  /* 0x0000000205027224 */ /* 0x000fe200078e0206 */
[----:B------:R1:W-:Y:S04]  /*0390*/  STL [R1+0x58], RZ ;  /* 0x000058ff01007387 */ /* 0x0003e80000100800 */
[----:B------:R-:W-:Y:S01]  /*03a0*/  ISETP.GT.U32.AND P1, PT, R7, R2, PT ;  /* 0x000000020700720c */ /* 0x000fe20003f24070 */
[----:B------:R1:W-:Y:S04]  /*03b0*/  STL [R1+0x5c], RZ ;  /* 0x00005cff01007387 */ /* 0x0003e80000100800 */
[----:B------:R1:W-:Y:S04]  /*03c0*/  STL [R1+0x60], RZ ;  /* 0x000060ff01007387 */ /* 0x0003e80000100800 */
[----:B------:R1:W-:Y:S04]  /*03d0*/  STL [R1+0x64], RZ ;  /* 0x000064ff01007387 */ /* 0x0003e80000100800 */
[----:B------:R1:W-:Y:S01]  /*03e0*/  STL [R1+0x68], RZ ;  /* 0x000068ff01007387 */ /* 0x0003e20000100800 */
[----:B------:R-:W-:Y:S01]  /*03f0*/  @!P1 IMAD.IADD R2, R2, 0x1, -R7 ;  /* 0x0000000102029824 */ /* 0x000fe200078e0a07 */
[----:B------:R-:W-:-:S02]  /*0400*/  @!P1 IADD3 R5, R5, 0x1, RZ ;  /* 0x0000000105059810 */ /* 0x000fc40007ffe0ff */
[----:B------:R1:W-:Y:S01]  /*0410*/  STL [R1+0x6c], RZ ;  /* 0x00006cff01007387 */ /* 0x0003e20000100800 */
[----:B------:R-:W-:Y:S02]  /*0420*/  ISETP.NE.AND P1, PT, R0, RZ, PT ;  /* 0x000000ff0000720c */ /* 0x000fe40003f25270 */
[----:B------:R-:W-:Y:S01]  /*0430*/  ISETP.GE.U32.AND P0, PT, R2, R7, PT ;  /* 0x000000070200720c */ /* 0x000fe20003f06070 */
[----:B------:R1:W-:Y:S01]  /*0440*/  STL [R1+0x70], RZ ;  /* 0x000070ff01007387 */ /* 0x0003e20000100800 */
[----:B------:R-:W-:-:S03]  /*0450*/  LOP3.LUT R2, R3, R0, RZ, 0x3c, !PT ;  /* 0x0000000003027212 */ /* 0x000fc600078e3cff */
[----:B------:R1:W-:Y:S01]  /*0460*/  STL [R1+0x74], RZ ;  /* 0x000074ff01007387 */ /* 0x0003e20000100800 */
[----:B------:R-:W-:Y:S01]  /*0470*/  ISETP.GE.AND P2, PT, R2, RZ, PT ;  /* 0x000000ff0200720c */ /* 0x000fe20003f46270 */
[----:B------:R-:W-:Y:S02]  /*0480*/  IMAD.MOV.U32 R2, RZ, RZ, c[0x0][0x178] ;  /* 0x00005e00ff027624 */ /* 0x000fe400078e00ff */
[----:B------:R1:W-:Y:S03]  /*0490*/  STL [R1+0x78], RZ ;  /* 0x000078ff01007387 */ /* 0x0003e60000100800 */
[----:B------:R-:W-:Y:S01]  /*04a0*/  IADD3 R2, R2, 0xff, RZ ;  /* 0x000000ff02027810 */ /* 0x000fe20007ffe0ff */
[----:B------:R1:W-:Y:S01]  /*04b0*/  STL [R1+0x7c], RZ ;  /* 0x00007cff01007387 */ /* 0x0003e20000100800 */
[----:B------:R-:W-:-:S03]  /*04c0*/  @P0 IADD3 R5, R5, 0x1, RZ ;  /* 0x0000000105050810 */ /* 0x000fc60007ffe0ff */
[----:B------:R1:W-:Y:S02]  /*04d0*/  STL [R1+0x80], RZ ;  /* 0x000080ff01007387 */ /* 0x0003e40000100800 */
[----:B------:R-:W-:Y:S01]  /*04e0*/  IMAD.MOV.U32 R4, RZ, RZ, R5 ;  /* 0x000000ffff047224 */ /* 0x000fe200078e0005 */
[----:B------:R-:W-:Y:S01]  /*04f0*/  SHF.R.S32.HI R5, RZ, 0x1f, R2 ;  /* 0x0000001fff057819 */ /* 0x000fe20000011402 */
[----:B------:R1:W-:Y:S02]  /*0500*/  STL [R1+0x84], RZ ;  /* 0x000084ff01007387 */ /* 0x0003e40000100800 */
[----:B------:R-:W-:Y:S01]  /*0510*/  @!P2 IMAD.MOV R4, RZ, RZ, -R4 ;  /* 0x000000ffff04a224 */ /* 0x000fe200078e0a04 */
[----:B------:R-:W-:Y:S01]  /*0520*/  @!P1 LOP3.LUT R4, RZ, R0, RZ, 0x33, !PT ;  /* 0x00000000ff049212 */ /* 0x000fe200078e33ff */
[----:B------:R1:W-:Y:S01]  /*0530*/  STL [R1+0x88], RZ ;  /* 0x000088ff01007387 */ /* 0x0003e20000100800 */
[----:B------:R-:W-:-:S03]  /*0540*/  LEA.HI R5, R5, R2, RZ, 0x8 ;  /* 0x0000000205057211 */ /* 0x000fc600078f40ff */
[----:B------:R1:W-:Y:S01]  /*0550*/  STL [R1+0x8c], RZ ;  /* 0x00008cff01007387 */ /* 0x0003e20000100800 */
[----:B------:R-:W-:Y:S02]  /*0560*/  IMAD.SHL.U32 R2, R4, 0x8, RZ ;  /* 0x0000000804027824 */ /* 0x000fe400078e00ff */
[----:B------:R-:W-:Y:S01]  /*0570*/  IMAD.MOV R4, RZ, RZ, -R4 ;  /* 0x000000ffff047224 */ /* 0x000fe200078e0a04 */
[----:B------:R1:W-:Y:S02]  /*0580*/  STL [R1+0x90], RZ ;  /* 0x000090ff01007387 */ /* 0x0003e40000100800 */
[----:B------:R-:W-:Y:S01]  /*0590*/  LEA.HI.SX32 R5, R5, -R2, 0x18 ;  /* 0x8000000205057211 */ /* 0x000fe200078fc2ff */
[----:B------:R-:W-:Y:S01]  /*05a0*/  IMAD R9, R0, R4, R3 ;  /* 0x0000000400097224 */ /* 0x000fe200078e0203 */
[----:B------:R1:W-:Y:S01]  /*05b0*/  STL [R1+0x94], RZ ;  /* 0x000094ff01007387 */ /* 0x0003e20000100800 */
[----:B------:R-:W-:Y:S01]  /*05c0*/  IMAD.MOV.U32 R4, RZ, RZ, RZ ;  /* 0x000000ffff047224 */ /* 0x000fe200078e00ff */
[----:B------:R-:W-:-:S02]  /*05d0*/  IMNMX R10, R5, 0x8, PT ;  /* 0x00000008050a7817 */ /* 0x000fc40003800200 */
[----:B------:R1:W-:Y:S02]  /*05e0*/  STL [R1+0x98], RZ ;  /* 0x000098ff01007387 */ /* 0x0003e40000100800 */
[-C--:B------:R-:W-:Y:S02]  /*05f0*/  IABS R8, R10.reuse ;  /* 0x0000000a00087213 */ /* 0x080fe40000000000 */
[----:B------:R1:W-:Y:S01]  /*0600*/  STL [R1+0x9c], RZ ;  /* 0x00009cff01007387 */ /* 0x0003e20000100800 */
[----:B------:R-:W-:Y:S01]  /*0610*/  IABS R0, R10 ;  /* 0x0000000a00007213 */ /* 0x000fe20000000000 */
[----:B------:R-:W0:Y:S02]  /*0620*/  I2F.RP R6, R8 ;  /* 0x0000000800067306 */ /* 0x000e240000209400 */
[----:B------:R1:W-:Y:S04]  /*0630*/  STL [R1+0xa0], RZ ;  /* 0x0000a0ff01007387 */ /* 0x0003e80000100800 */
[----:B------:R1:W-:Y:S04]  /*0640*/  STL [R1+0xa4], RZ ;  /* 0x0000a4ff01007387 */ /* 0x0003e80000100800 */
[----:B------:R1:W-:Y:S04]  /*0650*/  STL [R1+0xa8], RZ ;  /* 0x0000a8ff01007387 */ /* 0x0003e80000100800 */
[----:B------:R1:W-:Y:S01]  /*0660*/  STL [R1+0xac], RZ ;  /* 0x0000acff01007387 */ /* 0x0003e20000100800 */
[----:B0-----:R-:W0:Y:S03]  /*0670*/  MUFU.RCP R6, R6 ;  /* 0x0000000600067308 */ /* 0x001e260000001000 */
[----:B------:R1:W-:Y:S04]  /*0680*/  STL [R1+0xb0], RZ ;  /* 0x0000b0ff01007387 */ /* 0x0003e80000100800 */
[----:B------:R1:W-:Y:S04]  /*0690*/  STL [R1+0xb4], RZ ;  /* 0x0000b4ff01007387 */ /* 0x0003e80000100800 */
[----:B------:R1:W-:Y:S04]  /*06a0*/  STL [R1+0xb8], RZ ;  /* 0x0000b8ff01007387 */ /* 0x0003e80000100800 */
[----:B------:R1:W-:Y:S01]  /*06b0*/  STL [R1+0xbc], RZ ;  /* 0x0000bcff01007387 */ /* 0x0003e20000100800 */
[----:B0-----:R-:W-:-:S03]  /*06c0*/  IADD3 R5, R6, 0xffffffe, RZ ;  /* 0x0ffffffe06057810 */ /* 0x001fc60007ffe0ff */
[----:B------:R1:W-:Y:S04]  /*06d0*/  STL [R1+0xc0], RZ ;  /* 0x0000c0ff01007387 */ /* 0x0003e80000100800 */
[----:B------:R1:W-:Y:S01]  /*06e0*/  STL [R1+0xc4], RZ ;  /* 0x0000c4ff01007387 */ /* 0x0003e20000100800 */
[----:B------:R-:W0:Y:S03]  /*06f0*/  F2I.FTZ.U32.TRUNC.NTZ R5, R5 ;  /* 0x0000000500057305 */ /* 0x000e26000021f000 */
[----:B------:R1:W-:Y:S04]  /*0700*/  STL [R1+0xc8], RZ ;  /* 0x0000c8ff01007387 */ /* 0x0003e80000100800 */
[----:B------:R1:W-:Y:S04]  /*0710*/  STL [R1+0xcc], RZ ;  /* 0x0000ccff01007387 */ /* 0x0003e80000100800 */
[----:B------:R1:W-:Y:S04]  /*0720*/  STL [R1+0xd0], RZ ;  /* 0x0000d0ff01007387 */ /* 0x0003e80000100800 */
[----:B------:R1:W-:Y:S01]  /*0730*/  STL [R1+0xd4], RZ ;  /* 0x0000d4ff01007387 */ /* 0x0003e20000100800 */
[----:B0-----:R-:W-:-:S03]  /*0740*/  IMAD.MOV R7, RZ, RZ, -R5 ;  /* 0x000000ffff077224 */ /* 0x001fc600078e0a05 */
[----:B------:R1:W-:Y:S01]  /*0750*/  STL [R1+0xd8], RZ ;  /* 0x0000d8ff01007387 */ /* 0x0003e20000100800 */
[----:B------:R-:W-:Y:S01]  /*0760*/  IMAD.MOV.U32 R3, RZ, RZ, R7 ;  /* 0x000000ffff037224 */ /* 0x000fe200078e0007 */
[----:B------:R-:W-:Y:S02]  /*0770*/  IABS R7, R9 ;  /* 0x0000000900077213 */ /* 0x000fe40000000000 */
[----:B------:R1:W-:Y:S01]  /*0780*/  STL [R1+0xdc], RZ ;  /* 0x0000dcff01007387 */ /* 0x0003e20000100800 */
[----:B------:R-:W-:-:S03]  /*0790*/  IMAD R3, R3, R8, RZ ;  /* 0x0000000803037224 */ /* 0x000fc600078e02ff */
[----:B------:R1:W-:Y:S01]  /*07a0*/  STL [R1+0xe0], RZ ;  /* 0x0000e0ff01007387 */ /* 0x0003e20000100800 */
[----:B------:R-:W-:-:S03]  /*07b0*/  IMAD.HI.U32 R4, R5, R3, R4 ;  /* 0x0000000305047227 */ /* 0x000fc600078e0004 */
[----:B------:R1:W-:Y:S01]  /*07c0*/  STL [R1+0xe4], RZ ;  /* 0x0000e4ff01007387 */ /* 0x0003e20000100800 */
[----:B------:R-:W-:Y:S02]  /*07d0*/  IMAD.MOV R3, RZ, RZ, -R0 ;  /* 0x000000ffff037224 */ /* 0x000fe400078e0a00 */
[----:B------:R-:W-:Y:S01]  /*07e0*/  IMAD.HI.U32 R0, R4, R7, RZ ;  /* 0x0000000704007227 */ /* 0x000fe200078e00ff */
[----:B------:R1:W-:Y:S03]  /*07f0*/  STL [R1+0xe8], RZ ;  /* 0x0000e8ff01007387 */ /* 0x0003e60000100800 */
[----:B------:R-:W-:Y:S01]  /*0800*/  IMAD R3, R0, R3, R7 ;  /* 0x0000000300037224 */ /* 0x000fe200078e0207 */
[----:B------:R1:W-:Y:S01]  /*0810*/  STL [R1+0xec], RZ ;  /* 0x0000ecff01007387 */ /* 0x0003e20000100800 */
[----:B------:R-:W-:-:S03]  /*0820*/  CS2R R6, SRZ ;  /* 0x0000000000067805 */ /* 0x000fc6000001ff00 */
[----:B------:R1:W-:Y:S01]  /*0830*/  STL [R1+0xf0], RZ ;  /* 0x0000f0ff01007387 */ /* 0x0003e20000100800 */
[----:B------:R-:W-:-:S03]  /*0840*/  ISETP.GT.U32.AND P1, PT, R8, R3, PT ;  /* 0x000000030800720c */ /* 0x000fc60003f24070 */
[----:B------:R1:W-:Y:S04]  /*0850*/  STL [R1+0xf4], RZ ;  /* 0x0000f4ff01007387 */ /* 0x0003e80000100800 */
[----:B------:R1:W-:Y:S04]  /*0860*/  STL [R1+0xf8], RZ ;  /* 0x0000f8ff01007387 */ /* 0x0003e80000100800 */
[----:B------:R1:W-:Y:S02]  /*0870*/  STL [R1+0xfc], RZ ;  /* 0x0000fcff01007387 */ /* 0x0003e40000100800 */
[----:B------:R-:W-:Y:S01]  /*0880*/  @!P1 IMAD.IADD R3, R3, 0x1, -R8 ;  /* 0x0000000103039824 */ /* 0x000fe200078e0a08 */
[----:B------:R-:W-:Y:S01]  /*0890*/  @!P1 IADD3 R0, R0, 0x1, RZ ;  /* 0x0000000100009810 */ /* 0x000fe20007ffe0ff */
[----:B------:R1:W-:Y:S01]  /*08a0*/  STL [R1+0x100], RZ ;  /* 0x000100ff01007387 */ /* 0x0003e20000100800 */
[----:B------:R-:W-:-:S02]  /*08b0*/  ISETP.NE.AND P1, PT, R10, RZ, PT ;  /* 0x000000ff0a00720c */ /* 0x000fc40003f25270 */
        /* <DEDUP_REMOVED lines=9> */
[----:B------:R-:W-:Y:S02]  /*0950*/  @P0 IADD3 R0, R0, 0x1, RZ ;  /* 0x0000000100000810 */ /* 0x000fe40007ffe0ff */
[----:B------:R-:W-:Y:S01]  /*0960*/  ISETP.GE.AND P0, PT, R3, 0x20, PT ;  /* 0x000000200300780c */ /* 0x000fe20003f06270 */
[----:B------:R1:W-:Y:S02]  /*0970*/  STL [R1+0x114], RZ ;  /* 0x000114ff01007387 */ /* 0x0003e40000100800 */
[----:B------:R-:W-:Y:S01]  /*0980*/  @!P2 IMAD.MOV R0, RZ, RZ, -R0 ;  /* 0x000000ffff00a224 */ /* 0x000fe200078e0a00 */
[----:B------:R-:W-:Y:S01]  /*0990*/  @!P1 LOP3.LUT R0, RZ, R10, RZ, 0x33, !PT ;  /* 0x0000000aff009212 */ /* 0x000fe200078e33ff */
[----:B------:R1:W-:Y:S04]  /*09a0*/  STL [R1+0x118], RZ ;  /* 0x000118ff01007387 */ /* 0x0003e80000100800 */
[----:B------:R1:W-:Y:S01]  /*09b0*/  STL [R1+0x11c], RZ ;  /* 0x00011cff01007387 */ /* 0x0003e20000100800 */
[----:B------:R-:W-:-:S02]  /*09c0*/  IMAD.MOV R5, RZ, RZ, -R0 ;  /* 0x000000ffff057224 */ /* 0x000fc400078e0a00 */
[----:B------:R-:W-:Y:S01]  /*09d0*/  IMAD.SHL.U32 R0, R0, 0x80, RZ ;  /* 0x0000008000007824 */ /* 0x000fe200078e00ff */
[----:B------:R1:W-:Y:S01]  /*09e0*/  STL [R1+0x120], RZ ;  /* 0x000120ff01007387 */ /* 0x0003e20000100800 */
[----:B------:R-:W-:Y:S02]  /*09f0*/  IMAD R5, R10, R5, R9 ;  /* 0x000000050a057224 */ /* 0x000fe400078e0209 */
[----:B------:R-:W-:Y:S01]  /*0a00*/  CS2R R8, SRZ ;  /* 0x0000000000087805 */ /* 0x000fe2000001ff00 */
[----:B------:R1:W-:Y:S01]  /*0a10*/  STL [R1+0x124], RZ ;  /* 0x000124ff01007387 */ /* 0x0003e20000100800 */
[----:B------:R-:W-:Y:S01]  /*0a20*/  IMAD.IADD R2, R2, 0x1, R5 ;  /* 0x0000000102027824 */ /* 0x000fe200078e0205 */
[----:B------:R-:W-:Y:S01]  /*0a30*/  CS2R R10, SRZ ;  /* 0x00000000000a7805 */ /* 0x000fe2000001ff00 */
[----:B------:R-:W-:Y:S01]  /*0a40*/  CS2R R4, SRZ ;  /* 0x0000000000047805 */ /* 0x000fe2000001ff00 */
[----:B------:R1:W-:Y:S01]  /*0a50*/  STL [R1+0x128], RZ ;  /* 0x000128ff01007387 */ /* 0x0003e20000100800 */
[----:B------:R-:W-:-:S03]  /*0a60*/  IMAD R28, R2, 0x100, R28 ;  /* 0x00000100021c7824 */ /* 0x000fc600078e021c */
[----:B------:R1:W-:Y:S02]  /*0a70*/  STL [R1+0x12c], RZ ;  /* 0x00012cff01007387 */ /* 0x0003e40000100800 */
[C---:B------:R-:W-:Y:S02]  /*0a80*/  IADD3 R29, R28.reuse, 0x40, RZ ;  /* 0x000000401c1d7810 */ /* 0x040fe40007ffe0ff */
[----:B------:R1:W-:Y:S01]  /*0a90*/  STL [R1+0x130], RZ ;  /* 0x000130ff01007387 */ /* 0x0003e20000100800 */
[C---:B------:R-:W-:Y:S02]  /*0aa0*/  IADD3 R2, R28.reuse, 0x80, RZ ;  /* 0x000000801c027810 */ /* 0x040fe40007ffe0ff */
[----:B------:R-:W-:Y:S01]  /*0ab0*/  IADD3 R3, R28, 0xc0, RZ ;  /* 0x000000c01c037810 */ /* 0x000fe20007ffe0ff */
[----:B------:R1:W-:Y:S04]  /*0ac0*/  STL [R1+0x134], RZ ;  /* 0x000134ff01007387 */ /* 0x0003e80000100800 */
        /* <DEDUP_REMOVED lines=140> */
[----:B------:R1:W-:Y:S04]  /*1390*/  STL [R1+0xadc], R0 ;  /* 0x000adc0001007387 */ /* 0x0003e80000100800 */
[----:B------:R1:W-:Y:S04]  /*13a0*/  STL [R1+0x8d8], RZ ;  /* 0x0008d8ff01007387 */ /* 0x0003e80000100800 */
[----:B------:R1:W-:Y:S04]  /*13b0*/  STL [R1+0xae0], R28 ;  /* 0x000ae01c01007387 */ /* 0x0003e80000100800 */
        /* <DEDUP_REMOVED lines=14> */
[----:B------:R1:W-:Y:S04]  /*14a0*/  STL [R1+0xae8], R2 ;  /* 0x000ae80201007387 */ /* 0x0003e80000100800 */
[----:B------:R1:W-:Y:S01]  /*14b0*/  STL [R1+0xaec], R3 ;  /* 0x000aec0301007387 */ /* 0x0003e20000100800 */
[----:B------:R-:W-:Y:S05]  /*14c0*/  @!P0 BRA `(.L_x_0) ;  /* 0x0002c0a000008947 */ /* 0x000fea0003800000 */
[----:B------:R-:W-:Y:S01]  /*14d0*/  IABS R5, c[0x0][0x178] ;  /* 0x00005e0000057a13 */ /* 0x000fe20000000000 */
[----:B------:R-:W-:Y:S01]  /*14e0*/  IMAD.MOV.U32 R19, RZ, RZ, R3 ;  /* 0x000000ffff137224 */ /* 0x000fe200078e0003 */
[----:B------:R-:W0:Y:S01]  /*14f0*/  S2R R11, SR_TID.X ;  /* 0x00000000000b7919 */ /* 0x000e220000002100 */
[----:B------:R-:W-:Y:S01]  /*1500*/  IMAD.MOV.U32 R9, RZ, RZ, R0 ;  /* 0x000000ffff097224 */ /* 0x000fe200078e0000 */
[----:B------:R-:W2:Y:S01]  /*1510*/  I2F.RP R6, R5 ;  /* 0x0000000500067306 */ /* 0x000ea20000209400 */
[----:B-1----:R-:W-:Y:S01]  /*1520*/  IABS R0, c[0x0][0x17c] ;  /* 0x00005f0000007a13 */ /* 0x002fe20000000000 */
[----:B------:R-:W-:Y:S01]  /*1530*/  IMAD.MOV.U32 R15, RZ, RZ, R2 ;  /* 0x000000ffff0f7224 */ /* 0x000fe200078e0002 */
[----:B------:R-:W-:-:S02]  /*1540*/  IABS R12, R19 ;  /* 0x00000013000c7213 */ /* 0x000fc40000000000 */
[----:B------:R-:W-:Y:S02]  /*1550*/  IABS R10, R28 ;  /* 0x0000001c000a7213 */ /* 0x000fe40000000000 */
[----:B------:R-:W-:Y:S01]  /*1560*/  IABS R14, R15 ;  /* 0x0000000f000e7213 */ /* 0x000fe20000000000 */
[----:B------:R-:W1:Y:S08]  /*1570*/  I2F.RP R2, R0 ;  /* 0x0000000000027306 */ /* 0x000e700000209400 */
[----:B--2---:R-:W2:Y:S01]  /*1580*/  MUFU.RCP R6, R6 ;  /* 0x0000000600067308 */ /* 0x004ea20000001000 */
[----:B0-----:R-:W-:-:S07]  /*1590*/  LOP3.LUT R11, R11, 0x20, RZ, 0xc0, !PT ;  /* 0x000000200b0b7812 */ /* 0x001fce00078ec0ff */
[----:B-1----:R0:W1:Y:S01]  /*15a0*/  MUFU.RCP R4, R2 ;  /* 0x0000000200047308 */ /* 0x0020620000001000 */
[----:B--2---:R-:W-:Y:S01]  /*15b0*/  IADD3 R3, R6, 0xffffffe, RZ ;  /* 0x0ffffffe06037810 */ /* 0x004fe20007ffe0ff */
[----:B0-----:R-:W-:-:S06]  /*15c0*/  IMAD.MOV.U32 R2, RZ, RZ, RZ ;  /* 0x000000ffff027224 */ /* 0x001fcc00078e00ff */
[----:B------:R-:W0:Y:S01]  /*15d0*/  F2I.FTZ.U32.TRUNC.NTZ R3, R3 ;  /* 0x0000000300037305 */ /* 0x000e22000021f000 */
[----:B-1----:R-:W-:Y:S01]  /*15e0*/  IADD3 R4, R4, 0xffffffe, RZ ;  /* 0x0ffffffe04047810 */ /* 0x002fe20007ffe0ff */
[----:B0-----:R-:W-:-:S04]  /*15f0*/  IMAD.MOV R8, RZ, RZ, -R3 ;  /* 0x000000ffff087224 */ /* 0x001fc800078e0a03 */
[----:B------:R-:W-:Y:S01]  /*1600*/  IMAD R7, R8, R5, RZ ;  /* 0x0000000508077224 */ /* 0x000fe200078e02ff */
[----:B------:R-:W-:-:S03]  /*1610*/  IABS R8, R29 ;  /* 0x0000001d00087213 */ /* 0x000fc60000000000 */
[----:B------:R-:W-:Y:S02]  /*1620*/  IMAD.HI.U32 R7, R3, R7, R2 ;  /* 0x0000000703077227 */ /* 0x000fe400078e0002 */
[----:B------:R0:W1:Y:S04]  /*1630*/  F2I.FTZ.U32.TRUNC.NTZ R3, R4 ;  /* 0x0000000400037305 */ /* 0x000068000021f000 */
[----:B------:R-:W-:-:S04]  /*1640*/  IMAD.HI.U32 R2, R7, R12, RZ ;  /* 0x0000000c07027227 */ /* 0x000fc800078e00ff */
[----:B------:R-:W-:Y:S01]  /*1650*/  IMAD.MOV R2, RZ, RZ, -R2 ;  /* 0x000000ffff027224 */ /* 0x000fe200078e0a02 */
[----:B0-----:R-:W-:Y:S01]  /*1660*/  LEA.HI R4, R11, R9, RZ, 0x1b ;  /* 0x000000090b047211 */ /* 0x001fe200078fd8ff */
[----:B------:R-:W-:-:S03]  /*1670*/  IMAD.HI.U32 R6, R7, R14, RZ ;  /* 0x0000000e07067227 */ /* 0x000fc600078e00ff */
[C---:B------:R-:W-:Y:S01]  /*1680*/  IADD3 R13, R4.reuse, 0x7e, RZ ;  /* 0x0000007e040d7810 */ /* 0x040fe20007ffe0ff */
[----:B------:R-:W-:Y:S01]  /*1690*/  IMAD R12, R5, R2, R12 ;  /* 0x00000002050c7224 */ /* 0x000fe200078e020c */
[C---:B------:R-:W-:Y:S01]  /*16a0*/  IADD3 R11, R4.reuse, 0x7c, RZ ;  /* 0x0000007c040b7810 */ /* 0x040fe20007ffe0ff */
[----:B------:R-:W-:Y:S01]  /*16b0*/  IMAD.HI.U32 R2, R7, R8, RZ ;  /* 0x0000000807027227 */ /* 0x000fe200078e00ff */
[----:B------:R-:W-:Y:S02]  /*16c0*/  ISETP.GE.AND P5, PT, R13, RZ, PT ;  /* 0x000000ff0d00720c */ /* 0x000fe40003fa6270 */
[----:B------:R-:W-:Y:S01]  /*16d0*/  ISETP.GT.U32.AND P0, PT, R5, R12, PT ;  /* 0x0000000c0500720c */ /* 0x000fe20003f04070 */
[----:B------:R-:W-:Y:S01]  /*16e0*/  IMAD.HI.U32 R7, R7, R10, RZ ;  /* 0x0000000a07077227 */ /* 0x000fe200078e00ff */
[----:B------:R-:W-:Y:S02]  /*16f0*/  IABS R17, R11 ;  /* 0x0000000b00117213 */ /* 0x000fe40000000000 */
[----:B------:R-:W-:Y:S01]  /*1700*/  ISETP.GE.AND P6, PT, R11, RZ, PT ;  /* 0x000000ff0b00720c */ /* 0x000fe20003fc6270 */
[----:B------:R-:W-:Y:S01]  /*1710*/  IMAD.MOV R6, RZ, RZ, -R6 ;  /* 0x000000ffff067224 */ /* 0x000fe200078e0a06 */
[C---:B------:R-:W-:Y:S01]  /*1720*/  IADD3 R11, R4.reuse, 0x76, RZ ;  /* 0x00000076040b7810 */ /* 0x040fe20007ffe0ff */
[----:B------:R-:W-:Y:S01]  /*1730*/  IMAD.MOV R2, RZ, RZ, -R2 ;  /* 0x000000ffff027224 */ /* 0x000fe200078e0a02 */
[C---:B------:R-:W-:Y:S01]  /*1740*/  IADD3 R25, R4.reuse, 0x1a, RZ ;  /* 0x0000001a04197810 */ /* 0x040fe20007ffe0ff */
[----:B------:R-:W-:Y:S01]  /*1750*/  IMAD.MOV R7, RZ, RZ, -R7 ;  /* 0x000000ffff077224 */ /* 0x000fe200078e0a07 */
[C---:B------:R-:W-:Y:S01]  /*1760*/  IADD3 R26, R4.reuse, 0x18, RZ ;  /* 0x00000018041a7810 */ /* 0x040fe20007ffe0ff */
[C---:B------:R-:W-:Y:S01]  /*1770*/  IMAD R6, R5.reuse, R6, R14 ;  /* 0x0000000605067224 */ /* 0x040fe200078e020e */
[----:B------:R-:W-:Y:S01]  /*1780*/  IABS R14, R13 ;  /* 0x0000000d000e7213 */ /* 0x000fe20000000000 */
[C---:B------:R-:W-:Y:S01]  /*1790*/  IMAD R8, R5.reuse, R2, R8 ;  /* 0x0000000205087224 */ /* 0x040fe200078e0208 */
[----:B------:R-:W-:Y:S01]  /*17a0*/  IADD3 R13, R4, 0x7a, RZ ;  /* 0x0000007a040d7810 */ /* 0x000fe20007ffe0ff */
[C---:B------:R-:W-:Y:S01]  /*17b0*/  IMAD R10, R5.reuse, R7, R10 ;  /* 0x00000007050a7224 */ /* 0x040fe200078e020a */
[C---:B------:R-:W-:Y:S01]  /*17c0*/  ISETP.GT.U32.AND P1, PT, R5.reuse, R6, PT ;  /* 0x000000060500720c */ /* 0x040fe20003f24070 */
[----:B-1----:R-:W-:Y:S01]  /*17d0*/  IMAD.MOV R9, RZ, RZ, -R3 ;  /* 0x000000ffff097224 */ /* 0x002fe200078e0a03 */
[C---:B------:R-:W-:Y:S01]  /*17e0*/  ISETP.GT.U32.AND P2, PT, R5.reuse, R8, PT ;  /* 0x000000080500720c */ /* 0x040fe20003f44070 */
[----:B------:R-:W-:Y:S01]  /*17f0*/  @!P0 IMAD.IADD R12, R12, 0x1, -R5 ;  /* 0x000000010c0c8824 */ /* 0x000fe200078e0a05 */
[----:B------:R-:W-:Y:S01]  /*1800*/  ISETP.GT.U32.AND P3, PT, R5, R10, PT ;  /* 0x0000000a0500720c */ /* 0x000fe20003f64070 */
[----:B------:R-:W-:Y:S01]  /*1810*/  IMAD R7, R9, R0, RZ ;  /* 0x0000000009077224 */ /* 0x000fe200078e02ff */
[----:B------:R-:W-:Y:S01]  /*1820*/  IADD3 R27, R4, 0x14, RZ ;  /* 0x00000014041b7810 */ /* 0x000fe20007ffe0ff */
[----:B------:R-:W-:Y:S01]  /*1830*/  IMAD.MOV.U32 R2, RZ, RZ, RZ ;  /* 0x000000ffff027224 */ /* 0x000fe200078e00ff */
[----:B------:R-:W-:Y:S01]  /*1840*/  ISETP.GT.U32.AND P0, PT, R5, R12, PT ;  /* 0x0000000c0500720c */ /* 0x000fe20003f04070 */
[----:B------:R-:W-:-:S02]  /*1850*/  IMAD.MOV.U32 R9, RZ, RZ, R14 ;  /* 0x000000ffff097224 */ /* 0x000fc400078e000e */
[----:B------:R-:W-:-:S04]  /*1860*/  IMAD.HI.U32 R3, R3, R7, R2 ;  /* 0x0000000703037227 */ /* 0x000fc800078e0002 */
[--C-:B------:R-:W-:Y:S02]  /*1870*/  @!P1 IMAD.IADD R6, R6, 0x1, -R5.reuse ;  /* 0x0000000106069824 */ /* 0x100fe400078e0a05 */
[--C-:B------:R-:W-:Y:S01]  /*1880*/  @!P2 IMAD.IADD R8, R8, 0x1, -R5.reuse ;  /* 0x000000010808a824 */ /* 0x100fe200078e0a05 */
[----:B------:R-:W-:Y:S01]  /*1890*/  ISETP.GE.AND P2, PT, R19, RZ, PT ;  /* 0x000000ff1300720c */ /* 0x000fe20003f46270 */
[--C-:B------:R-:W-:Y:S01]  /*18a0*/  @!P3 IMAD.IADD R10, R10, 0x1, -R5.reuse ;  /* 0x000000010a0ab824 */ /* 0x100fe200078e0a05 */
[----:B------:R-:W-:Y:S01]  /*18b0*/  ISETP.GT.U32.AND P1, PT, R5, R6, PT ;  /* 0x000000060500720c */ /* 0x000fe20003f24070 */
[----:B------:R-:W-:Y:S01]  /*18c0*/  IMAD.HI.U32 R2, R3, R9, RZ ;  /* 0x0000000903027227 */ /* 0x000fe200078e00ff */
[C---:B------:R-:W-:Y:S02]  /*18d0*/  ISETP.GT.U32.AND P3, PT, R5.reuse, R8, PT ;  /* 0x000000080500720c */ /* 0x040fe40003f64070 */
[----:B------:R-:W-:Y:S01]  /*18e0*/  ISETP.GT.U32.AND P4, PT, R5, R10, PT ;  /* 0x0000000a0500720c */ /* 0x000fe20003f84070 */
[----:B------:R-:W-:Y:S01]  /*18f0*/  IMAD.MOV R2, RZ, RZ, -R2 ;  /* 0x000000ffff027224 */ /* 0x000fe200078e0a02 */
[----:B------:R-:W-:Y:S01]  /*1900*/  IADD3 R19, R4, 0x66, RZ ;  /* 0x0000006604137810 */ /* 0x000fe20007ffe0ff */
[----:B------:R-:W-:Y:S01]  /*1910*/  @!P0 IMAD.IADD R12, R12, 0x1, -R5 ;  /* 0x000000010c0c8824 */ /* 0x000fe200078e0a05 */
[----:B------:R-:W-:Y:S01]  /*1920*/  ISETP.GE.AND P0, PT, R29, RZ, PT ;  /* 0x000000ff1d00720c */ /* 0x000fe20003f06270 */
[----:B------:R-:W-:-:S04]  /*1930*/  IMAD.HI.U32 R7, R3, R17, RZ ;  /* 0x0000001103077227 */ /* 0x000fc800078e00ff */
[--C-:B------:R-:W-:Y:S01]  /*1940*/  @!P1 IMAD.IADD R6, R6, 0x1, -R5.reuse ;  /* 0x0000000106069824 */ /* 0x100fe200078e0a05 */
[----:B------:R-:W-:Y:S01]  /*1950*/  ISETP.GE.AND P1, PT, R28, RZ, PT ;  /* 0x000000ff1c00720c */ /* 0x000fe20003f26270 */
[--C-:B------:R-:W-:Y:S01]  /*1960*/  @!P3 IMAD.IADD R8, R8, 0x1, -R5.reuse ;  /* 0x000000010808b824 */ /* 0x100fe200078e0a05 */
[----:B------:R-:W-:Y:S01]  /*1970*/  ISETP.GE.AND P3, PT, R15, RZ, PT ;  /* 0x000000ff0f00720c */ /* 0x000fe20003f66270 */
[----:B------:R-:W-:Y:S01]  /*1980*/  @!P4 IMAD.IADD R10, R10, 0x1, -R5 ;  /* 0x000000010a0ac824 */ /* 0x000fe200078e0a05 */
[----:B------:R-:W-:Y:S01]  /*1990*/  ISETP.NE.AND P4, PT, RZ, c[0x0][0x178], PT ;  /* 0x00005e00ff007a0c */ /* 0x000fe20003f85270 */
[----:B------:R-:W-:Y:S01]  /*19a0*/  IMAD R9, R0, R2, R9 ;  /* 0x0000000200097224 */ /* 0x000fe200078e0209 */
[----:B------:R-:W-:Y:S01]  /*19b0*/  LOP3.LUT R2, RZ, c[0x0][0x178], RZ, 0x33, !PT ;  /* 0x00005e00ff027a12 */ /* 0x000fe200078e33ff */
[----:B------:R-:W-:Y:S01]  /*19c0*/  IMAD.MOV.U32 R5, RZ, RZ, R12 ;  /* 0x000000ffff057224 */ /* 0x000fe200078e000c */
[C---:B------:R-:W-:Y:S01]  /*19d0*/  IADD3 R12, R4.reuse, 0x78, RZ ;  /* 0x00000078040c7810 */ /* 0x040fe20007ffe0ff */
[----:B------:R-:W-:Y:S01]  /*19e0*/  IMAD.MOV R7, RZ, RZ, -R7 ;  /* 0x000000ffff077224 */ /* 0x000fe200078e0a07 */
[----:B------:R-:W-:Y:S01]  /*19f0*/  IADD3 R28, R4, 0x16, RZ ;  /* 0x00000016041c7810 */ /* 0x000fe20007ffe0ff */
[----:B------:R-:W-:Y:S01]  /*1a00*/  @!P2 IMAD.MOV R5, RZ, RZ, -R5 ;  /* 0x000000ffff05a224 */ /* 0x000fe200078e0a05 */
[C---:B------:R-:W-:Y:S01]  /*1a10*/  ISETP.GT.U32.AND P2, PT, R0.reuse, R9, PT ;  /* 0x000000090000720c */ /* 0x040fe20003f44070 */
[----:B------:R-:W-:Y:S01]  /*1a20*/  IMAD R17, R0, R7, R17 ;  /* 0x0000000700117224 */ /* 0x000fe200078e0211 */
[----:B------:R-:W-:Y:S01]  /*1a30*/  IABS R21, R12 ;  /* 0x0000000c00157213 */ /* 0x000fe20000000000 */
[----:B------:R-:W-:Y:S01]  /*1a40*/  IMAD.MOV.U32 R15, RZ, RZ, R10 ;  /* 0x000000ffff0f7224 */ /* 0x000fe200078e000a */
[----:B------:R-:W-:Y:S01]  /*1a50*/  SEL R5, R2, R5, !P4 ;  /* 0x0000000502057207 */ /* 0x000fe20006000000 */
[----:B------:R-:W-:Y:S01]  /*1a60*/  IMAD.MOV.U32 R7, RZ, RZ, R6 ;  /* 0x000000ffff077224 */ /* 0x000fe200078e0006 */
[----:B------:R-:W-:Y:S01]  /*1a70*/  IABS R6, R11 ;  /* 0x0000000b00067213 */ /* 0x000fe20000000000 */
[----:B------:R-:W-:Y:S01]  /*1a80*/  @!P1 IMAD.MOV R15, RZ, RZ, -R15 ;  /* 0x000000ffff0f9224 */ /* 0x000fe200078e0a0f */
[----:B------:R-:W-:Y:S01]  /*1a90*/  ISETP.GT.U32.AND P1, PT, R0, R17, PT ;  /* 0x000000110000720c */ /* 0x000fe20003f24070 */
[----:B------:R-:W-:Y:S01]  /*1aa0*/  @!P3 IMAD.MOV R7, RZ, RZ, -R7 ;  /* 0x000000ffff07b224 */ /* 0x000fe200078e0a07 */
[----:B------:R-:W-:Y:S01]  /*1ab0*/  ISETP.GE.AND P3, PT, R13, RZ, PT ;  /* 0x000000ff0d00720c */ /* 0x000fe20003f66270 */
[----:B------:R-:W-:Y:S01]  /*1ac0*/  @!P0 IMAD.MOV R8, RZ, RZ, -R8 ;  /* 0x000000ffff088224 */ /* 0x000fe200078e0a08 */
[----:B------:R-:W-:Y:S01]  /*1ad0*/  IABS R13, R13 ;  /* 0x0000000d000d7213 */ /* 0x000fe20000000000 */
[----:B------:R-:W-:Y:S01]  /*1ae0*/  @!P2 IMAD.IADD R9, R9, 0x1, -R0 ;  /* 0x000000010909a824 */ /* 0x000fe200078e0a00 */
[C---:B------:R-:W-:Y:S01]  /*1af0*/  SEL R14, R2.reuse, R7, !P4 ;  /* 0x00000007020e7207 */ /* 0x040fe20006000000 */
[----:B------:R0:W-:Y:S01]  /*1b00*/  STL [R1+0xf8], R5 ;  /* 0x0000f80501007387 */ /* 0x0001e20000100800 */
[----:B------:R-:W-:Y:S01]  /*1b10*/  SEL R7, R2, R8, !P4 ;  /* 0x0000000802077207 */ /* 0x000fe20006000000 */
[----:B------:R-:W-:Y:S01]  /*1b20*/  IMAD.MOV.U32 R10, RZ, RZ, R13 ;  /* 0x000000ffff0a7224 */ /* 0x000fe200078e000d */
[----:B------:R-:W-:Y:S01]  /*1b30*/  ISETP.GT.U32.AND P2, PT, R0, R9, PT ;  /* 0x000000090000720c */ /* 0x000fe20003f44070 */
[----:B------:R-:W-:Y:S01]  /*1b40*/  STL [R1+0xfc], R14 ;  /* 0x0000fc0e01007387 */ /* 0x000fe20000100800 */
[----:B------:R-:W-:Y:S01]  /*1b50*/  ISETP.GE.AND P0, PT, R12, RZ, PT ;  /* 0x000000ff0c00720c */ /* 0x000fe20003f06270 */
[----:B------:R-:W-:-:S02]  /*1b60*/  IMAD.HI.U32 R13, R3, R10, RZ ;  /* 0x0000000a030d7227 */ /* 0x000fc400078e00ff */
[----:B------:R-:W-:Y:S02]  /*1b70*/  STL [R1+0x100], R7 ;  /* 0x0001000701007387 */ /* 0x000fe40000100800 */
[----:B------:R-:W-:Y:S01]  /*1b80*/  @!P1 IMAD.IADD R17, R17, 0x1, -R0 ;  /* 0x0000000111119824 */ /* 0x000fe200078e0a00 */
[----:B0-----:R-:W-:Y:S01]  /*1b90*/  SEL R5, R2, R15, !P4 ;  /* 0x0000000f02057207 */ /* 0x001fe20006000000 */
[----:B------:R-:W-:Y:S01]  /*1ba0*/  IMAD.MOV R13, RZ, RZ, -R13 ;  /* 0x000000ffff0d7224 */ /* 0x000fe200078e0a0d */
[----:B------:R-:W-:Y:S01]  /*1bb0*/  ISETP.GE.AND P4, PT, R11, RZ, PT ;  /* 0x000000ff0b00720c */ /* 0x000fe20003f86270 */
[----:B------:R-:W-:Y:S01]  /*1bc0*/  IMAD.HI.U32 R12, R3, R21, RZ ;  /* 0x00000015030c7227 */ /* 0x000fe200078e00ff */
[----:B------:R-:W-:Y:S01]  /*1bd0*/  ISETP.GT.U32.AND P1, PT, R0, R17, PT ;  /* 0x000000110000720c */ /* 0x000fe20003f24070 */
[----:B------:R0:W-:Y:S01]  /*1be0*/  STL [R1+0x104], R5 ;  /* 0x0001040501007387 */ /* 0x0001e20000100800 */
[----:B------:R-:W-:Y:S01]  /*1bf0*/  IADD3 R11, R4, 0x70, RZ ;  /* 0x00000070040b7810 */ /* 0x000fe20007ffe0ff */
[----:B------:R-:W-:-:S02]  /*1c00*/  IMAD.MOV R12, RZ, RZ, -R12 ;  /* 0x000000ffff0c7224 */ /* 0x000fc400078e0a0c */
[----:B------:R-:W-:Y:S01]  /*1c10*/  @!P2 IMAD.IADD R9, R9, 0x1, -R0 ;  /* 0x000000010909a824 */ /* 0x000fe200078e0a00 */
[----:B------:R-:W-:Y:S01]  /*1c20*/  IABS R16, R11 ;  /* 0x0000000b00107213 */ /* 0x000fe20000000000 */
[----:B------:R-:W-:Y:S02]  /*1c30*/  IMAD R21, R0, R12, R21 ;  /* 0x0000000c00157224 */ /* 0x000fe400078e0215 */
[----:B------:R-:W-:-:S04]  /*1c40*/  IMAD.HI.U32 R2, R3, R6, RZ ;  /* 0x0000000603027227 */ /* 0x000fc800078e00ff */
[C---:B0-----:R-:W-:Y:S02]  /*1c50*/  IMAD R5, R0.reuse, R13, R10 ;  /* 0x0000000d00057224 */ /* 0x041fe400078e020a */
[----:B------:R-:W-:Y:S01]  /*1c60*/  @!P1 IMAD.IADD R17, R17, 0x1, -R0 ;  /* 0x0000000111119824 */ /* 0x000fe200078e0a00 */
[C---:B------:R-:W-:Y:S01]  /*1c70*/  ISETP.GT.U32.AND P1, PT, R0.reuse, R21, PT ;  /* 0x000000150000720c */ /* 0x040fe20003f24070 */
[----:B------:R-:W-:Y:S01]  /*1c80*/  IMAD.MOV R7, RZ, RZ, -R2 ;  /* 0x000000ffff077224 */ /* 0x000fe200078e0a02 */
[----:B------:R-:W-:Y:S01]  /*1c90*/  ISETP.GT.U32.AND P2, PT, R0, R5, PT ;  /* 0x000000050000720c */ /* 0x000fe20003f44070 */
[----:B------:R-:W-:Y:S01]  /*1ca0*/  IMAD.MOV.U32 R8, RZ, RZ, R9 ;  /* 0x000000ffff087224 */ /* 0x000fe200078e0009 */
[----:B------:R-:W-:Y:S01]  /*1cb0*/  IADD3 R2, R4, 0x74, RZ ;  /* 0x0000007404027810 */ /* 0x000fe20007ffe0ff */
[----:B------:R-:W-:Y:S01]  /*1cc0*/  IMAD R6, R0, R7, R6 ;  /* 0x0000000700067224 */ /* 0x000fe200078e0206 */
[C---:B------:R-:W-:Y:S01]  /*1cd0*/  IADD3 R7, R4.reuse, 0x72, RZ ;  /* 0x0000007204077810 */ /* 0x040fe20007ffe0ff */
[----:B------:R-:W-:Y:S01]  /*1ce0*/  @!P5 IMAD.MOV R8, RZ, RZ, -R8 ;  /* 0x000000ffff08d224 */ /* 0x000fe200078e0a08 */
[----:B------:R-:W-:Y:S01]  /*1cf0*/  IABS R13, R2 ;  /* 0x00000002000d7213 */ /* 0x000fe20000000000 */
[----:B------:R-:W-:Y:S01]  /*1d00*/  IMAD.MOV.U32 R18, RZ, RZ, R17 ;  /* 0x000000ffff127224 */ /* 0x000fe200078e0011 */
[----:B------:R-:W-:Y:S01]  /*1d10*/  IADD3 R9, R4, 0x6e, RZ ;  /* 0x0000006e04097810 */ /* 0x000fe20007ffe0ff */
[----:B------:R-:W-:Y:S01]  /*1d20*/  IMAD.HI.U32 R10, R3, R16, RZ ;  /* 0x00000010030a7227 */ /* 0x000fe200078e00ff */
[----:B------:R0:W-:Y:S01]  /*1d30*/  STL [R1+0x14], R8 ;  /* 0x0000140801007387 */ /* 0x0001e20000100800 */
[----:B------:R-:W-:-:S02]  /*1d40*/  ISETP.GE.AND P5, PT, R2, RZ, PT ;  /* 0x000000ff0200720c */ /* 0x000fc40003fa6270 */
[--C-:B------:R-:W-:Y:S01]  /*1d50*/  @!P2 IMAD.IADD R5, R5, 0x1, -R0.reuse ;  /* 0x000000010505a824 */ /* 0x100fe200078e0a00 */
[----:B------:R-:W-:Y:S01]  /*1d60*/  IABS R15, R9 ;  /* 0x00000009000f7213 */ /* 0x000fe20000000000 */
[----:B------:R-:W-:Y:S01]  /*1d70*/  @!P1 IMAD.IADD R21, R21, 0x1, -R0 ;  /* 0x0000000115159824 */ /* 0x000fe200078e0a00 */
[----:B------:R-:W-:Y:S01]  /*1d80*/  IADD3 R17, R4, 0x6a, RZ ;  /* 0x0000006a04117810 */ /* 0x000fe20007ffe0ff */
[----:B------:R-:W-:Y:S01]  /*1d90*/  IMAD.HI.U32 R14, R3, R13, RZ ;  /* 0x0000000d030e7227 */ /* 0x000fe200078e00ff */
[C---:B------:R-:W-:Y:S02]  /*1da0*/  ISETP.GT.U32.AND P2, PT, R0.reuse, R5, PT ;  /* 0x000000050000720c */ /* 0x040fe40003f44070 */
[C---:B------:R-:W-:Y:S01]  /*1db0*/  ISETP.GT.U32.AND P1, PT, R0.reuse, R21, PT ;  /* 0x000000150000720c */ /* 0x040fe20003f24070 */
[----:B------:R-:W-:Y:S01]  /*1dc0*/  IMAD.MOV R14, RZ, RZ, -R14 ;  /* 0x000000ffff0e7224 */ /* 0x000fe200078e0a0e */
[----:B0-----:R-:W-:Y:S01]  /*1dd0*/  IABS R8, R7 ;  /* 0x0000000700087213 */ /* 0x001fe20000000000 */
[----:B------:R-:W-:Y:S01]  /*1de0*/  @!P6 IMAD.MOV R18, RZ, RZ, -R18 ;  /* 0x000000ffff12e224 */ /* 0x000fe200078e0a12 */
[----:B------:R-:W-:Y:S01]  /*1df0*/  ISETP.GT.U32.AND P6, PT, R0, R6, PT ;  /* 0x000000060000720c */ /* 0x000fe20003fc4070 */
[----:B------:R-:W-:-:S02]  /*1e00*/  IMAD.MOV R10, RZ, RZ, -R10 ;  /* 0x000000ffff0a7224 */ /* 0x000fc400078e0a0a */
[----:B------:R-:W-:Y:S01]  /*1e10*/  IMAD.HI.U32 R12, R3, R8, RZ ;  /* 0x00000008030c7227 */ /* 0x000fe200078e00ff */
[----:B------:R0:W-:Y:S03]  /*1e20*/  STL [R1+0xc], R18 ;  /* 0x00000c1201007387 */ /* 0x0001e60000100800 */
[----:B------:R-:W-:Y:S01]  /*1e30*/  @!P2 IMAD.IADD R5, R5, 0x1, -R0 ;  /* 0x000000010505a824 */ /* 0x000fe200078e0a00 */
[----:B------:R-:W-:Y:S01]  /*1e40*/  ISETP.GE.AND P2, PT, R7, RZ, PT ;  /* 0x000000ff0700720c */ /* 0x000fe20003f46270 */
[C---:B------:R-:W-:Y:S02]  /*1e50*/  IMAD R7, R0.reuse, R14, R13 ;  /* 0x0000000e00077224 */ /* 0x040fe400078e020d */
[----:B------:R-:W-:Y:S02]  /*1e60*/  IMAD.MOV R12, RZ, RZ, -R12 ;  /* 0x000000ffff0c7224 */ /* 0x000fe400078e0a0c */
[----:B------:R-:W-:Y:S01]  /*1e70*/  @!P1 IMAD.IADD R21, R21, 0x1, -R0 ;  /* 0x0000000115159824 */ /* 0x000fe200078e0a00 */
[C---:B------:R-:W-:Y:S01]  /*1e80*/  ISETP.GT.U32.AND P1, PT, R0.reuse, R7, PT ;  /* 0x000000070000720c */ /* 0x040fe20003f24070 */
[----:B------:R-:W-:Y:S01]  /*1e90*/  IMAD R8, R0, R12, R8 ;  /* 0x0000000c00087224 */ /* 0x000fe200078e0208 */
[----:B------:R-:W-:Y:S01]  /*1ea0*/  IABS R12, R17 ;  /* 0x00000011000c7213 */ /* 0x000fe20000000000 */
[----:B------:R-:W-:Y:S01]  /*1eb0*/  @!P6 IMAD.IADD R6, R6, 0x1, -R0 ;  /* 0x000000010606e824 */ /* 0x000fe200078e0a00 */
[----:B0-----:R-:W-:Y:S01]  /*1ec0*/  IADD3 R18, R4, 0x68, RZ ;  /* 0x0000006804127810 */ /* 0x001fe20007ffe0ff */
[C---:B------:R-:W-:Y:S01]  /*1ed0*/  IMAD R16, R0.reuse, R10, R16 ;  /* 0x0000000a00107224 */ /* 0x040fe200078e0210 */
[----:B------:R-:W-:Y:S01]  /*1ee0*/  ISETP.GT.U32.AND P6, PT, R0, R8, PT ;  /* 0x000000080000720c */ /* 0x000fe20003fc4070 */
[----:B------:R-:W-:Y:S01]  /*1ef0*/  IMAD.HI.U32 R2, R3, R15, RZ ;  /* 0x0000000f03027227 */ /* 0x000fe200078e00ff */
[----:B------:R-:W-:-:S02]  /*1f00*/  IADD3 R10, R4, 0x6c, RZ ;  /* 0x0000006c040a7810 */ /* 0x000fc40007ffe0ff */
[----:B------:R-:W-:Y:S01]  /*1f10*/  IABS R13, R18 ;  /* 0x00000012000d7213 */ /* 0x000fe20000000000 */
[----:B------:R-:W-:Y:S01]  /*1f20*/  IMAD.MOV R2, RZ, RZ, -R2 ;  /* 0x000000ffff027224 */ /* 0x000fe200078e0a02 */
[----:B------:R-:W-:Y:S01]  /*1f30*/  IABS R14, R10 ;  /* 0x0000000a000e7213 */ /* 0x000fe20000000000 */
[--C-:B------:R-:W-:Y:S01]  /*1f40*/  @!P1 IMAD.IADD R7, R7, 0x1, -R0.reuse ;  /* 0x0000000107079824 */ /* 0x100fe200078e0a00 */
[C---:B------:R-:W-:Y:S01]  /*1f50*/  ISETP.GT.U32.AND P1, PT, R0.reuse, R6, PT ;  /* 0x000000060000720c */ /* 0x040fe20003f24070 */
[----:B------:R-:W-:Y:S02]  /*1f60*/  @!P3 IMAD.MOV R5, RZ, RZ, -R5 ;  /* 0x000000ffff05b224 */ /* 0x000fe400078e0a05 */
[----:B------:R-:W-:Y:S01]  /*1f70*/  IMAD.HI.U32 R20, R3, R14, RZ ;  /* 0x0000000e03147227 */ /* 0x000fe200078e00ff */
[----:B------:R-:W-:Y:S02]  /*1f80*/  ISETP.GT.U32.AND P3, PT, R0, R7, PT ;  /* 0x000000070000720c */ /* 0x000fe40003f64070 */
[----:B------:R-:W-:Y:S01]  /*1f90*/  STL [R1+0x1214], R5 ;  /* 0x0012140501007387 */ /* 0x000fe20000100800 */
[----:B------:R-:W-:-:S02]  /*1fa0*/  @!P6 IMAD.IADD R8, R8, 0x1, -R0 ;  /* 0x000000010808e824 */ /* 0x000fc400078e0a00 */
[C---:B------:R-:W-:Y:S01]  /*1fb0*/  IMAD R15, R0.reuse, R2, R15 ;  /* 0x00000002000f7224 */ /* 0x040fe200078e020f */
[----:B------:R-:W-:Y:S01]  /*1fc0*/  IABS R2, R19 ;  /* 0x0000001300027213 */ /* 0x000fe20000000000 */
[----:B------:R-:W-:Y:S01]  /*1fd0*/  IMAD.HI.U32 R22, R3, R12, RZ ;  /* 0x0000000c03167227 */ /* 0x000fe200078e00ff */
[----:B------:R-:W-:-:S03]  /*1fe0*/  ISETP.GT.U32.AND P6, PT, R0, R8, PT ;  /* 0x000000080000720c */ /* 0x000fc60003fc4070 */
[----:B------:R-:W-:Y:S02]  /*1ff0*/  IMAD.MOV R20, RZ, RZ, -R20 ;  /* 0x000000ffff147224 */ /* 0x000fe400078e0a14 */
[----:B------:R-:W-:Y:S01]  /*2000*/  @!P1 IMAD.IADD R6, R6, 0x1, -R0 ;  /* 0x0000000106069824 */ /* 0x000fe200078e0a00 */
[C---:B------:R-:W-:Y:S01]  /*2010*/  ISETP.GT.U32.AND P1, PT, R0.reuse, R15, PT ;  /* 0x0000000f0000720c */ /* 0x040fe20003f24070 */
[----:B------:R-:W-:Y:S02]  /*2020*/  IMAD.MOV.U32 R23, RZ, RZ, R21 ;  /* 0x000000ffff177224 */ /* 0x000fe400078e0015 */
[----:B------:R-:W-:Y:S02]  /*2030*/  IMAD.MOV R22, RZ, RZ, -R22 ;  /* 0x000000ffff167224 */ /* 0x000fe400078e0a16 */
[C---:B------:R-:W-:Y:S02]  /*2040*/  IMAD R14, R0.reuse, R20, R14 ;  /* 0x00000014000e7224 */ /* 0x040fe400078e020e */
[----:B------:R-:W-:Y:S01]  /*2050*/  @!P0 IMAD.MOV R23, RZ, RZ, -R23 ;  /* 0x000000ffff178224 */ /* 0x000fe200078e0a17 */
[C---:B------:R-:W-:Y:S01]  /*2060*/  ISETP.GT.U32.AND P0, PT, R0.reuse, R16, PT ;  /* 0x000000100000720c */ /* 0x040fe20003f04070 */
[----:B------:R-:W-:Y:S01]  /*2070*/  IMAD R12, R0, R22, R12 ;  /* 0x00000016000c7224 */ /* 0x000fe200078e020c */
[----:B------:R-:W-:Y:S01]  /*2080*/  IADD3 R22, R4, 0x54, RZ ;  /* 0x0000005404167810 */ /* 0x000fe20007ffe0ff */
[--C-:B------:R-:W-:Y:S01]  /*2090*/  @!P3 IMAD.IADD R7, R7, 0x1, -R0.reuse ;  /* 0x000000010707b824 */ /* 0x100fe200078e0a00 */
[----:B------:R-:W-:Y:S01]  /*20a0*/  ISETP.GT.U32.AND P3, PT, R0, R14, PT ;  /* 0x0000000e0000720c */ /* 0x000fe20003f64070 */
[--C-:B------:R-:W-:Y:S01]  /*20b0*/  @!P6 IMAD.IADD R8, R8, 0x1, -R0.reuse ;  /* 0x000000010808e824 */ /* 0x100fe200078e0a00 */
[C---:B------:R-:W-:Y:S01]  /*20c0*/  ISETP.GT.U32.AND P6, PT, R0.reuse, R12, PT ;  /* 0x0000000c0000720c */ /* 0x040fe20003fc4070 */
[----:B------:R-:W-:Y:S01]  /*20d0*/  @!P1 IMAD.IADD R15, R15, 0x1, -R0 ;  /* 0x000000010f0f9824 */ /* 0x000fe200078e0a00 */
[----:B------:R-:W-:Y:S01]  /*20e0*/  ISETP.GE.AND P1, PT, R9, RZ, PT ;  /* 0x000000ff0900720c */ /* 0x000fe20003f26270 */
[----:B------:R-:W-:Y:S01]  /*20f0*/  @!P4 IMAD.MOV R6, RZ, RZ, -R6 ;  /* 0x000000ffff06c224 */ /* 0x000fe200078e0a06 */
[----:B------:R0:W-:Y:S01]  /*2100*/  STL [R1+0x78], R23 ;  /* 0x0000781701007387 */ /* 0x0001e20000100800 */
[----:B------:R-:W-:Y:S01]  /*2110*/  IMAD.HI.U32 R21, R3, R2, RZ ;  /* 0x0000000203157227 */ /* 0x000fe200078e00ff */
[----:B------:R-:W-:-:S02]  /*2120*/  ISETP.GT.U32.AND P4, PT, R0, R15, PT ;  /* 0x0000000f0000720c */ /* 0x000fc40003f84070 */
[----:B------:R-:W-:Y:S01]  /*2130*/  STL [R1+0x1218], R6 ;  /* 0x0012180601007387 */ /* 0x000fe20000100800 */
[--C-:B------:R-:W-:Y:S01]  /*2140*/  @!P0 IMAD.IADD R16, R16, 0x1, -R0.reuse ;  /* 0x0000000110108824 */ /* 0x100fe200078e0a00 */
[----:B------:R-:W-:Y:S01]  /*2150*/  ISETP.GE.AND P0, PT, R11, RZ, PT ;  /* 0x000000ff0b00720c */ /* 0x000fe20003f06270 */
[----:B------:R-:W-:Y:S01]  /*2160*/  @!P3 IMAD.IADD R14, R14, 0x1, -R0 ;  /* 0x000000010e0eb824 */ /* 0x000fe200078e0a00 */
[----:B------:R-:W-:Y:S01]  /*2170*/  IADD3 R11, R4, 0x62, RZ ;  /* 0x00000062040b7810 */ /* 0x000fe20007ffe0ff */
[----:B------:R-:W-:Y:S01]  /*2180*/  IMAD.HI.U32 R20, R3, R13, RZ ;  /* 0x0000000d03147227 */ /* 0x000fe200078e00ff */
[----:B------:R-:W-:-:S03]  /*2190*/  ISETP.GT.U32.AND P3, PT, R0, R16, PT ;  /* 0x000000100000720c */ /* 0x000fc60003f64070 */
[----:B------:R-:W-:Y:S02]  /*21a0*/  IMAD.MOV R21, RZ, RZ, -R21 ;  /* 0x000000ffff157224 */ /* 0x000fe400078e0a15 */
[----:B------:R-:W-:Y:S01]  /*21b0*/  @!P6 IMAD.IADD R12, R12, 0x1, -R0 ;  /* 0x000000010c0ce824 */ /* 0x000fe200078e0a00 */
[C---:B------:R-:W-:Y:S01]  /*21c0*/  ISETP.GT.U32.AND P6, PT, R0.reuse, R14, PT ;  /* 0x0000000e0000720c */ /* 0x040fe20003fc4070 */
[----:B------:R-:W-:Y:S02]  /*21d0*/  IMAD.MOV R20, RZ, RZ, -R20 ;  /* 0x000000ffff147224 */ /* 0x000fe400078e0a14 */
[C---:B------:R-:W-:Y:S01]  /*21e0*/  IMAD R2, R0.reuse, R21, R2 ;  /* 0x0000001500027224 */ /* 0x040fe200078e0202 */
[----:B------:R-:W-:Y:S01]  /*21f0*/  IABS R21, R11 ;  /* 0x0000000b00157213 */ /* 0x000fe20000000000 */
[----:B------:R-:W-:Y:S01]  /*2200*/  @!P5 IMAD.MOV R7, RZ, RZ, -R7 ;  /* 0x000000ffff07d224 */ /* 0x000fe200078e0a07 */
[C---:B------:R-:W-:Y:S01]  /*2210*/  ISETP.GT.U32.AND P5, PT, R0.reuse, R12, PT ;  /* 0x0000000c0000720c */ /* 0x040fe20003fa4070 */
[----:B------:R-:W-:Y:S01]  /*2220*/  IMAD R9, R0, R20, R13 ;  /* 0x0000001400097224 */ /* 0x000fe200078e020d */
[----:B------:R-:W-:Y:S01]  /*2230*/  IADD3 R13, R4, 0x64, RZ ;  /* 0x00000064040d7810 */ /* 0x000fe20007ffe0ff */
[----:B------:R-:W-:Y:S01]  /*2240*/  @!P4 IMAD.IADD R15, R15, 0x1, -R0 ;  /* 0x000000010f0fc824 */ /* 0x000fe200078e0a00 */
[----:B------:R-:W-:Y:S01]  /*2250*/  ISETP.GT.U32.AND P4, PT, R0, R2, PT ;  /* 0x000000020000720c */ /* 0x000fe20003f84070 */
[----:B------:R-:W-:Y:S01]  /*2260*/  @!P2 IMAD.MOV R8, RZ, RZ, -R8 ;  /* 0x000000ffff08a224 */ /* 0x000fe200078e0a08 */
[----:B------:R-:W-:Y:S01]  /*2270*/  IABS R20, R13 ;  /* 0x0000000d00147213 */ /* 0x000fe20000000000 */
[--C-:B------:R-:W-:Y:S01]  /*2280*/  @!P3 IMAD.IADD R16, R16, 0x1, -R0.reuse ;  /* 0x000000011010b824 */ /* 0x100fe200078e0a00 */
[----:B------:R-:W-:Y:S01]  /*2290*/  ISETP.GT.U32.AND P2, PT, R0, R9, PT ;  /* 0x000000090000720c */ /* 0x000fe20003f44070 */
[----:B------:R-:W-:Y:S01]  /*22a0*/  @!P6 IMAD.IADD R14, R14, 0x1, -R0 ;  /* 0x000000010e0ee824 */ /* 0x000fe200078e0a00 */
[----:B------:R-:W-:Y:S01]  /*22b0*/  ISETP.GE.AND P3, PT, R10, RZ, PT ;  /* 0x000000ff0a00720c */ /* 0x000fe20003f66270 */
[----:B------:R-:W-:Y:S01]  /*22c0*/  IMAD.MOV.U32 R10, RZ, RZ, R21 ;  /* 0x000000ffff0a7224 */ /* 0x000fe200078e0015 */
[----:B------:R-:W-:Y:S01]  /*22d0*/  ISETP.GE.AND P6, PT, R17, RZ, PT ;  /* 0x000000ff1100720c */ /* 0x000fe20003fc6270 */
[----:B------:R-:W-:Y:S01]  /*22e0*/  IMAD.HI.U32 R17, R3, R20, RZ ;  /* 0x0000001403117227 */ /* 0x000fe200078e00ff */
[----:B------:R1:W-:Y:S01]  /*22f0*/  STL [R1+0x121c], R7 ;  /* 0x00121c0701007387 */ /* 0x0003e20000100800 */
[----:B------:R-:W-:-:S02]  /*2300*/  IADD3 R21, R4, 0x52, RZ ;  /* 0x0000005204157810 */ /* 0x000fc40007ffe0ff */
[----:B0-----:R-:W-:Y:S01]  /*2310*/  IMAD.MOV.U32 R23, RZ, RZ, R16 ;  /* 0x000000ffff177224 */ /* 0x001fe200078e0010 */
[----:B------:R-:W-:Y:S01]  /*2320*/  STL [R1+0x1220], R8 ;  /* 0x0012200801007387 */ /* 0x000fe20000100800 */
[----:B------:R-:W-:Y:S01]  /*2330*/  @!P5 IMAD.IADD R12, R12, 0x1, -R0 ;  /* 0x000000010c0cd824 */ /* 0x000fe200078e0a00 */
[----:B------:R-:W-:Y:S01]  /*2340*/  ISETP.GE.AND P5, PT, R18, RZ, PT ;  /* 0x000000ff1200720c */ /* 0x000fe20003fa6270 */
[----:B------:R-:W-:Y:S02]  /*2350*/  IMAD.MOV.U32 R5, RZ, RZ, R15 ;  /* 0x000000ffff057224 */ /* 0x000fe400078e000f */
[----:B------:R-:W-:Y:S01]  /*2360*/  IMAD.HI.U32 R18, R3, R10, RZ ;  /* 0x0000000a03127227 */ /* 0x000fe200078e00ff */
[----:B-1----:R-:W-:-:S03]  /*2370*/  IADD3 R7, R4, 0x12, RZ ;  /* 0x0000001204077810 */ /* 0x002fc60007ffe0ff */
[----:B------:R-:W-:Y:S02]  /*2380*/  IMAD.MOV R17, RZ, RZ, -R17 ;  /* 0x000000ffff117224 */ /* 0x000fe400078e0a11 */
[----:B------:R-:W-:Y:S02]  /*2390*/  @!P0 IMAD.MOV R23, RZ, RZ, -R23 ;  /* 0x000000ffff178224 */ /* 0x000fe400078e0a17 */
[----:B------:R-:W-:Y:S01]  /*23a0*/  @!P4 IMAD.IADD R2, R2, 0x1, -R0 ;  /* 0x000000010202c824 */ /* 0x000fe200078e0a00 */
[----:B------:R-:W-:Y:S01]  /*23b0*/  ISETP.GE.AND P4, PT, R13, RZ, PT ;  /* 0x000000ff0d00720c */ /* 0x000fe20003f86270 */
[----:B------:R-:W-:Y:S01]  /*23c0*/  @!P1 IMAD.MOV R5, RZ, RZ, -R5 ;  /* 0x000000ffff059224 */ /* 0x000fe200078e0a05 */
[----:B------:R-:W-:Y:S01]  /*23d0*/  STL [R1+0x54], R23 ;  /* 0x0000541701007387 */ /* 0x000fe20000100800 */
[----:B------:R-:W-:Y:S01]  /*23e0*/  IMAD.MOV R16, RZ, RZ, -R18 ;  /* 0x000000ffff107224 */ /* 0x000fe200078e0a12 */
[C---:B------:R-:W-:Y:S01]  /*23f0*/  ISETP.GT.U32.AND P1, PT, R0.reuse, R2, PT ;  /* 0x000000020000720c */ /* 0x040fe20003f24070 */
[----:B------:R-:W-:Y:S01]  /*2400*/  IMAD R13, R0, R17, R20 ;  /* 0x00000011000d7224 */ /* 0x000fe200078e0214 */
[----:B------:R0:W-:Y:S01]  /*2410*/  STL [R1+0x58], R5 ;  /* 0x0000580501007387 */ /* 0x0001e20000100800 */
[----:B------:R-:W-:Y:S01]  /*2420*/  IMAD.MOV.U32 R6, RZ, RZ, R14 ;  /* 0x000000ffff067224 */ /* 0x000fe200078e000e */
[----:B------:R-:W-:Y:S01]  /*2430*/  IADD3 R14, R4, 0x5e, RZ ;  /* 0x0000005e040e7810 */ /* 0x000fe20007ffe0ff */
[----:B------:R-:W-:Y:S01]  /*2440*/  @!P2 IMAD.IADD R9, R9, 0x1, -R0 ;  /* 0x000000010909a824 */ /* 0x000fe200078e0a00 */
[----:B------:R-:W-:Y:S01]  /*2450*/  ISETP.GE.AND P2, PT, R19, RZ, PT ;  /* 0x000000ff1300720c */ /* 0x000fe20003f46270 */
[----:B------:R-:W-:Y:S01]  /*2460*/  IMAD R10, R0, R16, R10 ;  /* 0x00000010000a7224 */ /* 0x000fe200078e020a */
[----:B------:R-:W-:Y:S01]  /*2470*/  IADD3 R19, R4, 0x5c, RZ ;  /* 0x0000005c04137810 */ /* 0x000fe20007ffe0ff */
[----:B------:R-:W-:Y:S01]  /*2480*/  @!P3 IMAD.MOV R6, RZ, RZ, -R6 ;  /* 0x000000ffff06b224 */ /* 0x000fe200078e0a06 */
[C---:B------:R-:W-:Y:S01]  /*2490*/  ISETP.GT.U32.AND P3, PT, R0.reuse, R13, PT ;  /* 0x0000000d0000720c */ /* 0x040fe20003f64070 */
[----:B0-----:R-:W-:Y:S01]  /*24a0*/  IMAD.MOV.U32 R5, RZ, RZ, R12 ;  /* 0x000000ffff057224 */ /* 0x001fe200078e000c */
[----:B------:R-:W-:Y:S01]  /*24b0*/  ISETP.GT.U32.AND P0, PT, R0, R9, PT ;  /* 0x000000090000720c */ /* 0x000fe20003f04070 */
[----:B------:R-:W-:Y:S01]  /*24c0*/  @!P1 IMAD.IADD R2, R2, 0x1, -R0 ;  /* 0x0000000102029824 */ /* 0x000fe200078e0a00 */
[----:B------:R-:W-:Y:S01]  /*24d0*/  IADD3 R12, R4, 0x60, RZ ;  /* 0x00000060040c7810 */ /* 0x000fe20007ffe0ff */
[----:B------:R-:W-:Y:S01]  /*24e0*/  @!P6 IMAD.MOV R5, RZ, RZ, -R5 ;  /* 0x000000ffff05e224 */ /* 0x000fe200078e0a05 */
[----:B------:R-:W-:Y:S01]  /*24f0*/  ISETP.GT.U32.AND P6, PT, R0, R10, PT ;  /* 0x0000000a0000720c */ /* 0x000fe20003fc4070 */
[----:B------:R-:W-:Y:S01]  /*2500*/  STL [R1+0x5c], R6 ;  /* 0x00005c0601007387 */ /* 0x000fe20000100800 */
[----:B------:R-:W-:-:S02]  /*2510*/  IABS R15, R12 ;  /* 0x0000000c000f7213 */ /* 0x000fc40000000000 */
[----:B------:R-:W-:Y:S01]  /*2520*/  ISETP.GE.AND P1, PT, R12, RZ, PT ;  /* 0x000000ff0c00720c */ /* 0x000fe20003f26270 */
[----:B------:R0:W-:Y:S02]  /*2530*/  STL [R1+0x60], R5 ;  /* 0x0000600501007387 */ /* 0x0001e40000100800 */
[--C-:B------:R-:W-:Y:S01]  /*2540*/  @!P3 IMAD.IADD R13, R13, 0x1, -R0.reuse ;  /* 0x000000010d0db824 */ /* 0x100fe200078e0a00 */
[----:B------:R-:W-:Y:S01]  /*2550*/  ISETP.GE.AND P3, PT, R14, RZ, PT ;  /* 0x000000ff0e00720c */ /* 0x000fe20003f66270 */
[----:B------:R-:W-:Y:S01]  /*2560*/  IMAD.MOV.U32 R12, RZ, RZ, R15 ;  /* 0x000000ffff0c7224 */ /* 0x000fe200078e000f */
[----:B------:R-:W-:Y:S01]  /*2570*/  IADD3 R16, R4, 0x5a, RZ ;  /* 0x0000005a04107810 */ /* 0x000fe20007ffe0ff */
[--C-:B------:R-:W-:Y:S01]  /*2580*/  @!P0 IMAD.IADD R9, R9, 0x1, -R0.reuse ;  /* 0x0000000109098824 */ /* 0x100fe200078e0a00 */
[----:B------:R-:W-:Y:S01]  /*2590*/  ISETP.GE.AND P0, PT, R11, RZ, PT ;  /* 0x000000ff0b00720c */ /* 0x000fe20003f06270 */
[----:B------:R-:W-:Y:S01]  /*25a0*/  @!P6 IMAD.IADD R10, R10, 0x1, -R0 ;  /* 0x000000010a0ae824 */ /* 0x000fe200078e0a00 */
[----:B------:R-:W-:Y:S01]  /*25b0*/  ISETP.GT.U32.AND P6, PT, R0, R13, PT ;  /* 0x0000000d0000720c */ /* 0x000fe20003fc4070 */
[----:B0-----:R-:W-:Y:S01]  /*25c0*/  IMAD.MOV.U32 R5, RZ, RZ, R9 ;  /* 0x000000ffff057224 */ /* 0x001fe200078e0009 */
[----:B------:R-:W-:Y:S01]  /*25d0*/  IABS R11, R14 ;  /* 0x0000000e000b7213 */ /* 0x000fe20000000000 */
[----:B------:R-:W-:Y:S01]  /*25e0*/  IMAD.HI.U32 R9, R3, R12, RZ ;  /* 0x0000000c03097227 */ /* 0x000fe200078e00ff */
[----:B------:R-:W-:-:S02]  /*25f0*/  IADD3 R18, R4, 0x58, RZ ;  /* 0x0000005804127810 */ /* 0x000fc40007ffe0ff */
[----:B------:R-:W-:Y:S01]  /*2600*/  IADD3 R15, R4, 0x50, RZ ;  /* 0x00000050040f7810 */ /* 0x000fe20007ffe0ff */
[----:B------:R-:W-:Y:S02]  /*2610*/  IMAD.MOV R9, RZ, RZ, -R9 ;  /* 0x000000ffff097224 */ /* 0x000fe400078e0a09 */
[----:B------:R-:W-:Y:S01]  /*2620*/  @!P5 IMAD.MOV R5, RZ, RZ, -R5 ;  /* 0x000000ffff05d224 */ /* 0x000fe200078e0a05 */
[C---:B------:R-:W-:Y:S01]  /*2630*/  ISETP.GT.U32.AND P5, PT, R0.reuse, R10, PT ;  /* 0x0000000a0000720c */ /* 0x040fe20003fa4070 */
[C---:B------:R-:W-:Y:S02]  /*2640*/  IMAD R9, R0.reuse, R9, R12 ;  /* 0x0000000900097224 */ /* 0x040fe400078e020c */
[----:B------:R-:W-:Y:S01]  /*2650*/  IMAD.HI.U32 R14, R3, R11, RZ ;  /* 0x0000000b030e7227 */ /* 0x000fe200078e00ff */
[----:B------:R0:W-:Y:S03]  /*2660*/  STL [R1+0x64], R5 ;  /* 0x0000640501007387 */ /* 0x0001e60000100800 */
[----:B------:R-:W-:Y:S01]  /*2670*/  @!P6 IMAD.IADD R13, R13, 0x1, -R0 ;  /* 0x000000010d0de824 */ /* 0x000fe200078e0a00 */
[----:B------:R-:W-:-:S03]  /*2680*/  ISETP.GT.U32.AND P6, PT, R0, R9, PT ;  /* 0x000000090000720c */ /* 0x000fc60003fc4070 */
[----:B------:R-:W-:Y:S02]  /*2690*/  IMAD.MOV.U32 R6, RZ, RZ, R13 ;  /* 0x000000ffff067224 */ /* 0x000fe400078e000d */
[----:B------:R-:W-:Y:S01]  /*26a0*/  @!P5 IMAD.IADD R10, R10, 0x1, -R0 ;  /* 0x000000010a0ad824 */ /* 0x000fe200078e0a00 */
[----:B------:R-:W-:Y:S01]  /*26b0*/  ISETP.GE.AND P5, PT, R16, RZ, PT ;  /* 0x000000ff1000720c */ /* 0x000fe20003fa6270 */
[----:B0-----:R-:W-:Y:S01]  /*26c0*/  IMAD.MOV.U32 R5, RZ, RZ, R2 ;  /* 0x000000ffff057224 */ /* 0x001fe200078e0002 */
[----:B------:R-:W-:Y:S01]  /*26d0*/  IABS R16, R16 ;  /* 0x0000001000107213 */ /* 0x000fe20000000000 */
[----:B------:R-:W-:Y:S01]  /*26e0*/  IMAD.MOV R2, RZ, RZ, -R14 ;  /* 0x000000ffff027224 */ /* 0x000fe200078e0a0e */
[----:B------:R-:W-:Y:S01]  /*26f0*/  IADD3 R14, R4, 0x4e, RZ ;  /* 0x0000004e040e7810 */ /* 0x000fe20007ffe0ff */
[----:B------:R-:W-:Y:S02]  /*2700*/  @!P4 IMAD.MOV R6, RZ, RZ, -R6 ;  /* 0x000000ffff06c224 */ /* 0x000fe400078e0a06 */
[----:B------:R-:W-:Y:S01]  /*2710*/  IMAD R11, R0, R2, R11 ;  /* 0x00000002000b7224 */ /* 0x000fe200078e020b */
[----:B------:R-:W-:Y:S01]  /*2720*/  IADD3 R2, R4, 0x56, RZ ;  /* 0x0000005604027810 */ /* 0x000fe20007ffe0ff */
[----:B------:R-:W-:Y:S01]  /*2730*/  @!P2 IMAD.MOV R5, RZ, RZ, -R5 ;  /* 0x000000ffff05a224 */ /* 0x000fe200078e0a05 */
[----:B------:R-:W-:Y:S01]  /*2740*/  ISETP.GE.AND P2, PT, R19, RZ, PT ;  /* 0x000000ff1300720c */ /* 0x000fe20003f46270 */
[----:B------:R-:W-:Y:S01]  /*2750*/  @!P6 IMAD.IADD R9, R9, 0x1, -R0 ;  /* 0x000000010909e824 */ /* 0x000fe200078e0a00 */
[----:B------:R-:W-:-:S02]  /*2760*/  ISETP.GT.U32.AND P4, PT, R0, R11, PT ;  /* 0x0000000b0000720c */ /* 0x000fc40003f84070 */
[----:B------:R-:W-:Y:S01]  /*2770*/  IABS R19, R19 ;  /* 0x0000001300137213 */ /* 0x000fe20000000000 */
[----:B------:R0:W-:Y:S01]  /*2780*/  STL [R1+0x68], R5 ;  /* 0x0000680501007387 */ /* 0x0001e20000100800 */
[----:B------:R-:W-:Y:S02]  /*2790*/  ISETP.GT.U32.AND P6, PT, R0, R9, PT ;  /* 0x000000090000720c */ /* 0x000fe40003fc4070 */
[----:B------:R-:W-:Y:S01]  /*27a0*/  IABS R17, R2 ;  /* 0x0000000200117213 */ /* 0x000fe20000000000 */
[----:B------:R-:W-:Y:S01]  /*27b0*/  IMAD.HI.U32 R12, R3, R19, RZ ;  /* 0x00000013030c7227 */ /* 0x000fe200078e00ff */
[----:B------:R-:W-:Y:S03]  /*27c0*/  STL [R1+0x70], R6 ;  /* 0x0000700601007387 */ /* 0x000fe60000100800 */
[----:B------:R-:W-:Y:S02]  /*27d0*/  IMAD.MOV R12, RZ, RZ, -R12 ;  /* 0x000000ffff0c7224 */ /* 0x000fe400078e0a0c */
[----:B0-----:R-:W-:-:S02]  /*27e0*/  IMAD.MOV.U32 R5, RZ, RZ, R10 ;  /* 0x000000ffff057224 */ /* 0x001fc400078e000a */
[----:B------:R-:W-:Y:S02]  /*27f0*/  @!P4 IMAD.IADD R11, R11, 0x1, -R0 ;  /* 0x000000010b0bc824 */ /* 0x000fe400078e0a00 */
[----:B------:R-:W-:Y:S01]  /*2800*/  @!P0 IMAD.MOV R5, RZ, RZ, -R5 ;  /* 0x000000ffff058224 */ /* 0x000fe200078e0a05 */
[----:B------:R-:W-:Y:S01]  /*2810*/  ISETP.GE.AND P0, PT, R18, RZ, PT ;  /* 0x000000ff1200720c */ /* 0x000fe20003f06270 */
[C---:B------:R-:W-:Y:S01]  /*2820*/  IMAD.HI.U32 R10, R3.reuse, R16, RZ ;  /* 0x00000010030a7227 */ /* 0x040fe200078e00ff */
[----:B------:R-:W-:Y:S02]  /*2830*/  IABS R18, R18 ;  /* 0x0000001200127213 */ /* 0x000fe40000000000 */
[C---:B------:R-:W-:Y:S01]  /*2840*/  ISETP.GT.U32.AND P4, PT, R0.reuse, R11, PT ;  /* 0x0000000b0000720c */ /* 0x040fe20003f84070 */
[----:B------:R-:W-:Y:S01]  /*2850*/  IMAD R19, R0, R12, R19 ;  /* 0x0000000c00137224 */ /* 0x000fe200078e0213 */
[----:B------:R-:W-:Y:S01]  /*2860*/  IABS R12, R22 ;  /* 0x00000016000c7213 */ /* 0x000fe20000000000 */
[----:B------:R-:W-:Y:S01]  /*2870*/  IMAD.MOV R10, RZ, RZ, -R10 ;  /* 0x000000ffff0a7224 */ /* 0x000fe200078e0a0a */
[----:B------:R0:W-:Y:S01]  /*2880*/  STL [R1+0xf4], R5 ;  /* 0x0000f40501007387 */ /* 0x0001e20000100800 */
[----:B------:R-:W-:-:S04]  /*2890*/  IMAD.HI.U32 R13, R3, R18, RZ ;  /* 0x00000012030d7227 */ /* 0x000fc800078e00ff */
[----:B------:R-:W-:Y:S01]  /*28a0*/  @!P6 IMAD.IADD R9, R9, 0x1, -R0 ;  /* 0x000000010909e824 */ /* 0x000fe200078e0a00 */
[C---:B------:R-:W-:Y:S01]  /*28b0*/  ISETP.GT.U32.AND P6, PT, R0.reuse, R19, PT ;  /* 0x000000130000720c */ /* 0x040fe20003fc4070 */
[----:B------:R-:W-:Y:S02]  /*28c0*/  IMAD R16, R0, R10, R16 ;  /* 0x0000000a00107224 */ /* 0x000fe400078e0210 */
[----:B------:R-:W-:-:S04]  /*28d0*/  IMAD.HI.U32 R10, R3, R17, RZ ;  /* 0x00000011030a7227 */ /* 0x000fc800078e00ff */
[----:B------:R-:W-:Y:S02]  /*28e0*/  IMAD.MOV R13, RZ, RZ, -R13 ;  /* 0x000000ffff0d7224 */ /* 0x000fe400078e0a0d */
[----:B------:R-:W-:Y:S02]  /*28f0*/  IMAD.MOV R10, RZ, RZ, -R10 ;  /* 0x000000ffff0a7224 */ /* 0x000fe400078e0a0a */
[C---:B------:R-:W-:Y:S02]  /*2900*/  IMAD R18, R0.reuse, R13, R18 ;  /* 0x0000000d00127224 */ /* 0x040fe400078e0212 */
[C---:B------:R-:W-:Y:S01]  /*2910*/  IMAD R17, R0.reuse, R10, R17 ;  /* 0x0000000a00117224 */ /* 0x040fe200078e0211 */
[----:B------:R-:W-:Y:S01]  /*2920*/  IABS R10, R15 ;  /* 0x0000000f000a7213 */ /* 0x000fe20000000000 */
[--C-:B------:R-:W-:Y:S01]  /*2930*/  @!P4 IMAD.IADD R11, R11, 0x1, -R0.reuse ;  /* 0x000000010b0bc824 */ /* 0x100fe200078e0a00 */
[C---:B------:R-:W-:Y:S01]  /*2940*/  ISETP.GT.U32.AND P4, PT, R0.reuse, R18, PT ;  /* 0x000000120000720c */ /* 0x040fe20003f84070 */
[----:B------:R-:W-:Y:S01]  /*2950*/  @!P6 IMAD.IADD R19, R19, 0x1, -R0 ;  /* 0x000000011313e824 */ /* 0x000fe200078e0a00 */
[----:B------:R-:W-:Y:S01]  /*2960*/  ISETP.GT.U32.AND P6, PT, R0, R17, PT ;  /* 0x000000110000720c */ /* 0x000fe20003fc4070 */
[----:B0-----:R-:W-:-:S02]  /*2970*/  IMAD.MOV.U32 R5, RZ, RZ, R9 ;  /* 0x000000ffff057224 */ /* 0x001fc400078e0009 */
[----:B------:R-:W-:-:S04]  /*2980*/  IMAD.HI.U32 R9, R3, R12, RZ ;  /* 0x0000000c03097227 */ /* 0x000fc800078e00ff */
[----:B------:R-:W-:Y:S02]  /*2990*/  IMAD.MOV R9, RZ, RZ, -R9 ;  /* 0x000000ffff097224 */ /* 0x000fe400078e0a09 */
[----:B------:R-:W-:Y:S01]  /*29a0*/  @!P1 IMAD.MOV R5, RZ, RZ, -R5 ;  /* 0x000000ffff059224 */ /* 0x000fe200078e0a05 */
[C---:B------:R-:W-:Y:S01]  /*29b0*/  ISETP.GT.U32.AND P1, PT, R0.reuse, R16, PT ;  /* 0x000000100000720c */ /* 0x040fe20003f24070 */
[----:B------:R-:W-:Y:S01]  /*29c0*/  IMAD R12, R0, R9, R12 ;  /* 0x00000009000c7224 */ /* 0x000fe200078e020c */
[----:B------:R-:W-:Y:S01]  /*29d0*/  IABS R9, R21 ;  /* 0x0000001500097213 */ /* 0x000fe20000000000 */
[--C-:B------:R-:W-:Y:S01]  /*29e0*/  @!P4 IMAD.IADD R18, R18, 0x1, -R0.reuse ;  /* 0x000000011212c824 */ /* 0x100fe200078e0a00 */
[----:B------:R0:W-:Y:S01]  /*29f0*/  STL [R1+0xf0], R5 ;  /* 0x0000f00501007387 */ /* 0x0001e20000100800 */
[----:B------:R-:W-:Y:S02]  /*2a00*/  @!P6 IMAD.IADD R17, R17, 0x1, -R0 ;  /* 0x000000011111e824 */ /* 0x000fe400078e0a00 */
[----:B------:R-:W-:Y:S01]  /*2a10*/  IMAD.HI.U32 R13, R3, R9, RZ ;  /* 0x00000009030d7227 */ /* 0x000fe200078e00ff */
[----:B------:R-:W-:-:S03]  /*2a20*/  ISETP.GT.U32.AND P6, PT, R0, R18, PT ;  /* 0x000000120000720c */ /* 0x000fc60003fc4070 */
[----:B------:R-:W-:Y:S02]  /*2a30*/  IMAD.MOV R13, RZ, RZ, -R13 ;  /* 0x000000ffff0d7224 */ /* 0x000fe400078e0a0d */
[--C-:B------:R-:W-:Y:S01]  /*2a40*/  @!P1 IMAD.IADD R16, R16, 0x1, -R0.reuse ;  /* 0x0000000110109824 */ /* 0x100fe200078e0a00 */
[C---:B------:R-:W-:Y:S01]  /*2a50*/  ISETP.GT.U32.AND P1, PT, R0.reuse, R19, PT ;  /* 0x000000130000720c */ /* 0x040fe20003f24070 */
[----:B0-----:R-:W-:Y:S01]  /*2a60*/  IMAD.MOV.U32 R5, RZ, RZ, R11 ;  /* 0x000000ffff057224 */ /* 0x001fe200078e000b */
[----:B------:R-:W-:Y:S01]  /*2a70*/  IABS R11, R14 ;  /* 0x0000000e000b7213 */ /* 0x000fe20000000000 */
[C---:B------:R-:W-:Y:S01]  /*2a80*/  IMAD R9, R0.reuse, R13, R9 ;  /* 0x0000000d00097224 */ /* 0x040fe200078e0209 */
[C---:B------:R-:W-:Y:S01]  /*2a90*/  ISETP.GT.U32.AND P4, PT, R0.reuse, R16, PT ;  /* 0x000000100000720c */ /* 0x040fe20003f84070 */
[----:B------:R-:W-:Y:S01]  /*2aa0*/  @!P3 IMAD.MOV R5, RZ, RZ, -R5 ;  /* 0x000000ffff05b224 */ /* 0x000fe200078e0a05 */
[----:B------:R-:W-:Y:S01]  /*2ab0*/  ISETP.GT.U32.AND P3, PT, R0, R17, PT ;  /* 0x000000110000720c */ /* 0x000fe20003f64070 */
[--C-:B------:R-:W-:Y:S01]  /*2ac0*/  @!P6 IMAD.IADD R18, R18, 0x1, -R0.reuse ;  /* 0x000000011212e824 */ /* 0x100fe200078e0a00 */
[----:B------:R-:W-:Y:S01]  /*2ad0*/  ISETP.GT.U32.AND P6, PT, R0, R9, PT ;  /* 0x000000090000720c */ /* 0x000fe20003fc4070 */
[----:B------:R-:W-:Y:S01]  /*2ae0*/  IMAD.HI.U32 R20, R3, R10, RZ ;  /* 0x0000000a03147227 */ /* 0x000fe200078e00ff */
[----:B------:R-:W-:Y:S01]  /*2af0*/  IADD3 R13, R4, 0x4c, RZ ;  /* 0x0000004c040d7810 */ /* 0x000fe20007ffe0ff */
[----:B------:R0:W-:Y:S02]  /*2b00*/  STL [R1+0xec], R5 ;  /* 0x0000ec0501007387 */ /* 0x0001e40000100800 */
[----:B------:R-:W-:Y:S01]  /*2b10*/  @!P1 IMAD.IADD R19, R19, 0x1, -R0 ;  /* 0x0000000113139824 */ /* 0x000fe200078e0a00 */
[----:B------:R-:W-:Y:S01]  /*2b20*/  ISETP.GT.U32.AND P1, PT, R0, R12, PT ;  /* 0x0000000c0000720c */ /* 0x000fe20003f24070 */
[----:B------:R-:W-:-:S02]  /*2b30*/  IMAD.MOV R20, RZ, RZ, -R20 ;  /* 0x000000ffff147224 */ /* 0x000fc400078e0a14 */
[--C-:B------:R-:W-:Y:S01]  /*2b40*/  @!P4 IMAD.IADD R16, R16, 0x1, -R0.reuse ;  /* 0x000000011010c824 */ /* 0x100fe200078e0a00 */
[----:B------:R-:W-:Y:S01]  /*2b50*/  ISETP.GE.AND P4, PT, R2, RZ, PT ;  /* 0x000000ff0200720c */ /* 0x000fe20003f86270 */
[--C-:B------:R-:W-:Y:S01]  /*2b60*/  @!P3 IMAD.IADD R17, R17, 0x1, -R0.reuse ;  /* 0x000000011111b824 */ /* 0x100fe200078e0a00 */
[----:B------:R-:W-:Y:S01]  /*2b70*/  ISETP.GE.AND P3, PT, R22, RZ, PT ;  /* 0x000000ff1600720c */ /* 0x000fe20003f66270 */
[----:B------:R-:W-:Y:S01]  /*2b80*/  @!P6 IMAD.IADD R9, R9, 0x1, -R0 ;  /* 0x000000010909e824 */ /* 0x000fe200078e0a00 */
[----:B------:R-:W-:Y:S01]  /*2b90*/  IABS R22, R13 ;  /* 0x0000000d00167213 */ /* 0x000fe20000000000 */
[----:B------:R-:W-:Y:S02]  /*2ba0*/  IMAD.MOV.U32 R6, RZ, RZ, R19 ;  /* 0x000000ffff067224 */ /* 0x000fe400078e0013 */
[----:B0-----:R-:W-:Y:S01]  /*2bb0*/  IMAD.MOV.U32 R5, RZ, RZ, R16 ;  /* 0x000000ffff057224 */ /* 0x001fe200078e0010 */
[----:B------:R-:W-:Y:S01]  /*2bc0*/  ISETP.GT.U32.AND P6, PT, R0, R9, PT ;  /* 0x000000090000720c */ /* 0x000fe20003fc4070 */
[----:B------:R-:W-:-:S04]  /*2bd0*/  IMAD.HI.U32 R19, R3, R22, RZ ;  /* 0x0000001603137227 */ /* 0x000fc800078e00ff */
[----:B------:R-:W-:Y:S01]  /*2be0*/  @!P1 IMAD.IADD R12, R12, 0x1, -R0 ;  /* 0x000000010c0c9824 */ /* 0x000fe200078e0a00 */
[----:B------:R-:W-:Y:S01]  /*2bf0*/  ISETP.GE.AND P1, PT, R21, RZ, PT ;  /* 0x000000ff1500720c */ /* 0x000fe20003f26270 */
[----:B------:R-:W-:Y:S02]  /*2c00*/  IMAD.MOV R16, RZ, RZ, -R19 ;  /* 0x000000ffff107224 */ /* 0x000fe400078e0a13 */
[C---:B------:R-:W-:Y:S02]  /*2c10*/  IMAD R10, R0.reuse, R20, R10 ;  /* 0x00000014000a7224 */ /* 0x040fe400078e020a */
[----:B------:R-:W-:Y:S01]  /*2c20*/  @!P2 IMAD.MOV R6, RZ, RZ, -R6 ;  /* 0x000000ffff06a224 */ /* 0x000fe200078e0a06 */
[C---:B------:R-:W-:Y:S01]  /*2c30*/  ISETP.GT.U32.AND P2, PT, R0.reuse, R12, PT ;  /* 0x0000000c0000720c */ /* 0x040fe20003f44070 */
[C---:B------:R-:W-:Y:S02]  /*2c40*/  IMAD R22, R0.reuse, R16, R22 ;  /* 0x0000001000167224 */ /* 0x040fe400078e0216 */
[----:B------:R-:W-:Y:S01]  /*2c50*/  @!P5 IMAD.MOV R5, RZ, RZ, -R5 ;  /* 0x000000ffff05d224 */ /* 0x000fe200078e0a05 */
[C---:B------:R-:W-:Y:S01]  /*2c60*/  ISETP.GT.U32.AND P5, PT, R0.reuse, R10, PT ;  /* 0x0000000a0000720c */ /* 0x040fe20003fa4070 */
[----:B------:R-:W-:Y:S01]  /*2c70*/  @!P6 IMAD.IADD R9, R9, 0x1, -R0 ;  /* 0x000000010909e824 */ /* 0x000fe200078e0a00 */
[----:B------:R-:W-:Y:S01]  /*2c80*/  ISETP.GT.U32.AND P6, PT, R0, R22, PT ;  /* 0x000000160000720c */ /* 0x000fe20003fc4070 */
[----:B------:R-:W-:Y:S01]  /*2c90*/  IMAD.HI.U32 R2, R3, R11, RZ ;  /* 0x0000000b03027227 */ /* 0x000fe200078e00ff */
[----:B------:R0:W-:Y:S03]  /*2ca0*/  STL [R1+0x40], R6 ;  /* 0x0000400601007387 */ /* 0x0001e60000100800 */
[----:B------:R-:W-:Y:S01]  /*2cb0*/  IMAD.MOV R2, RZ, RZ, -R2 ;  /* 0x000000ffff027224 */ /* 0x000fe200078e0a02 */
[----:B------:R1:W-:Y:S01]  /*2cc0*/  STL [R1+0x44], R5 ;  /* 0x0000440501007387 */ /* 0x0003e20000100800 */
[--C-:B------:R-:W-:Y:S01]  /*2cd0*/  @!P2 IMAD.IADD R12, R12, 0x1, -R0.reuse ;  /* 0x000000010c0ca824 */ /* 0x100fe200078e0a00 */
[----:B------:R-:W-:Y:S01]  /*2ce0*/  ISETP.GE.AND P2, PT, R14, RZ, PT ;  /* 0x000000ff0e00720c */ /* 0x000fe20003f46270 */
[----:B------:R-:W-:Y:S01]  /*2cf0*/  IMAD R11, R0, R2, R11 ;  /* 0x00000002000b7224 */ /* 0x000fe200078e020b */
[----:B------:R-:W-:Y:S01]  /*2d00*/  IADD3 R14, R4, 0x48, RZ ;  /* 0x00000048040e7810 */ /* 0x000fe20007ffe0ff */
[----:B------:R-:W-:Y:S01]  /*2d10*/  @!P5 IMAD.IADD R10, R10, 0x1, -R0 ;  /* 0x000000010a0ad824 */ /* 0x000fe200078e0a00 */
[----:B------:R-:W-:Y:S01]  /*2d20*/  ISETP.GE.AND P5, PT, R13, RZ, PT ;  /* 0x000000ff0d00720c */ /* 0x000fe20003fa6270 */
[----:B0-----:R-:W-:Y:S01]  /*2d30*/  IMAD.MOV.U32 R6, RZ, RZ, R18 ;  /* 0x000000ffff067224 */ /* 0x001fe200078e0012 */
[----:B------:R-:W-:Y:S01]  /*2d40*/  IABS R13, R14 ;  /* 0x0000000e000d7213 */ /* 0x000fe20000000000 */
[----:B------:R-:W-:Y:S01]  /*2d50*/  @!P6 IMAD.IADD R22, R22, 0x1, -R0 ;  /* 0x000000011616e824 */ /* 0x000fe200078e0a00 */
[C---:B------:R-:W-:Y:S01]  /*2d60*/  IADD3 R2, R4.reuse, 0x4a, RZ ;  /* 0x0000004a04027810 */ /* 0x040fe20007ffe0ff */
[----:B-1----:R-:W-:Y:S01]  /*2d70*/  IMAD.MOV.U32 R5, RZ, RZ, R17 ;  /* 0x000000ffff057224 */ /* 0x002fe200078e0011 */
[----:B------:R-:W-:Y:S01]  /*2d80*/  IADD3 R17, R4, 0x46, RZ ;  /* 0x0000004604117810 */ /* 0x000fe20007ffe0ff */
[----:B------:R-:W-:Y:S01]  /*2d90*/  @!P0 IMAD.MOV R6, RZ, RZ, -R6 ;  /* 0x000000ffff068224 */ /* 0x000fe200078e0a06 */
[----:B------:R-:W-:Y:S01]  /*2da0*/  ISETP.GE.AND P0, PT, R15, RZ, PT ;  /* 0x000000ff0f00720c */ /* 0x000fe20003f06270 */
[----:B------:R-:W-:Y:S01]  /*2db0*/  @!P4 IMAD.MOV R5, RZ, RZ, -R5 ;  /* 0x000000ffff05c224 */ /* 0x000fe200078e0a05 */
[----:B------:R-:W-:Y:S01]  /*2dc0*/  ISETP.GT.U32.AND P6, PT, R0, R22, PT ;  /* 0x000000160000720c */ /* 0x000fe20003fc4070 */
[----:B------:R-:W-:Y:S01]  /*2dd0*/  IMAD.HI.U32 R15, R3, R13, RZ ;  /* 0x0000000d030f7227 */ /* 0x000fe200078e00ff */
[----:B------:R-:W-:Y:S01]  /*2de0*/  STL [R1+0x4c], R6 ;  /* 0x00004c0601007387 */ /* 0x000fe20000100800 */
[----:B------:R-:W-:-:S02]  /*2df0*/  IABS R19, R2 ;  /* 0x0000000200137213 */ /* 0x000fc40000000000 */
[----:B------:R-:W-:Y:S01]  /*2e00*/  ISETP.GT.U32.AND P4, PT, R0, R11, PT ;  /* 0x0000000b0000720c */ /* 0x000fe20003f84070 */
[----:B------:R0:W-:Y:S01]  /*2e10*/  STL [R1+0x50], R5 ;  /* 0x0000500501007387 */ /* 0x0001e20000100800 */
[----:B------:R-:W-:Y:S01]  /*2e20*/  IMAD.MOV R15, RZ, RZ, -R15 ;  /* 0x000000ffff0f7224 */ /* 0x000fe200078e0a0f */
[----:B------:R-:W-:Y:S01]  /*2e30*/  IABS R20, R17 ;  /* 0x0000001100147213 */ /* 0x000fe20000000000 */
[----:B------:R-:W-:-:S04]  /*2e40*/  IMAD.HI.U32 R16, R3, R19, RZ ;  /* 0x0000001303107227 */ /* 0x000fc800078e00ff */
[----:B------:R-:W-:Y:S01]  /*2e50*/  IMAD R13, R0, R15, R13 ;  /* 0x0000000f000d7224 */ /* 0x000fe200078e020d */
[----:B------:R-:W-:Y:S01]  /*2e60*/  IADD3 R15, R4, 0x42, RZ ;  /* 0x00000042040f7810 */ /* 0x000fe20007ffe0ff */
[----:B------:R-:W-:Y:S02]  /*2e70*/  IMAD.MOV R16, RZ, RZ, -R16 ;  /* 0x000000ffff107224 */ /* 0x000fe400078e0a10 */
[----:B0-----:R-:W-:Y:S01]  /*2e80*/  IMAD.MOV.U32 R5, RZ, RZ, R12 ;  /* 0x000000ffff057224 */ /* 0x001fe200078e000c */
[----:B------:R-:W-:Y:S01]  /*2e90*/  IABS R18, R15 ;  /* 0x0000000f00127213 */ /* 0x000fe20000000000 */
[--C-:B------:R-:W-:Y:S01]  /*2ea0*/  @!P6 IMAD.IADD R22, R22, 0x1, -R0.reuse ;  /* 0x000000011616e824 */ /* 0x100fe200078e0a00 */
[C---:B------:R-:W-:Y:S01]  /*2eb0*/  ISETP.GT.U32.AND P6, PT, R0.reuse, R13, PT ;  /* 0x0000000d0000720c */ /* 0x040fe20003fc4070 */
[----:B------:R-:W-:Y:S01]  /*2ec0*/  @!P3 IMAD.MOV R5, RZ, RZ, -R5 ;  /* 0x000000ffff05b224 */ /* 0x000fe200078e0a05 */
[C---:B------:R-:W-:Y:S01]  /*2ed0*/  ISETP.GT.U32.AND P3, PT, R0.reuse, R10, PT ;  /* 0x0000000a0000720c */ /* 0x040fe20003f64070 */
[----:B------:R-:W-:Y:S01]  /*2ee0*/  IMAD R19, R0, R16, R19 ;  /* 0x0000001000137224 */ /* 0x000fe200078e0213 */
[----:B------:R-:W-:Y:S01]  /*2ef0*/  IADD3 R12, R4, 0x44, RZ ;  /* 0x00000044040c7810 */ /* 0x000fe20007ffe0ff */
[----:B------:R-:W-:Y:S01]  /*2f00*/  @!P4 IMAD.IADD R11, R11, 0x1, -R0 ;  /* 0x000000010b0bc824 */ /* 0x000fe200078e0a00 */
[----:B------:R0:W-:Y:S01]  /*2f10*/  STL [R1+0xe8], R5 ;  /* 0x0000e80501007387 */ /* 0x0001e20000100800 */
[----:B------:R-:W-:Y:S01]  /*2f20*/  IMAD.HI.U32 R21, R3, R20, RZ ;  /* 0x0000001403157227 */ /* 0x000fe200078e00ff */
[----:B------:R-:W-:-:S02]  /*2f30*/  IABS R16, R12 ;  /* 0x0000000c00107213 */ /* 0x000fc40000000000 */
[----:B------:R-:W-:Y:S01]  /*2f40*/  ISETP.GT.U32.AND P4, PT, R0, R11, PT ;  /* 0x0000000b0000720c */ /* 0x000fe20003f84070 */
[----:B------:R-:W-:Y:S02]  /*2f50*/  IMAD.MOV R21, RZ, RZ, -R21 ;  /* 0x000000ffff157224 */ /* 0x000fe400078e0a15 */
[--C-:B------:R-:W-:Y:S02]  /*2f60*/  @!P6 IMAD.IADD R13, R13, 0x1, -R0.reuse ;  /* 0x000000010d0de824 */ /* 0x100fe400078e0a00 */
[----:B------:R-:W-:Y:S01]  /*2f70*/  @!P3 IMAD.IADD R10, R10, 0x1, -R0 ;  /* 0x000000010a0ab824 */ /* 0x000fe200078e0a00 */
[C---:B------:R-:W-:Y:S01]  /*2f80*/  ISETP.GT.U32.AND P3, PT, R0.reuse, R19, PT ;  /* 0x000000130000720c */ /* 0x040fe20003f64070 */
[C---:B------:R-:W-:Y:S01]  /*2f90*/  IMAD R20, R0.reuse, R21, R20 ;  /* 0x0000001500147224 */ /* 0x040fe200078e0214 */
[----:B------:R-:W-:Y:S01]  /*2fa0*/  ISETP.GT.U32.AND P6, PT, R0, R13, PT ;  /* 0x0000000d0000720c */ /* 0x000fe20003fc4070 */
[----:B------:R-:W-:-:S04]  /*2fb0*/  IMAD.HI.U32 R21, R3, R18, RZ ;  /* 0x0000001203157227 */ /* 0x000fc800078e00ff */
[--C-:B------:R-:W-:Y:S01]  /*2fc0*/  @!P4 IMAD.IADD R11, R11, 0x1, -R0.reuse ;  /* 0x000000010b0bc824 */ /* 0x100fe200078e0a00 */
[----:B------:R-:W-:Y:S01]  /*2fd0*/  ISETP.GE.AND P4, PT, R2, RZ, PT ;  /* 0x000000ff0200720c */ /* 0x000fe20003f86270 */
[----:B------:R-:W-:Y:S02]  /*2fe0*/  @!P1 IMAD.MOV R9, RZ, RZ, -R9 ;  /* 0x000000ffff099224 */ /* 0x000fe400078e0a09 */
[----:B------:R-:W-:Y:S02]  /*2ff0*/  IMAD.MOV R21, RZ, RZ, -R21 ;  /* 0x000000ffff157224 */ /* 0x000fe400078e0a15 */
[----:B------:R-:W-:Y:S01]  /*3000*/  @!P3 IMAD.IADD R19, R19, 0x1, -R0 ;  /* 0x000000011313b824 */ /* 0x000fe200078e0a00 */
[----:B------:R1:W-:Y:S01]  /*3010*/  STL [R1+0x1208], R9 ;  /* 0x0012080901007387 */ /* 0x0003e20000100800 */
[----:B------:R-:W-:Y:S01]  /*3020*/  @!P2 IMAD.MOV R11, RZ, RZ, -R11 ;  /* 0x000000ffff0ba224 */ /* 0x000fe200078e0a0b */
[----:B------:R-:W-:Y:S01]  /*3030*/  ISETP.GE.AND P2, PT, R17, RZ, PT ;  /* 0x000000ff1100720c */ /* 0x000fe20003f46270 */
[C---:B------:R-:W-:Y:S01]  /*3040*/  IMAD R17, R0.reuse, R21, R18 ;  /* 0x0000001500117224 */ /* 0x040fe200078e0212 */
[----:B------:R-:W-:Y:S01]  /*3050*/  ISETP.GT.U32.AND P1, PT, R0, R19, PT ;  /* 0x000000130000720c */ /* 0x000fe20003f24070 */
[----:B------:R-:W-:Y:S01]  /*3060*/  IMAD.HI.U32 R2, R3, R16, RZ ;  /* 0x0000001003027227 */ /* 0x000fe200078e00ff */
[----:B------:R-:W-:-:S02]  /*3070*/  ISETP.GE.AND P3, PT, R14, RZ, PT ;  /* 0x000000ff0e00720c */ /* 0x000fc40003f66270 */
[C---:B------:R-:W-:Y:S01]  /*3080*/  IADD3 R14, R4.reuse, 0x40, RZ ;  /* 0x00000040040e7810 */ /* 0x040fe20007ffe0ff */
[----:B0-----:R-:W-:Y:S01]  /*3090*/  IMAD.MOV.U32 R5, RZ, RZ, R22 ;  /* 0x000000ffff057224 */ /* 0x001fe200078e0016 */
[----:B-1----:R-:W-:Y:S01]  /*30a0*/  IADD3 R9, R4, 0x8, RZ ;  /* 0x0000000804097810 */ /* 0x002fe20007ffe0ff */
[----:B------:R-:W-:Y:S01]  /*30b0*/  @!P6 IMAD.IADD R13, R13, 0x1, -R0 ;  /* 0x000000010d0de824 */ /* 0x000fe200078e0a00 */
[C---:B------:R-:W-:Y:S01]  /*30c0*/  ISETP.GT.U32.AND P6, PT, R0.reuse, R17, PT ;  /* 0x000000110000720c */ /* 0x040fe20003fc4070 */
[----:B------:R-:W-:Y:S02]  /*30d0*/  IMAD.MOV R2, RZ, RZ, -R2 ;  /* 0x000000ffff027224 */ /* 0x000fe400078e0a02 */
[----:B------:R-:W-:Y:S01]  /*30e0*/  @!P0 IMAD.MOV R10, RZ, RZ, -R10 ;  /* 0x000000ffff0a8224 */ /* 0x000fe200078e0a0a */
[C---:B------:R-:W-:Y:S01]  /*30f0*/  ISETP.GT.U32.AND P0, PT, R0.reuse, R20, PT ;  /* 0x000000140000720c */ /* 0x040fe20003f04070 */
[----:B------:R-:W-:Y:S02]  /*3100*/  @!P5 IMAD.MOV R5, RZ, RZ, -R5 ;  /* 0x000000ffff05d224 */ /* 0x000fe400078e0a05 */
[----:B------:R-:W-:Y:S01]  /*3110*/  IMAD R16, R0, R2, R16 ;  /* 0x0000000200107224 */ /* 0x000fe200078e0210 */
[----:B------:R-:W-:Y:S01]  /*3120*/  STL [R1+0x120c], R10 ;  /* 0x00120c0a01007387 */ /* 0x000fe20000100800 */
[----:B------:R-:W-:Y:S01]  /*3130*/  @!P1 IMAD.IADD R19, R19, 0x1, -R0 ;  /* 0x0000000113139824 */ /* 0x000fe200078e0a00 */
[----:B------:R-:W-:-:S02]  /*3140*/  ISETP.GE.AND P1, PT, R12, RZ, PT ;  /* 0x000000ff0c00720c */ /* 0x000fc40003f26270 */
[----:B------:R0:W-:Y:S01]  /*3150*/  STL [R1+0x1210], R11 ;  /* 0x0012100b01007387 */ /* 0x0001e20000100800 */
[----:B------:R-:W-:Y:S01]  /*3160*/  ISETP.GT.U32.AND P5, PT, R0, R16, PT ;  /* 0x000000100000720c */ /* 0x000fe20003fa4070 */
[--C-:B------:R-:W-:Y:S01]  /*3170*/  @!P6 IMAD.IADD R17, R17, 0x1, -R0.reuse ;  /* 0x000000011111e824 */ /* 0x100fe200078e0a00 */
[----:B------:R-:W-:Y:S01]  /*3180*/  IADD3 R12, R4, 0x3e, RZ ;  /* 0x0000003e040c7810 */ /* 0x000fe20007ffe0ff */
[----:B------:R1:W-:Y:S01]  /*3190*/  STL [R1+0x3c], R5 ;  /* 0x00003c0501007387 */ /* 0x0003e20000100800 */
[----:B------:R-:W-:Y:S01]  /*31a0*/  @!P0 IMAD.IADD R20, R20, 0x1, -R0 ;  /* 0x0000000114148824 */ /* 0x000fe200078e0a00 */
[----:B------:R-:W-:Y:S02]  /*31b0*/  IABS R2, R14 ;  /* 0x0000000e00027213 */ /* 0x000fe40000000000 */
[----:B------:R-:W-:Y:S02]  /*31c0*/  ISETP.GT.U32.AND P6, PT, R0, R17, PT ;  /* 0x000000110000720c */ /* 0x000fe40003fc4070 */
[----:B------:R-:W-:Y:S01]  /*31d0*/  ISETP.GE.AND P0, PT, R15, RZ, PT ;  /* 0x000000ff0f00720c */ /* 0x000fe20003f06270 */
[----:B------:R-:W-:Y:S01]  /*31e0*/  IMAD.HI.U32 R18, R3, R2, RZ ;  /* 0x0000000203127227 */ /* 0x000fe200078e00ff */
[----:B------:R-:W-:-:S02]  /*31f0*/  IADD3 R15, R4, 0x3c, RZ ;  /* 0x0000003c040f7810 */ /* 0x000fc40007ffe0ff */
[----:B0-----:R-:W-:Y:S01]  /*3200*/  IADD3 R11, R4, 0xa, RZ ;  /* 0x0000000a040b7810 */ /* 0x001fe20007ffe0ff */
[----:B-1----:R-:W-:Y:S01]  /*3210*/  IMAD.MOV.U32 R5, RZ, RZ, R19 ;  /* 0x000000ffff057224 */ /* 0x002fe200078e0013 */
[----:B------:R-:W-:Y:S01]  /*3220*/  IABS R19, R12 ;  /* 0x0000000c00137213 */ /* 0x000fe20000000000 */
[----:B------:R-:W-:Y:S01]  /*3230*/  @!P5 IMAD.IADD R16, R16, 0x1, -R0 ;  /* 0x000000011010d824 */ /* 0x000fe200078e0a00 */
[----:B------:R-:W-:Y:S01]  /*3240*/  IADD3 R10, R4, 0x6, RZ ;  /* 0x00000006040a7810 */ /* 0x000fe20007ffe0ff */
[----:B------:R-:W-:Y:S01]  /*3250*/  @!P4 IMAD.MOV R5, RZ, RZ, -R5 ;  /* 0x000000ffff05c224 */ /* 0x000fe200078e0a05 */
[C---:B------:R-:W-:Y:S01]  /*3260*/  ISETP.GT.U32.AND P4, PT, R0.reuse, R20, PT ;  /* 0x000000140000720c */ /* 0x040fe20003f84070 */
[----:B------:R-:W-:Y:S01]  /*3270*/  IMAD.MOV R18, RZ, RZ, -R18 ;  /* 0x000000ffff127224 */ /* 0x000fe200078e0a12 */
[C---:B------:R-:W-:Y:S01]  /*3280*/  ISETP.GT.U32.AND P5, PT, R0.reuse, R16, PT ;  /* 0x000000100000720c */ /* 0x040fe20003fa4070 */
[----:B------:R-:W-:Y:S01]  /*3290*/  @!P6 IMAD.IADD R17, R17, 0x1, -R0 ;  /* 0x000000011111e824 */ /* 0x000fe200078e0a00 */
[----:B------:R0:W-:Y:S01]  /*32a0*/  STL [R1+0xdc], R5 ;  /* 0x0000dc0501007387 */ /* 0x0001e20000100800 */
[----:B------:R-:W-:Y:S01]  /*32b0*/  IMAD R2, R0, R18, R2 ;  /* 0x0000001200027224 */ /* 0x000fe200078e0202 */
[----:B------:R-:W-:-:S05]  /*32c0*/  IABS R18, R15 ;  /* 0x0000000f00127213 */ /* 0x000fca0000000000 */
[----:B------:R-:W-:-:S04]  /*32d0*/  IMAD.HI.U32 R22, R3, R18, RZ ;  /* 0x0000001203167227 */ /* 0x000fc800078e00ff */
[----:B0-----:R-:W-:Y:S02]  /*32e0*/  IMAD.MOV.U32 R5, RZ, RZ, R13 ;  /* 0x000000ffff057224 */ /* 0x001fe400078e000d */
[----:B------:R-:W-:-:S04]  /*32f0*/  IMAD.HI.U32 R13, R3, R19, RZ ;  /* 0x00000013030d7227 */ /* 0x000fc800078e00ff */
[----:B------:R-:W-:Y:S02]  /*3300*/  IMAD.MOV R13, RZ, RZ, -R13 ;  /* 0x000000ffff0d7224 */ /* 0x000fe400078e0a0d */
[--C-:B------:R-:W-:Y:S01]  /*3310*/  @!P4 IMAD.IADD R20, R20, 0x1, -R0.reuse ;  /* 0x000000011414c824 */ /* 0x100fe200078e0a00 */
[C---:B------:R-:W-:Y:S01]  /*3320*/  ISETP.GT.U32.AND P4, PT, R0.reuse, R2, PT ;  /* 0x000000020000720c */ /* 0x040fe20003f84070 */
[----:B------:R-:W-:Y:S01]  /*3330*/  IMAD R19, R0, R13, R19 ;  /* 0x0000000d00137224 */ /* 0x000fe200078e0213 */
[----:B------:R-:W-:Y:S01]  /*3340*/  IADD3 R13, R4, 0x38, RZ ;  /* 0x00000038040d7810 */ /* 0x000fe20007ffe0ff */
[----:B------:R-:W-:Y:S01]  /*3350*/  @!P3 IMAD.MOV R5, RZ, RZ, -R5 ;  /* 0x000000ffff05b224 */ /* 0x000fe200078e0a05 */
[----:B------:R-:W-:Y:S01]  /*3360*/  ISETP.GE.AND P3, PT, R14, RZ, PT ;  /* 0x000000ff0e00720c */ /* 0x000fe20003f66270 */
[----:B------:R-:W-:Y:S01]  /*3370*/  @!P5 IMAD.IADD R16, R16, 0x1, -R0 ;  /* 0x000000011010d824 */ /* 0x000fe200078e0a00 */
[----:B------:R-:W-:Y:S01]  /*3380*/  ISETP.GT.U32.AND P6, PT, R0, R19, PT ;  /* 0x000000130000720c */ /* 0x000fe20003fc4070 */
[----:B------:R-:W-:Y:S01]  /*3390*/  IMAD.MOV R22, RZ, RZ, -R22 ;  /* 0x000000ffff167224 */ /* 0x000fe200078e0a16 */
[----:B------:R-:W-:Y:S01]  /*33a0*/  ISETP.GE.AND P5, PT, R12, RZ, PT ;  /* 0x000000ff0c00720c */ /* 0x000fe20003fa6270 */
[----:B------:R0:W-:Y:S01]  /*33b0*/  STL [R1+0xe4], R5 ;  /* 0x0000e40501007387 */ /* 0x0001e20000100800 */
[----:B------:R-:W-:Y:S01]  /*33c0*/  IADD3 R12, R4, 0x3a, RZ ;  /* 0x0000003a040c7810 */ /* 0x000fe20007ffe0ff */
[----:B------:R-:W-:Y:S01]  /*33d0*/  IMAD R18, R0, R22, R18 ;  /* 0x0000001600127224 */ /* 0x000fe200078e0212 */
[----:B------:R-:W-:Y:S01]  /*33e0*/  IABS R21, R13 ;  /* 0x0000000d00157213 */ /* 0x000fe20000000000 */
[----:B------:R-:W-:Y:S01]  /*33f0*/  @!P4 IMAD.IADD R2, R2, 0x1, -R0 ;  /* 0x000000010202c824 */ /* 0x000fe200078e0a00 */
[----:B------:R-:W-:Y:S01]  /*3400*/  IABS R14, R12 ;  /* 0x0000000c000e7213 */ /* 0x000fe20000000000 */
[----:B------:R-:W-:-:S02]  /*3410*/  IMAD.MOV.U32 R6, RZ, RZ, R16 ;  /* 0x000000ffff067224 */ /* 0x000fc400078e0010 */
[----:B------:R-:W-:Y:S01]  /*3420*/  IMAD.HI.U32 R16, R3, R21, RZ ;  /* 0x0000001503107227 */ /* 0x000fe200078e00ff */
[----:B------:R-:W-:-:S03]  /*3430*/  ISETP.GT.U32.AND P4, PT, R0, R2, PT ;  /* 0x000000020000720c */ /* 0x000fc60003f84070 */
[----:B0-----:R-:W-:Y:S02]  /*3440*/  IMAD.MOV.U32 R5, RZ, RZ, R20 ;  /* 0x000000ffff057224 */ /* 0x001fe400078e0014 */
[----:B------:R-:W-:Y:S02]  /*3450*/  @!P6 IMAD.IADD R19, R19, 0x1, -R0 ;  /* 0x000000011313e824 */ /* 0x000fe400078e0a00 */
[----:B------:R-:W-:Y:S01]  /*3460*/  @!P2 IMAD.MOV R5, RZ, RZ, -R5 ;  /* 0x000000ffff05a224 */ /* 0x000fe200078e0a05 */
[----:B------:R-:W-:Y:S01]  /*3470*/  ISETP.GE.AND P2, PT, R15, RZ, PT ;  /* 0x000000ff0f00720c */ /* 0x000fe20003f46270 */
[----:B------:R-:W-:Y:S01]  /*3480*/  IMAD.HI.U32 R15, R3, R14, RZ ;  /* 0x0000000e030f7227 */ /* 0x000fe200078e00ff */
[C---:B------:R-:W-:Y:S02]  /*3490*/  ISETP.GT.U32.AND P6, PT, R0.reuse, R19, PT ;  /* 0x000000130000720c */ /* 0x040fe40003fc4070 */
[----:B------:R0:W-:Y:S01]  /*34a0*/  STL [R1+0xe0], R5 ;  /* 0x0000e00501007387 */ /* 0x0001e20000100800 */
[----:B------:R-:W-:Y:S01]  /*34b0*/  @!P1 IMAD.MOV R6, RZ, RZ, -R6 ;  /* 0x000000ffff069224 */ /* 0x000fe200078e0a06 */
[----:B------:R-:W-:Y:S01]  /*34c0*/  ISETP.GT.U32.AND P1, PT, R0, R18, PT ;  /* 0x000000120000720c */ /* 0x000fe20003f24070 */
[----:B------:R-:W-:-:S02]  /*34d0*/  IMAD.MOV R15, RZ, RZ, -R15 ;  /* 0x000000ffff0f7224 */ /* 0x000fc400078e0a0f */
[----:B------:R-:W-:Y:S01]  /*34e0*/  IMAD.MOV R16, RZ, RZ, -R16 ;  /* 0x000000ffff107224 */ /* 0x000fe200078e0a10 */
[----:B------:R1:W-:Y:S01]  /*34f0*/  STL [R1+0xc0], R6 ;  /* 0x0000c00601007387 */ /* 0x0003e20000100800 */
[----:B------:R-:W-:Y:S02]  /*3500*/  IMAD R14, R0, R15, R14 ;  /* 0x0000000f000e7224 */ /* 0x000fe400078e020e */
[--C-:B------:R-:W-:Y:S01]  /*3510*/  @!P4 IMAD.IADD R2, R2, 0x1, -R0.reuse ;  /* 0x000000010202c824 */ /* 0x100fe200078e0a00 */
[----:B------:R-:W-:Y:S01]  /*3520*/  ISETP.GE.AND P4, PT, R13, RZ, PT ;  /* 0x000000ff0d00720c */ /* 0x000fe20003f86270 */
[--C-:B------:R-:W-:Y:S01]  /*3530*/  @!P6 IMAD.IADD R19, R19, 0x1, -R0.reuse ;  /* 0x000000011313e824 */ /* 0x100fe200078e0a00 */
[----:B------:R-:W-:Y:S01]  /*3540*/  ISETP.GT.U32.AND P6, PT, R0, R14, PT ;  /* 0x0000000e0000720c */ /* 0x000fe20003fc4070 */
[----:B0-----:R-:W-:Y:S01]  /*3550*/  IMAD.MOV.U32 R5, RZ, RZ, R17 ;  /* 0x000000ffff057224 */ /* 0x001fe200078e0011 */
[----:B------:R-:W-:Y:S01]  /*3560*/  IADD3 R17, R4, 0x36, RZ ;  /* 0x0000003604117810 */ /* 0x000fe20007ffe0ff */
[----:B------:R-:W-:-:S02]  /*3570*/  @!P1 IMAD.IADD R18, R18, 0x1, -R0 ;  /* 0x0000000112129824 */ /* 0x000fc400078e0a00 */
[----:B------:R-:W-:Y:S01]  /*3580*/  IMAD R21, R0, R16, R21 ;  /* 0x0000001000157224 */ /* 0x000fe200078e0215 */
[----:B------:R-:W-:Y:S01]  /*3590*/  IADD3 R16, R4, 0x34, RZ ;  /* 0x0000003404107810 */ /* 0x000fe20007ffe0ff */
[----:B-1----:R-:W-:Y:S01]  /*35a0*/  IMAD.MOV.U32 R6, RZ, RZ, R2 ;  /* 0x000000ffff067224 */ /* 0x002fe200078e0002 */
[C---:B------:R-:W-:Y:S01]  /*35b0*/  ISETP.GT.U32.AND P1, PT, R0.reuse, R18, PT ;  /* 0x000000120000720c */ /* 0x040fe20003f24070 */
[----:B------:R-:W-:Y:S01]  /*35c0*/  @!P0 IMAD.MOV R5, RZ, RZ, -R5 ;  /* 0x000000ffff058224 */ /* 0x000fe200078e0a05 */
[----:B------:R-:W-:Y:S01]  /*35d0*/  IABS R13, R17 ;  /* 0x00000011000d7213 */ /* 0x000fe20000000000 */
[----:B------:R-:W-:Y:S01]  /*35e0*/  @!P3 IMAD.MOV R6, RZ, RZ, -R6 ;  /* 0x000000ffff06b224 */ /* 0x000fe200078e0a06 */
[----:B------:R-:W-:Y:S01]  /*35f0*/  ISETP.GT.U32.AND P3, PT, R0, R21, PT ;  /* 0x000000150000720c */ /* 0x000fe20003f64070 */
[----:B------:R-:W-:Y:S01]  /*3600*/  @!P6 IMAD.IADD R14, R14, 0x1, -R0 ;  /* 0x000000010e0ee824 */ /* 0x000fe200078e0a00 */
[----:B------:R0:W-:Y:S01]  /*3610*/  STL [R1+0xc4], R5 ;  /* 0x0000c40501007387 */ /* 0x0001e20000100800 */
[----:B------:R-:W-:-:S02]  /*3620*/  IABS R15, R16 ;  /* 0x00000010000f7213 */ /* 0x000fc40000000000 */
[----:B------:R-:W-:Y:S01]  /*3630*/  ISETP.GE.AND P0, PT, R12, RZ, PT ;  /* 0x000000ff0c00720c */ /* 0x000fe20003f06270 */
[----:B------:R-:W-:Y:S01]  /*3640*/  STL [R1+0xd8], R6 ;  /* 0x0000d80601007387 */ /* 0x000fe20000100800 */
[----:B------:R-:W-:Y:S02]  /*3650*/  ISETP.GT.U32.AND P6, PT, R0, R14, PT ;  /* 0x0000000e0000720c */ /* 0x000fe40003fc4070 */
[----:B------:R-:W-:Y:S01]  /*3660*/  @!P1 IMAD.IADD R18, R18, 0x1, -R0 ;  /* 0x0000000112129824 */ /* 0x000fe200078e0a00 */
[----:B------:R-:W-:Y:S01]  /*3670*/  ISETP.GE.AND P1, PT, R16, RZ, PT ;  /* 0x000000ff1000720c */ /* 0x000fe20003f26270 */
[----:B------:R-:W-:Y:S01]  /*3680*/  IMAD.HI.U32 R16, R3, R15, RZ ;  /* 0x0000000f03107227 */ /* 0x000fe200078e00ff */
[----:B------:R-:W-:-:S03]  /*3690*/  IADD3 R12, R4, 0x32, RZ ;  /* 0x00000032040c7810 */ /* 0x000fc60007ffe0ff */
[----:B0-----:R-:W-:Y:S01]  /*36a0*/  IMAD.MOV.U32 R5, RZ, RZ, R19 ;  /* 0x000000ffff057224 */ /* 0x001fe200078e0013 */
[----:B------:R-:W-:Y:S01]  /*36b0*/  IABS R2, R12 ;  /* 0x0000000c00027213 */ /* 0x000fe20000000000 */
[----:B------:R-:W-:Y:S02]  /*36c0*/  @!P3 IMAD.IADD R21, R21, 0x1, -R0 ;  /* 0x000000011515b824 */ /* 0x000fe400078e0a00 */
[----:B------:R-:W-:Y:S01]  /*36d0*/  @!P5 IMAD.MOV R5, RZ, RZ, -R5 ;  /* 0x000000ffff05d224 */ /* 0x000fe200078e0a05 */
[----:B------:R-:W-:Y:S01]  /*36e0*/  ISETP.GE.AND P5, PT, R17, RZ, PT ;  /* 0x000000ff1100720c */ /* 0x000fe20003fa6270 */
[----:B------:R-:W-:Y:S01]  /*36f0*/  IMAD.HI.U32 R19, R3, R13, RZ ;  /* 0x0000000d03137227 */ /* 0x000fe200078e00ff */
[----:B------:R-:W-:Y:S02]  /*3700*/  ISETP.GT.U32.AND P3, PT, R0, R21, PT ;  /* 0x000000150000720c */ /* 0x000fe40003f64070 */
[----:B------:R0:W-:Y:S01]  /*3710*/  STL [R1+0xd4], R5 ;  /* 0x0000d40501007387 */ /* 0x0001e20000100800 */
[----:B------:R-:W-:-:S02]  /*3720*/  IMAD.MOV R19, RZ, RZ, -R19 ;  /* 0x000000ffff137224 */ /* 0x000fc400078e0a13 */
[----:B------:R-:W-:Y:S02]  /*3730*/  IMAD.MOV R16, RZ, RZ, -R16 ;  /* 0x000000ffff107224 */ /* 0x000fe400078e0a10 */
[----:B------:R-:W-:Y:S02]  /*3740*/  @!P6 IMAD.IADD R14, R14, 0x1, -R0 ;  /* 0x000000010e0ee824 */ /* 0x000fe400078e0a00 */
[----:B------:R-:W-:Y:S02]  /*3750*/  IMAD R13, R0, R19, R13 ;  /* 0x00000013000d7224 */ /* 0x000fe400078e020d */
[----:B------:R-:W-:-:S03]  /*3760*/  IMAD.HI.U32 R17, R3, R2, RZ ;  /* 0x0000000203117227 */ /* 0x000fc600078e00ff */
[----:B------:R-:W-:Y:S01]  /*3770*/  ISETP.GT.U32.AND P6, PT, R0, R13, PT ;  /* 0x0000000d0000720c */ /* 0x000fe20003fc4070 */
[----:B0-----:R-:W-:Y:S02]  /*3780*/  IMAD.MOV.U32 R5, RZ, RZ, R18 ;  /* 0x000000ffff057224 */ /* 0x001fe400078e0012 */
[----:B------:R-:W-:Y:S02]  /*3790*/  IMAD.MOV R17, RZ, RZ, -R17 ;  /* 0x000000ffff117224 */ /* 0x000fe400078e0a11 */
[----:B------:R-:W-:Y:S01]  /*37a0*/  @!P2 IMAD.MOV R5, RZ, RZ, -R5 ;  /* 0x000000ffff05a224 */ /* 0x000fe200078e0a05 */
[----:B------:R-:W-:Y:S01]  /*37b0*/  ISETP.GE.AND P2, PT, R12, RZ, PT ;  /* 0x000000ff0c00720c */ /* 0x000fe20003f46270 */
[----:B------:R-:W-:Y:S01]  /*37c0*/  IMAD R12, R0, R16, R15 ;  /* 0x00000010000c7224 */ /* 0x000fe200078e020f */
[----:B------:R-:W-:Y:S01]  /*37d0*/  IADD3 R16, R4, 0x2a, RZ ;  /* 0x0000002a04107810 */ /* 0x000fe20007ffe0ff */
[----:B------:R-:W-:Y:S01]  /*37e0*/  @!P3 IMAD.IADD R21, R21, 0x1, -R0 ;  /* 0x000000011515b824 */ /* 0x000fe200078e0a00 */
[----:B------:R0:W-:Y:S01]  /*37f0*/  STL [R1+0xcc], R5 ;  /* 0x0000cc0501007387 */ /* 0x0001e20000100800 */
[----:B------:R-:W-:Y:S01]  /*3800*/  IMAD R2, R0, R17, R2 ;  /* 0x0000001100027224 */ /* 0x000fe200078e0202 */
[----:B------:R-:W-:Y:S01]  /*3810*/  IADD3 R17, R4, 0x30, RZ ;  /* 0x0000003004117810 */ /* 0x000fe20007ffe0ff */
[----:B------:R-:W-:Y:S01]  /*3820*/  @!P6 IMAD.IADD R13, R13, 0x1, -R0 ;  /* 0x000000010d0de824 */ /* 0x000fe200078e0a00 */
[----:B------:R-:W-:-:S02]  /*3830*/  IABS R20, R16 ;  /* 0x0000001000147213 */ /* 0x000fc40000000000 */
[----:B------:R-:W-:Y:S02]  /*3840*/  ISETP.GE.AND P3, PT, R17, RZ, PT ;  /* 0x000000ff1100720c */ /* 0x000fe40003f66270 */
[----:B------:R-:W-:Y:S01]  /*3850*/  ISETP.GT.U32.AND P6, PT, R0, R13, PT ;  /* 0x0000000d0000720c */ /* 0x000fe20003fc4070 */
[----:B0-----:R-:W-:Y:S01]  /*3860*/  IMAD.MOV.U32 R5, RZ, RZ, R14 ;  /* 0x000000ffff057224 */ /* 0x001fe200078e000e */
[----:B------:R-:W-:Y:S02]  /*3870*/  IABS R17, R17 ;  /* 0x0000001100117213 */ /* 0x000fe40000000000 */
[----:B------:R-:W-:Y:S01]  /*3880*/  IADD3 R14, R4, 0x2e, RZ ;  /* 0x0000002e040e7810 */ /* 0x000fe20007ffe0ff */
[----:B------:R-:W-:Y:S01]  /*3890*/  @!P0 IMAD.MOV R5, RZ, RZ, -R5 ;  /* 0x000000ffff058224 */ /* 0x000fe200078e0a05 */
[----:B------:R-:W-:Y:S02]  /*38a0*/  ISETP.GT.U32.AND P0, PT, R0, R12, PT ;  /* 0x0000000c0000720c */ /* 0x000fe40003f04070 */
[----:B------:R-:W-:-:S02]  /*38b0*/  IABS R18, R14 ;  /* 0x0000000e00127213 */ /* 0x000fc40000000000 */
[----:B------:R0:W-:Y:S01]  /*38c0*/  STL [R1+0xd0], R5 ;  /* 0x0000d00501007387 */ /* 0x0001e20000100800 */
[----:B------:R-:W-:Y:S02]  /*38d0*/  IADD3 R15, R4, 0x2c, RZ ;  /* 0x0000002c040f7810 */ /* 0x000fe40007ffe0ff */
[----:B------:R-:W-:Y:S01]  /*38e0*/  @!P6 IMAD.IADD R13, R13, 0x1, -R0 ;  /* 0x000000010d0de824 */ /* 0x000fe200078e0a00 */
[----:B------:R-:W-:Y:S01]  /*38f0*/  ISETP.GE.AND P6, PT, R14, RZ, PT ;  /* 0x000000ff0e00720c */ /* 0x000fe20003fc6270 */
[----:B------:R-:W-:Y:S01]  /*3900*/  IMAD.HI.U32 R22, R3, R18, RZ ;  /* 0x0000001203167227 */ /* 0x000fe200078e00ff */
[----:B------:R-:W-:-:S03]  /*3910*/  IABS R19, R15 ;  /* 0x0000000f00137213 */ /* 0x000fc60000000000 */
[----:B------:R-:W-:Y:S02]  /*3920*/  IMAD.MOV R22, RZ, RZ, -R22 ;  /* 0x000000ffff167224 */ /* 0x000fe400078e0a16 */
[----:B0-----:R-:W-:Y:S02]  /*3930*/  IMAD.MOV.U32 R5, RZ, RZ, R21 ;  /* 0x000000ffff057224 */ /* 0x001fe400078e0015 */
[----:B------:R-:W-:Y:S02]  /*3940*/  @!P0 IMAD.IADD R12, R12, 0x1, -R0 ;  /* 0x000000010c0c8824 */ /* 0x000fe400078e0a00 */
[----:B------:R-:W-:Y:S01]  /*3950*/  @!P4 IMAD.MOV R5, RZ, RZ, -R5 ;  /* 0x000000ffff05c224 */ /* 0x000fe200078e0a05 */
[C---:B------:R-:W-:Y:S01]  /*3960*/  ISETP.GT.U32.AND P4, PT, R0.reuse, R2, PT ;  /* 0x000000020000720c */ /* 0x040fe20003f84070 */
[----:B------:R-:W-:Y:S01]  /*3970*/  IMAD.HI.U32 R21, R3, R17, RZ ;  /* 0x0000001103157227 */ /* 0x000fe200078e00ff */
[----:B------:R-:W-:Y:S02]  /*3980*/  ISETP.GT.U32.AND P0, PT, R0, R12, PT ;  /* 0x0000000c0000720c */ /* 0x000fe40003f04070 */
[----:B------:R0:W-:Y:S01]  /*3990*/  STL [R1+0xc8], R5 ;  /* 0x0000c80501007387 */ /* 0x0001e20000100800 */
[----:B------:R-:W-:-:S02]  /*39a0*/  IMAD.MOV R21, RZ, RZ, -R21 ;  /* 0x000000ffff157224 */ /* 0x000fc400078e0a15 */
[----:B------:R-:W-:Y:S02]  /*39b0*/  IMAD.MOV.U32 R6, RZ, RZ, R13 ;  /* 0x000000ffff067224 */ /* 0x000fe400078e000d */
[----:B------:R-:W-:Y:S02]  /*39c0*/  IMAD R17, R0, R21, R17 ;  /* 0x0000001500117224 */ /* 0x000fe400078e0211 */
[----:B------:R-:W-:-:S04]  /*39d0*/  IMAD.HI.U32 R14, R3, R20, RZ ;  /* 0x00000014030e7227 */ /* 0x000fc800078e00ff */
[--C-:B------:R-:W-:Y:S02]  /*39e0*/  @!P4 IMAD.IADD R2, R2, 0x1, -R0.reuse ;  /* 0x000000010202c824 */ /* 0x100fe400078e0a00 */
[----:B------:R-:W-:Y:S01]  /*39f0*/  @!P0 IMAD.IADD R12, R12, 0x1, -R0 ;  /* 0x000000010c0c8824 */ /* 0x000fe200078e0a00 */
[C---:B------:R-:W-:Y:S01]  /*3a00*/  ISETP.GT.U32.AND P0, PT, R0.reuse, R17, PT ;  /* 0x000000110000720c */ /* 0x040fe20003f04070 */
[C---:B------:R-:W-:Y:S01]  /*3a10*/  IMAD R18, R0.reuse, R22, R18 ;  /* 0x0000001600127224 */ /* 0x040fe200078e0212 */
[----:B------:R-:W-:Y:S01]  /*3a20*/  ISETP.GT.U32.AND P4, PT, R0, R2, PT ;  /* 0x000000020000720c */ /* 0x000fe20003f84070 */
[----:B0-----:R-:W-:Y:S01]  /*3a30*/  IMAD.MOV.U32 R5, RZ, RZ, R12 ;  /* 0x000000ffff057224 */ /* 0x001fe200078e000c */
[----:B------:R-:W-:Y:S01]  /*3a40*/  IADD3 R12, R4, 0x28, RZ ;  /* 0x00000028040c7810 */ /* 0x000fe20007ffe0ff */
[----:B------:R-:W-:Y:S01]  /*3a50*/  @!P5 IMAD.MOV R6, RZ, RZ, -R6 ;  /* 0x000000ffff06d224 */ /* 0x000fe200078e0a06 */
[----:B------:R-:W-:Y:S01]  /*3a60*/  ISETP.GT.U32.AND P5, PT, R0, R18, PT ;  /* 0x000000120000720c */ /* 0x000fe20003fa4070 */
[----:B------:R-:W-:Y:S01]  /*3a70*/  @!P1 IMAD.MOV R5, RZ, RZ, -R5 ;  /* 0x000000ffff059224 */ /* 0x000fe200078e0a05 */
[----:B------:R-:W-:Y:S01]  /*3a80*/  IABS R21, R12 ;  /* 0x0000000c00157213 */ /* 0x000fe20000000000 */
[----:B------:R-:W-:Y:S01]  /*3a90*/  IMAD.MOV R13, RZ, RZ, -R14 ;  /* 0x000000ffff0d7224 */ /* 0x000fe200078e0a0e */
[----:B------:R-:W-:Y:S01]  /*3aa0*/  STL [R1+0xbc], R6 ;  /* 0x0000bc0601007387 */ /* 0x000fe20000100800 */
[----:B------:R-:W-:Y:S01]  /*3ab0*/  IMAD.HI.U32 R23, R3, R19, RZ ;  /* 0x0000001303177227 */ /* 0x000fe200078e00ff */
[----:B------:R-:W-:-:S02]  /*3ac0*/  IADD3 R14, R4, 0x26, RZ ;  /* 0x00000026040e7810 */ /* 0x000fc40007ffe0ff */
[----:B------:R0:W-:Y:S01]  /*3ad0*/  STL [R1+0xa8], R5 ;  /* 0x0000a80501007387 */ /* 0x0001e20000100800 */
[----:B------:R-:W-:Y:S01]  /*3ae0*/  @!P4 IMAD.IADD R2, R2, 0x1, -R0 ;  /* 0x000000010202c824 */ /* 0x000fe200078e0a00 */
[----:B------:R-:W-:Y:S01]  /*3af0*/  ISETP.GE.AND P1, PT, R15, RZ, PT ;  /* 0x000000ff0f00720c */ /* 0x000fe20003f26270 */
[----:B------:R-:W-:Y:S01]  /*3b00*/  IMAD R13, R0, R13, R20 ;  /* 0x0000000d000d7224 */ /* 0x000fe200078e0214 */
[----:B------:R-:W-:Y:S01]  /*3b10*/  IABS R20, R14 ;  /* 0x0000000e00147213 */ /* 0x000fe20000000000 */
[--C-:B------:R-:W-:Y:S01]  /*3b20*/  @!P0 IMAD.IADD R17, R17, 0x1, -R0.reuse ;  /* 0x0000000111118824 */ /* 0x100fe200078e0a00 */
[----:B------:R-:W-:Y:S01]  /*3b30*/  IADD3 R15, R4, 0x24, RZ ;  /* 0x00000024040f7810 */ /* 0x000fe20007ffe0ff */
[----:B------:R-:W-:Y:S02]  /*3b40*/  IMAD.MOV R23, RZ, RZ, -R23 ;  /* 0x000000ffff177224 */ /* 0x000fe400078e0a17 */
[----:B------:R-:W-:Y:S01]  /*3b50*/  @!P5 IMAD.IADD R18, R18, 0x1, -R0 ;  /* 0x000000011212d824 */ /* 0x000fe200078e0a00 */
[C---:B------:R-:W-:Y:S01]  /*3b60*/  ISETP.GT.U32.AND P0, PT, R0.reuse, R17, PT ;  /* 0x000000110000720c */ /* 0x040fe20003f04070 */
[----:B0-----:R-:W-:Y:S01]  /*3b70*/  IMAD.MOV.U32 R5, RZ, RZ, R2 ;  /* 0x000000ffff057224 */ /* 0x001fe200078e0002 */
[----:B------:R-:W-:Y:S01]  /*3b80*/  IABS R2, R15 ;  /* 0x0000000f00027213 */ /* 0x000fe20000000000 */
[C---:B------:R-:W-:Y:S01]  /*3b90*/  IMAD R19, R0.reuse, R23, R19 ;  /* 0x0000001700137224 */ /* 0x040fe200078e0213 */
[C---:B------:R-:W-:Y:S01]  /*3ba0*/  ISETP.GT.U32.AND P5, PT, R0.reuse, R18, PT ;  /* 0x000000120000720c */ /* 0x040fe20003fa4070 */
[----:B------:R-:W-:Y:S01]  /*3bb0*/  @!P2 IMAD.MOV R5, RZ, RZ, -R5 ;  /* 0x000000ffff05a224 */ /* 0x000fe200078e0a05 */
[C---:B------:R-:W-:Y:S01]  /*3bc0*/  ISETP.GT.U32.AND P2, PT, R0.reuse, R13, PT ;  /* 0x0000000d0000720c */ /* 0x040fe20003f44070 */
[----:B------:R-:W-:Y:S01]  /*3bd0*/  IMAD.HI.U32 R22, R3, R21, RZ ;  /* 0x0000001503167227 */ /* 0x000fe200078e00ff */
[----:B------:R-:W-:-:S02]  /*3be0*/  ISETP.GT.U32.AND P4, PT, R0, R19, PT ;  /* 0x000000130000720c */ /* 0x000fc40003f84070 */
[----:B------:R0:W-:Y:S01]  /*3bf0*/  STL [R1+0x9c], R5 ;  /* 0x00009c0501007387 */ /* 0x0001e20000100800 */
[----:B------:R-:W-:Y:S02]  /*3c00*/  IMAD.MOV R22, RZ, RZ, -R22 ;  /* 0x000000ffff167224 */ /* 0x000fe400078e0a16 */
[----:B------:R-:W-:Y:S01]  /*3c10*/  @!P0 IMAD.IADD R17, R17, 0x1, -R0 ;  /* 0x0000000111118824 */ /* 0x000fe200078e0a00 */
[----:B------:R-:W-:Y:S01]  /*3c20*/  ISETP.GE.AND P0, PT, R16, RZ, PT ;  /* 0x000000ff1000720c */ /* 0x000fe20003f06270 */
[----:B------:R-:W-:-:S04]  /*3c30*/  IMAD.HI.U32 R16, R3, R20, RZ ;  /* 0x0000001403107227 */ /* 0x000fc800078e00ff */
[----:B------:R-:W-:Y:S02]  /*3c40*/  @!P2 IMAD.IADD R13, R13, 0x1, -R0 ;  /* 0x000000010d0da824 */ /* 0x000fe400078e0a00 */
[C---:B------:R-:W-:Y:S01]  /*3c50*/  IMAD R21, R0.reuse, R22, R21 ;  /* 0x0000001600157224 */ /* 0x040fe200078e0215 */
[----:B------:R-:W-:Y:S01]  /*3c60*/  IABS R22, R28 ;  /* 0x0000001c00167213 */ /* 0x000fe20000000000 */
[----:B------:R-:W-:Y:S01]  /*3c70*/  IMAD.MOV R16, RZ, RZ, -R16 ;  /* 0x000000ffff107224 */ /* 0x000fe200078e0a10 */
[----:B------:R-:W-:Y:S01]  /*3c80*/  ISETP.GT.U32.AND P2, PT, R0, R13, PT ;  /* 0x0000000d0000720c */ /* 0x000fe20003f44070 */
[--C-:B------:R-:W-:Y:S02]  /*3c90*/  @!P4 IMAD.IADD R19, R19, 0x1, -R0.reuse ;  /* 0x000000011313c824 */ /* 0x100fe400078e0a00 */
[----:B------:R-:W-:Y:S01]  /*3ca0*/  @!P5 IMAD.IADD R18, R18, 0x1, -R0 ;  /* 0x000000011212d824 */ /* 0x000fe200078e0a00 */
[C---:B------:R-:W-:Y:S01]  /*3cb0*/  ISETP.GT.U32.AND P5, PT, R0.reuse, R21, PT ;  /* 0x000000150000720c */ /* 0x040fe20003fa4070 */
[C---:B------:R-:W-:Y:S01]  /*3cc0*/  IMAD R20, R0.reuse, R16, R20 ;  /* 0x0000001000147224 */ /* 0x040fe200078e0214 */
[----:B------:R-:W-:Y:S01]  /*3cd0*/  ISETP.GT.U32.AND P4, PT, R0, R19, PT ;  /* 0x000000130000720c */ /* 0x000fe20003f84070 */
[----:B------:R-:W-:-:S02]  /*3ce0*/  IMAD.MOV.U32 R6, RZ, RZ, R17 ;  /* 0x000000ffff067224 */ /* 0x000fc400078e0011 */
[----:B0-----:R-:W-:Y:S01]  /*3cf0*/  IMAD.MOV.U32 R5, RZ, RZ, R18 ;  /* 0x000000ffff057224 */ /* 0x001fe200078e0012 */
[----:B------:R-:W-:Y:S01]  /*3d00*/  IADD3 R18, R4, 0x1c, RZ ;  /* 0x0000001c04127810 */ /* 0x000fe20007ffe0ff */
[----:B------:R-:W-:-:S03]  /*3d10*/  IMAD.HI.U32 R17, R3, R2, RZ ;  /* 0x0000000203117227 */ /* 0x000fc600078e00ff */
[----:B------:R-:W-:Y:S01]  /*3d20*/  IABS R16, R18 ;  /* 0x0000001200107213 */ /* 0x000fe20000000000 */
[----:B------:R-:W-:Y:S01]  /*3d30*/  @!P2 IMAD.IADD R13, R13, 0x1, -R0 ;  /* 0x000000010d0da824 */ /* 0x000fe200078e0a00 */
[----:B------:R-:W-:Y:S01]  /*3d40*/  ISETP.GT.U32.AND P2, PT, R0, R20, PT ;  /* 0x000000140000720c */ /* 0x000fe20003f44070 */
[----:B------:R-:W-:Y:S01]  /*3d50*/  @!P3 IMAD.MOV R6, RZ, RZ, -R6 ;  /* 0x000000ffff06b224 */ /* 0x000fe200078e0a06 */
[----:B------:R-:W-:Y:S01]  /*3d60*/  ISETP.GE.AND P3, PT, R12, RZ, PT ;  /* 0x000000ff0c00720c */ /* 0x000fe20003f66270 */
[----:B------:R-:W-:Y:S01]  /*3d70*/  @!P6 IMAD.MOV R5, RZ, RZ, -R5 ;  /* 0x000000ffff05e224 */ /* 0x000fe200078e0a05 */
[----:B------:R-:W-:Y:S01]  /*3d80*/  ISETP.GE.AND P6, PT, R14, RZ, PT ;  /* 0x000000ff0e00720c */ /* 0x000fe20003fc6270 */
[----:B------:R-:W-:Y:S01]  /*3d90*/  IMAD.MOV R17, RZ, RZ, -R17 ;  /* 0x000000ffff117224 */ /* 0x000fe200078e0a11 */
[----:B------:R0:W-:Y:S01]  /*3da0*/  STL [R1+0x94], R6 ;  /* 0x0000940601007387 */ /* 0x0001e20000100800 */
[----:B------:R-:W-:Y:S01]  /*3db0*/  @!P5 IMAD.IADD R21, R21, 0x1, -R0 ;  /* 0x000000011515d824 */ /* 0x000fe200078e0a00 */
[----:B------:R-:W-:Y:S01]  /*3dc0*/  IADD3 R14, R4, 0x20, RZ ;  /* 0x00000020040e7810 */ /* 0x000fe20007ffe0ff */
[----:B------:R-:W-:Y:S01]  /*3dd0*/  IMAD R12, R0, R17, R2 ;  /* 0x00000011000c7224 */ /* 0x000fe200078e0202 */
[----:B------:R1:W-:Y:S01]  /*3de0*/  STL [R1+0x10], R5 ;  /* 0x0000100501007387 */ /* 0x0003e20000100800 */
[--C-:B------:R-:W-:Y:S01]  /*3df0*/  @!P4 IMAD.IADD R19, R19, 0x1, -R0.reuse ;  /* 0x000000011313c824 */ /* 0x100fe200078e0a00 */
[----:B------:R-:W-:Y:S01]  /*3e00*/  IADD3 R2, R4, 0x22, RZ ;  /* 0x0000002204027810 */ /* 0x000fe20007ffe0ff */
[----:B------:R-:W-:Y:S01]  /*3e10*/  @!P2 IMAD.IADD R20, R20, 0x1, -R0 ;  /* 0x000000011414a824 */ /* 0x000fe200078e0a00 */
[----:B------:R-:W-:Y:S01]  /*3e20*/  ISETP.GT.U32.AND P5, PT, R0, R21, PT ;  /* 0x000000150000720c */ /* 0x000fe20003fa4070 */
[----:B------:R-:W-:Y:S01]  /*3e30*/  IMAD.HI.U32 R23, R3, R22, RZ ;  /* 0x0000001603177227 */ /* 0x000fe200078e00ff */
[----:B------:R-:W-:-:S02]  /*3e40*/  ISETP.GE.AND P4, PT, R15, RZ, PT ;  /* 0x000000ff0f00720c */ /* 0x000fc40003f86270 */
[----:B------:R-:W-:Y:S01]  /*3e50*/  ISETP.GT.U32.AND P2, PT, R0, R20, PT ;  /* 0x000000140000720c */ /* 0x000fe20003f44070 */
[----:B0-----:R-:W-:Y:S01]  /*3e60*/  IMAD.MOV.U32 R6, RZ, RZ, R19 ;  /* 0x000000ffff067224 */ /* 0x001fe200078e0013 */
[----:B------:R-:W-:Y:S01]  /*3e70*/  IADD3 R15, R4, 0x1e, RZ ;  /* 0x0000001e040f7810 */ /* 0x000fe20007ffe0ff */
[----:B-1----:R-:W-:Y:S01]  /*3e80*/  IMAD.MOV.U32 R5, RZ, RZ, R13 ;  /* 0x000000ffff057224 */ /* 0x002fe200078e000d */
[----:B------:R-:W-:Y:S01]  /*3e90*/  IABS R13, R2 ;  /* 0x00000002000d7213 */ /* 0x000fe20000000000 */
[----:B------:R-:W-:Y:S01]  /*3ea0*/  @!P1 IMAD.MOV R6, RZ, RZ, -R6 ;  /* 0x000000ffff069224 */ /* 0x000fe200078e0a06 */
[----:B------:R-:W-:Y:S01]  /*3eb0*/  ISETP.GE.AND P1, PT, R2, RZ, PT ;  /* 0x000000ff0200720c */ /* 0x000fe20003f26270 */
[----:B------:R-:W-:Y:S01]  /*3ec0*/  @!P0 IMAD.MOV R5, RZ, RZ, -R5 ;  /* 0x000000ffff058224 */ /* 0x000fe200078e0a05 */
[----:B------:R-:W-:Y:S01]  /*3ed0*/  ISETP.GE.AND P0, PT, R14, RZ, PT ;  /* 0x000000ff0e00720c */ /* 0x000fe20003f06270 */
[----:B------:R-:W-:Y:S01]  /*3ee0*/  IMAD.HI.U32 R19, R3, R13, RZ ;  /* 0x0000000d03137227 */ /* 0x000fe200078e00ff */
[----:B------:R-:W-:Y:S01]  /*3ef0*/  IABS R14, R14 ;  /* 0x0000000e000e7213 */ /* 0x000fe20000000000 */
[----:B------:R0:W-:Y:S01]  /*3f00*/  STL [R1+0x6c], R6 ;  /* 0x00006c0601007387 */ /* 0x0001e20000100800 */
[----:B------:R-:W-:Y:S01]  /*3f10*/  IABS R17, R15 ;  /* 0x0000000f00117213 */ /* 0x000fe20000000000 */
[----:B------:R-:W-:-:S02]  /*3f20*/  IMAD.MOV R19, RZ, RZ, -R19 ;  /* 0x000000ffff137224 */ /* 0x000fc400078e0a13 */
[----:B------:R-:W-:Y:S01]  /*3f30*/  IMAD.HI.U32 R2, R3, R14, RZ ;  /* 0x0000000e03027227 */ /* 0x000fe200078e00ff */
[----:B------:R-:W-:Y:S03]  /*3f40*/  STL [R1+0x74], R5 ;  /* 0x0000740501007387 */ /* 0x000fe60000100800 */
[----:B------:R-:W-:Y:S01]  /*3f50*/  @!P5 IMAD.IADD R21, R21, 0x1, -R0 ;  /* 0x000000011515d824 */ /* 0x000fe200078e0a00 */
[C---:B------:R-:W-:Y:S01]  /*3f60*/  ISETP.GT.U32.AND P5, PT, R0.reuse, R12, PT ;  /* 0x0000000c0000720c */ /* 0x040fe20003fa4070 */
[----:B------:R-:W-:Y:S02]  /*3f70*/  IMAD.MOV R2, RZ, RZ, -R2 ;  /* 0x000000ffff027224 */ /* 0x000fe400078e0a02 */
[C---:B------:R-:W-:Y:S02]  /*3f80*/  IMAD R13, R0.reuse, R19, R13 ;  /* 0x00000013000d7224 */ /* 0x040fe400078e020d */
[----:B------:R-:W-:-:S02]  /*3f90*/  IMAD R14, R0, R2, R14 ;  /* 0x00000002000e7224 */ /* 0x000fc400078e020e */
[----:B0-----:R-:W-:Y:S01]  /*3fa0*/  IMAD.MOV.U32 R6, RZ, RZ, R21 ;  /* 0x000000ffff067224 */ /* 0x001fe200078e0015 */
[----:B------:R-:W-:Y:S01]  /*3fb0*/  IABS R21, R7 ;  /* 0x0000000700157213 */ /* 0x000fe20000000000 */
[----:B------:R-:W-:Y:S01]  /*3fc0*/  @!P2 IMAD.IADD R20, R20, 0x1, -R0 ;  /* 0x000000011414a824 */ /* 0x000fe200078e0a00 */
[C---:B------:R-:W-:Y:S01]  /*3fd0*/  ISETP.GT.U32.AND P2, PT, R0.reuse, R13, PT ;  /* 0x0000000d0000720c */ /* 0x040fe20003f44070 */
[----:B------:R-:W-:Y:S01]  /*3fe0*/  @!P3 IMAD.MOV R6, RZ, RZ, -R6 ;  /* 0x000000ffff06b224 */ /* 0x000fe200078e0a06 */
[----:B------:R-:W-:Y:S01]  /*3ff0*/  ISETP.GT.U32.AND P3, PT, R0, R14, PT ;  /* 0x0000000e0000720c */ /* 0x000fe20003f64070 */
[----:B------:R-:W-:Y:S02]  /*4000*/  @!P5 IMAD.IADD R12, R12, 0x1, -R0 ;  /* 0x000000010c0cd824 */ /* 0x000fe400078e0a00 */
[C---:B------:R-:W-:Y:S01]  /*4010*/  IMAD.HI.U32 R19, R3.reuse, R17, RZ ;  /* 0x0000001103137227 */ /* 0x040fe200078e00ff */
[----:B------:R0:W-:Y:S02]  /*4020*/  STL [R1+0x34], R6 ;  /* 0x0000340601007387 */ /* 0x0001e40000100800 */
[----:B------:R-:W-:Y:S01]  /*4030*/  ISETP.GT.U32.AND P5, PT, R0, R12, PT ;  /* 0x0000000c0000720c */ /* 0x000fe20003fa4070 */
[----:B------:R-:W-:-:S04]  /*4040*/  IMAD.HI.U32 R2, R3, R16, RZ ;  /* 0x0000001003027227 */ /* 0x000fc800078e00ff */
[--C-:B------:R-:W-:Y:S02]  /*4050*/  @!P2 IMAD.IADD R13, R13, 0x1, -R0.reuse ;  /* 0x000000010d0da824 */ /* 0x100fe400078e0a00 */
[----:B------:R-:W-:Y:S01]  /*4060*/  @!P3 IMAD.IADD R14, R14, 0x1, -R0 ;  /* 0x000000010e0eb824 */ /* 0x000fe200078e0a00 */
[----:B0-----:R-:W-:Y:S01]  /*4070*/  IADD3 R6, R4, 0x10, RZ ;  /* 0x0000001004067810 */ /* 0x001fe20007ffe0ff */
[----:B------:R-:W-:Y:S01]  /*4080*/  IMAD.MOV.U32 R5, RZ, RZ, R20 ;  /* 0x000000ffff057224 */ /* 0x000fe200078e0014 */
[C---:B------:R-:W-:Y:S01]  /*4090*/  ISETP.GT.U32.AND P2, PT, R0.reuse, R13, PT ;  /* 0x0000000d0000720c */ /* 0x040fe20003f44070 */
[----:B------:R-:W-:Y:S01]  /*40a0*/  IMAD.MOV R19, RZ, RZ, -R19 ;  /* 0x000000ffff137224 */ /* 0x000fe200078e0a13 */
[----:B------:R-:W-:Y:S01]  /*40b0*/  ISETP.GT.U32.AND P3, PT, R0, R14, PT ;  /* 0x0000000e0000720c */ /* 0x000fe20003f64070 */
[----:B------:R-:W-:Y:S01]  /*40c0*/  IMAD.MOV R2, RZ, RZ, -R2 ;  /* 0x000000ffff027224 */ /* 0x000fe200078e0a02 */
[----:B------:R-:W-:Y:S01]  /*40d0*/  IABS R20, R27 ;  /* 0x0000001b00147213 */ /* 0x000fe20000000000 */
[----:B------:R-:W-:Y:S01]  /*40e0*/  @!P6 IMAD.MOV R5, RZ, RZ, -R5 ;  /* 0x000000ffff05e224 */ /* 0x000fe200078e0a05 */
[----:B------:R-:W-:Y:S01]  /*40f0*/  ISETP.GE.AND P6, PT, R15, RZ, PT ;  /* 0x000000ff0f00720c */ /* 0x000fe20003fc6270 */
[----:B------:R-:W-:Y:S01]  /*4100*/  @!P5 IMAD.IADD R12, R12, 0x1, -R0 ;  /* 0x000000010c0cd824 */ /* 0x000fe200078e0a00 */
[----:B------:R-:W-:Y:S01]  /*4110*/  ISETP.GE.AND P5, PT, R18, RZ, PT ;  /* 0x000000ff1200720c */ /* 0x000fe20003fa6270 */
[C---:B------:R-:W-:Y:S01]  /*4120*/  IMAD R15, R0.reuse, R19, R17 ;  /* 0x00000013000f7224 */ /* 0x040fe200078e0211 */
[----:B------:R-:W-:Y:S01]  /*4130*/  IABS R17, R25 ;  /* 0x0000001900117213 */ /* 0x000fe20000000000 */
[C---:B------:R-:W-:Y:S01]  /*4140*/  IMAD R16, R0.reuse, R2, R16 ;  /* 0x0000000200107224 */ /* 0x040fe200078e0210 */
[----:B------:R-:W-:Y:S01]  /*4150*/  IABS R18, R26 ;  /* 0x0000001a00127213 */ /* 0x000fe20000000000 */
[--C-:B------:R-:W-:Y:S01]  /*4160*/  @!P2 IMAD.IADD R13, R13, 0x1, -R0.reuse ;  /* 0x000000010d0da824 */ /* 0x100fe200078e0a00 */
[----:B------:R-:W-:Y:S01]  /*4170*/  ISETP.GT.U32.AND P2, PT, R0, R15, PT ;  /* 0x0000000f0000720c */ /* 0x000fe20003f44070 */
[----:B------:R-:W-:Y:S01]  /*4180*/  @!P3 IMAD.IADD R14, R14, 0x1, -R0 ;  /* 0x000000010e0eb824 */ /* 0x000fe200078e0a00 */
[----:B------:R-:W-:Y:S01]  /*4190*/  ISETP.GT.U32.AND P3, PT, R0, R16, PT ;  /* 0x000000100000720c */ /* 0x000fe20003f64070 */
[C---:B------:R-:W-:Y:S01]  /*41a0*/  IMAD.HI.U32 R2, R3.reuse, R17, RZ ;  /* 0x0000001103027227 */ /* 0x040fe200078e00ff */
[----:B------:R0:W-:Y:S03]  /*41b0*/  STL [R1+0x38], R5 ;  /* 0x0000380501007387 */ /* 0x0001e60000100800 */
[----:B------:R-:W-:Y:S01]  /*41c0*/  IMAD.HI.U32 R24, R3, R18, RZ ;  /* 0x0000001203187227 */ /* 0x000fe200078e00ff */
[----:B------:R-:W-:Y:S03]  /*41d0*/  STL [R1+0x1224], R7 ;  /* 0x0012240701007387 */ /* 0x000fe60000100800 */
[----:B------:R-:W-:-:S02]  /*41e0*/  IMAD.MOV R2, RZ, RZ, -R2 ;  /* 0x000000ffff027224 */ /* 0x000fc400078e0a02 */
[----:B------:R-:W-:Y:S01]  /*41f0*/  IMAD.MOV R24, RZ, RZ, -R24 ;  /* 0x000000ffff187224 */ /* 0x000fe200078e0a18 */
[----:B0-----:R-:W-:Y:S01]  /*4200*/  IADD3 R5, R4, 0xe, RZ ;  /* 0x0000000e04057810 */ /* 0x001fe20007ffe0ff */
[C---:B------:R-:W-:Y:S02]  /*4210*/  IMAD R17, R0.reuse, R2, R17 ;  /* 0x0000000200117224 */ /* 0x040fe400078e0211 */
[C---:B------:R-:W-:Y:S02]  /*4220*/  IMAD R18, R0.reuse, R24, R18 ;  /* 0x0000001800127224 */ /* 0x040fe400078e0212 */
[--C-:B------:R-:W-:Y:S01]  /*4230*/  @!P2 IMAD.IADD R15, R15, 0x1, -R0.reuse ;  /* 0x000000010f0fa824 */ /* 0x100fe200078e0a00 */
[----:B------:R-:W-:Y:S01]  /*4240*/  ISETP.GT.U32.AND P2, PT, R0, R17, PT ;  /* 0x000000110000720c */ /* 0x000fe20003f44070 */
[----:B------:R-:W-:Y:S01]  /*4250*/  @!P3 IMAD.IADD R16, R16, 0x1, -R0 ;  /* 0x000000011010b824 */ /* 0x000fe200078e0a00 */
[----:B------:R-:W-:Y:S01]  /*4260*/  ISETP.GT.U32.AND P3, PT, R0, R18, PT ;  /* 0x000000120000720c */ /* 0x000fe20003f64070 */
[----:B------:R-:W-:-:S04]  /*4270*/  IMAD.HI.U32 R19, R3, R20, RZ ;  /* 0x0000001403137227 */ /* 0x000fc800078e00ff */
[----:B------:R-:W-:Y:S02]  /*4280*/  IMAD.MOV R23, RZ, RZ, -R23 ;  /* 0x000000ffff177224 */ /* 0x000fe400078e0a17 */
[----:B------:R-:W-:Y:S01]  /*4290*/  @!P4 IMAD.MOV R12, RZ, RZ, -R12 ;  /* 0x000000ffff0cc224 */ /* 0x000fe200078e0a0c */
[C---:B------:R-:W-:Y:S01]  /*42a0*/  ISETP.GT.U32.AND P4, PT, R0.reuse, R16, PT ;  /* 0x000000100000720c */ /* 0x040fe20003f84070 */
[----:B------:R-:W-:Y:S02]  /*42b0*/  IMAD.MOV R24, RZ, RZ, -R19 ;  /* 0x000000ffff187224 */ /* 0x000fe400078e0a13 */
[--C-:B------:R-:W-:Y:S01]  /*42c0*/  @!P2 IMAD.IADD R17, R17, 0x1, -R0.reuse ;  /* 0x000000011111a824 */ /* 0x100fe200078e0a00 */
[----:B------:R-:W-:Y:S01]  /*42d0*/  ISETP.GT.U32.AND P2, PT, R0, R15, PT ;  /* 0x0000000f0000720c */ /* 0x000fe20003f44070 */
[----:B------:R-:W-:Y:S01]  /*42e0*/  @!P3 IMAD.IADD R18, R18, 0x1, -R0 ;  /* 0x000000011212b824 */ /* 0x000fe200078e0a00 */
[----:B------:R0:W-:Y:S01]  /*42f0*/  STL [R1+0x11dc], R12 ;  /* 0x0011dc0c01007387 */ /* 0x0001e20000100800 */
[C---:B------:R-:W-:Y:S01]  /*4300*/  IMAD R19, R0.reuse, R23, R22 ;  /* 0x0000001700137224 */ /* 0x040fe200078e0216 */
[----:B------:R-:W-:Y:S01]  /*4310*/  IABS R22, R6 ;  /* 0x0000000600167213 */ /* 0x000fe20000000000 */
[C---:B------:R-:W-:Y:S01]  /*4320*/  IMAD R20, R0.reuse, R24, R20 ;  /* 0x0000001800147224 */ /* 0x040fe200078e0214 */
[C---:B------:R-:W-:Y:S01]  /*4330*/  ISETP.GT.U32.AND P3, PT, R0.reuse, R18, PT ;  /* 0x000000120000720c */ /* 0x040fe20003f64070 */
[----:B------:R-:W-:Y:S01]  /*4340*/  @!P1 IMAD.MOV R13, RZ, RZ, -R13 ;  /* 0x000000ffff0d9224 */ /* 0x000fe200078e0a0d */
[----:B------:R-:W-:Y:S01]  /*4350*/  ISETP.GT.U32.AND P1, PT, R0, R17, PT ;  /* 0x000000110000720c */ /* 0x000fe20003f24070 */
[----:B------:R-:W-:Y:S01]  /*4360*/  IMAD.HI.U32 R24, R3, R22, RZ ;  /* 0x0000001603187227 */ /* 0x000fe200078e00ff */
[----:B------:R-:W-:-:S02]  /*4370*/  IABS R23, R5 ;  /* 0x0000000500177213 */ /* 0x000fc40000000000 */
[----:B------:R1:W-:Y:S01]  /*4380*/  STL [R1+0x11e0], R13 ;  /* 0x0011e00d01007387 */ /* 0x0003e20000100800 */
[----:B------:R-:W-:Y:S01]  /*4390*/  @!P2 IMAD.IADD R15, R15, 0x1, -R0 ;  /* 0x000000010f0fa824 */ /* 0x000fe200078e0a00 */
[----:B------:R-:W-:Y:S01]  /*43a0*/  ISETP.GT.U32.AND P2, PT, R0, R20, PT ;  /* 0x000000140000720c */ /* 0x000fe20003f44070 */
[----:B------:R-:W-:Y:S01]  /*43b0*/  IMAD.MOV R24, RZ, RZ, -R24 ;  /* 0x000000ffff187224 */ /* 0x000fe200078e0a18 */
[----:B0-----:R-:W-:Y:S01]  /*43c0*/  IADD3 R12, R4, 0x4, RZ ;  /* 0x00000004040c7810 */ /* 0x001fe20007ffe0ff */
[----:B------:R-:W-:Y:S01]  /*43d0*/  @!P0 IMAD.MOV R14, RZ, RZ, -R14 ;  /* 0x000000ffff0e8224 */ /* 0x000fe200078e0a0e */
[----:B------:R-:W-:Y:S01]  /*43e0*/  ISETP.GT.U32.AND P0, PT, R0, R19, PT ;  /* 0x000000130000720c */ /* 0x000fe20003f04070 */
[--C-:B------:R-:W-:Y:S01]  /*43f0*/  @!P4 IMAD.IADD R16, R16, 0x1, -R0.reuse ;  /* 0x000000011010c824 */ /* 0x100fe200078e0a00 */
[----:B------:R-:W-:Y:S01]  /*4400*/  ISETP.GE.AND P4, PT, R25, RZ, PT ;  /* 0x000000ff1900720c */ /* 0x000fe20003f86270 */
[----:B------:R-:W-:Y:S01]  /*4410*/  @!P3 IMAD.IADD R18, R18, 0x1, -R0 ;  /* 0x000000011212b824 */ /* 0x000fe200078e0a00 */
[----:B------:R-:W-:Y:S01]  /*4420*/  ISETP.GE.AND P3, PT, R26, RZ, PT ;  /* 0x000000ff1a00720c */ /* 0x000fe20003f66270 */
[----:B------:R-:W-:Y:S01]  /*4430*/  IMAD R22, R0, R24, R22 ;  /* 0x0000001800167224 */ /* 0x000fe200078e0216 */
[----:B------:R-:W-:Y:S01]  /*4440*/  IABS R24, R11 ;  /* 0x0000000b00187213 */ /* 0x000fe20000000000 */
[--C-:B------:R-:W-:Y:S01]  /*4450*/  @!P1 IMAD.IADD R17, R17, 0x1, -R0.reuse ;  /* 0x0000000111119824 */ /* 0x100fe200078e0a00 */
[----:B------:R-:W-:Y:S01]  /*4460*/  IABS R25, R10 ;  /* 0x0000000a00197213 */ /* 0x000fe20000000000 */
[----:B------:R-:W-:Y:S01]  /*4470*/  @!P2 IMAD.IADD R20, R20, 0x1, -R0 ;  /* 0x000000011414a824 */ /* 0x000fe200078e0a00 */
[----:B------:R-:W-:Y:S01]  /*4480*/  ISETP.GE.AND P2, PT, R27, RZ, PT ;  /* 0x000000ff1b00720c */ /* 0x000fe20003f46270 */
[----:B------:R-:W-:Y:S01]  /*4490*/  IMAD.MOV.U32 R7, RZ, RZ, R24 ;  /* 0x000000ffff077224 */ /* 0x000fe200078e0018 */
[----:B------:R0:W-:Y:S01]  /*44a0*/  STL [R1+0x11e4], R14 ;  /* 0x0011e40e01007387 */ /* 0x0001e20000100800 */
[----:B-1----:R-:W-:Y:S01]  /*44b0*/  IMAD.MOV.U32 R13, RZ, RZ, R25 ;  /* 0x000000ffff0d7224 */ /* 0x002fe200078e0019 */
[----:B------:R-:W-:Y:S01]  /*44c0*/  IABS R29, R12 ;  /* 0x0000000c001d7213 */ /* 0x000fe20000000000 */
[----:B------:R-:W-:Y:S01]  /*44d0*/  IMAD.HI.U32 R27, R3, R7, RZ ;  /* 0x00000007031b7227 */ /* 0x000fe200078e00ff */
[----:B------:R-:W-:-:S03]  /*44e0*/  IABS R26, R9 ;  /* 0x00000009001a7213 */ /* 0x000fc60000000000 */
[----:B------:R-:W-:Y:S02]  /*44f0*/  @!P6 IMAD.MOV R15, RZ, RZ, -R15 ;  /* 0x000000ffff0fe224 */ /* 0x000fe400078e0a0f */
[----:B------:R-:W-:Y:S01]  /*4500*/  @!P5 IMAD.MOV R16, RZ, RZ, -R16 ;  /* 0x000000ffff10d224 */ /* 0x000fe200078e0a10 */
[----:B0-----:R-:W-:Y:S01]  /*4510*/  IADD3 R14, R4, 0xc, RZ ;  /* 0x0000000c040e7810 */ /* 0x001fe20007ffe0ff */
[----:B------:R-:W-:Y:S01]  /*4520*/  @!P0 IMAD.IADD R19, R19, 0x1, -R0 ;  /* 0x0000000113138824 */ /* 0x000fe200078e0a00 */
[----:B------:R-:W-:Y:S01]  /*4530*/  ISETP.GE.AND P0, PT, R28, RZ, PT ;  /* 0x000000ff1c00720c */ /* 0x000fe20003f06270 */
[----:B------:R-:W-:Y:S01]  /*4540*/  @!P4 IMAD.MOV R17, RZ, RZ, -R17 ;  /* 0x000000ffff11c224 */ /* 0x000fe200078e0a11 */
[----:B------:R-:W-:Y:S01]  /*4550*/  STL [R1+0x11e8], R15 ;  /* 0x0011e80f01007387 */ /* 0x000fe20000100800 */
[----:B------:R-:W-:Y:S01]  /*4560*/  IMAD.HI.U32 R25, R3, R13, RZ ;  /* 0x0000000d03197227 */ /* 0x000fe200078e00ff */
[----:B------:R-:W-:Y:S02]  /*4570*/  ISETP.GT.U32.AND P5, PT, R0, R20, PT ;  /* 0x000000140000720c */ /* 0x000fe40003fa4070 */
[----:B------:R0:W-:Y:S01]  /*4580*/  STL [R1+0x11ec], R16 ;  /* 0x0011ec1001007387 */ /* 0x0001e20000100800 */
[----:B------:R-:W-:-:S02]  /*4590*/  @!P3 IMAD.MOV R18, RZ, RZ, -R18 ;  /* 0x000000ffff12b224 */ /* 0x000fc400078e0a12 */
[----:B------:R-:W-:Y:S01]  /*45a0*/  IMAD.MOV R28, RZ, RZ, -R27 ;  /* 0x000000ffff1c7224 */ /* 0x000fe200078e0a1b */
[----:B------:R-:W-:Y:S01]  /*45b0*/  STL [R1+0x11f0], R17 ;  /* 0x0011f01101007387 */ /* 0x000fe20000100800 */
[----:B------:R-:W-:Y:S02]  /*45c0*/  IMAD.MOV R27, RZ, RZ, -R25 ;  /* 0x000000ffff1b7224 */ /* 0x000fe400078e0a19 */
[----:B------:R-:W-:Y:S01]  /*45d0*/  IMAD R25, R0, R28, R7 ;  /* 0x0000001c00197224 */ /* 0x000fe200078e0207 */
[----:B------:R-:W-:Y:S01]  /*45e0*/  STL [R1+0x11f4], R18 ;  /* 0x0011f41201007387 */ /* 0x000fe20000100800 */
[----:B------:R-:W-:-:S03]  /*45f0*/  IMAD.HI.U32 R2, R3, R21, RZ ;  /* 0x0000001503027227 */ /* 0x000fc600078e00ff */
[----:B------:R-:W2:Y:S01]  /*4600*/  LDL.LU R7, [R1+0x1224] ;  /* 0x0012240001077983 */ /* 0x000ea20000300800 */
[----:B------:R-:W-:Y:S02]  /*4610*/  IMAD.MOV R2, RZ, RZ, -R2 ;  /* 0x000000ffff027224 */ /* 0x000fe400078e0a02 */
[----:B------:R-:W-:Y:S02]  /*4620*/  IMAD.MOV.U32 R8, RZ, RZ, R26 ;  /* 0x000000ffff087224 */ /* 0x000fe400078e001a */
[----:B------:R-:W-:Y:S02]  /*4630*/  IMAD R21, R0, R2, R21 ;  /* 0x0000000200157224 */ /* 0x000fe400078e0215 */
[----:B------:R-:W-:-:S03]  /*4640*/  IMAD.HI.U32 R2, R3, R23, RZ ;  /* 0x0000001703027227 */ /* 0x000fc600078e00ff */
[C---:B------:R-:W-:Y:S01]  /*4650*/  ISETP.GT.U32.AND P1, PT, R0.reuse, R21, PT ;  /* 0x000000150000720c */ /* 0x040fe20003f24070 */
[----:B------:R-:W-:Y:S02]  /*4660*/  IMAD.MOV R2, RZ, RZ, -R2 ;  /* 0x000000ffff027224 */ /* 0x000fe400078e0a02 */
[C---:B------:R-:W-:Y:S02]  /*4670*/  IMAD R27, R0.reuse, R27, R13 ;  /* 0x0000001b001b7224 */ /* 0x040fe400078e020d */
[----:B------:R-:W-:Y:S01]  /*4680*/  IMAD R23, R0, R2, R23 ;  /* 0x0000000200177224 */ /* 0x000fe200078e0217 */
[----:B------:R-:W-:Y:S01]  /*4690*/  IABS R2, R14 ;  /* 0x0000000e00027213 */ /* 0x000fe20000000000 */
[----:B------:R-:W-:-:S04]  /*46a0*/  IMAD.HI.U32 R26, R3, R8, RZ ;  /* 0x00000008031a7227 */ /* 0x000fc800078e00ff */
[----:B------:R-:W-:-:S04]  /*46b0*/  IMAD.HI.U32 R24, R3, R2, RZ ;  /* 0x0000000203187227 */ /* 0x000fc800078e00ff */
[----:B------:R-:W-:Y:S01]  /*46c0*/  @!P1 IMAD.IADD R21, R21, 0x1, -R0 ;  /* 0x0000000115159824 */ /* 0x000fe200078e0a00 */
[----:B------:R-:W-:Y:S01]  /*46d0*/  ISETP.GT.U32.AND P1, PT, R0, R22, PT ;  /* 0x000000160000720c */ /* 0x000fe20003f24070 */
[----:B------:R-:W-:Y:S01]  /*46e0*/  IMAD.MOV R24, RZ, RZ, -R24 ;  /* 0x000000ffff187224 */ /* 0x000fe200078e0a18 */
[----:B------:R-:W-:Y:S01]  /*46f0*/  IADD3 R13, R4, 0x2, RZ ;  /* 0x00000002040d7810 */ /* 0x000fe20007ffe0ff */
[----:B------:R-:W-:Y:S01]  /*4700*/  @!P5 IMAD.IADD R20, R20, 0x1, -R0 ;  /* 0x000000011414d824 */ /* 0x000fe200078e0a00 */
[C---:B------:R-:W-:Y:S01]  /*4710*/  ISETP.GT.U32.AND P4, PT, R0.reuse, R21, PT ;  /* 0x000000150000720c */ /* 0x040fe20003f84070 */
[----:B------:R-:W-:Y:S02]  /*4720*/  IMAD R24, R0, R24, R2 ;  /* 0x0000001800187224 */ /* 0x000fe400078e0202 */
[----:B------:R-:W-:-:S04]  /*4730*/  IMAD.HI.U32 R2, R3, R29, RZ ;  /* 0x0000001d03027227 */ /* 0x000fc800078e00ff */
[----:B------:R-:W-:Y:S02]  /*4740*/  IMAD.MOV R26, RZ, RZ, -R26 ;  /* 0x000000ffff1a7224 */ /* 0x000fe400078e0a1a */
[----:B------:R-:W-:Y:S01]  /*4750*/  @!P1 IMAD.IADD R22, R22, 0x1, -R0 ;  /* 0x0000000116169824 */ /* 0x000fe200078e0a00 */
[----:B------:R-:W-:Y:S01]  /*4760*/  ISETP.GT.U32.AND P1, PT, R0, R23, PT ;  /* 0x000000170000720c */ /* 0x000fe20003f24070 */
[----:B------:R-:W-:-:S03]  /*4770*/  IMAD.MOV R2, RZ, RZ, -R2 ;  /* 0x000000ffff027224 */ /* 0x000fc600078e0a02 */
[----:B------:R-:W-:-:S09]  /*4780*/  ISETP.GT.U32.AND P6, PT, R0, R22, PT ;  /* 0x000000160000720c */ /* 0x000fd20003fc4070 */
[----:B------:R-:W-:Y:S01]  /*4790*/  @!P1 IMAD.IADD R23, R23, 0x1, -R0 ;  /* 0x0000000117179824 */ /* 0x000fe200078e0a00 */
[----:B------:R-:W-:Y:S02]  /*47a0*/  ISETP.GT.U32.AND P1, PT, R0, R19, PT ;  /* 0x000000130000720c */ /* 0x000fe40003f24070 */
[----:B------:R-:W-:-:S11]  /*47b0*/  IABS R28, R13 ;  /* 0x0000000d001c7213 */ /* 0x000fd60000000000 */
[--C-:B------:R-:W-:Y:S01]  /*47c0*/  @!P1 IMAD.IADD R19, R19, 0x1, -R0.reuse ;  /* 0x0000000113139824 */ /* 0x100fe200078e0a00 */
[C---:B------:R-:W-:Y:S01]  /*47d0*/  ISETP.GT.U32.AND P1, PT, R0.reuse, R24, PT ;  /* 0x000000180000720c */ /* 0x040fe20003f24070 */
[C---:B------:R-:W-:Y:S01]  /*47e0*/  IMAD R2, R0.reuse, R2, R29 ;  /* 0x0000000200027224 */ /* 0x040fe200078e021d */
[----:B------:R-:W-:Y:S01]  /*47f0*/  ISETP.GT.U32.AND P3, PT, R0, R23, PT ;  /* 0x000000170000720c */ /* 0x000fe20003f64070 */
[----:B------:R-:W-:Y:S01]  /*4800*/  @!P6 IMAD.IADD R22, R22, 0x1, -R0 ;  /* 0x000000011616e824 */ /* 0x000fe200078e0a00 */
[----:B------:R-:W-:Y:S02]  /*4810*/  ISETP.GE.AND P6, PT, R4, RZ, PT ;  /* 0x000000ff0400720c */ /* 0x000fe40003fc6270 */
[----:B------:R-:W-:Y:S01]  /*4820*/  IABS R29, R4 ;  /* 0x00000004001d7213 */ /* 0x000fe20000000000 */
[----:B------:R-:W-:Y:S02]  /*4830*/  IMAD.MOV.U32 R4, RZ, RZ, R28 ;  /* 0x000000ffff047224 */ /* 0x000fe400078e001c */
[----:B------:R-:W-:-:S04]  /*4840*/  @!P0 IMAD.MOV R19, RZ, RZ, -R19 ;  /* 0x000000ffff138224 */ /* 0x000fc800078e0a13 */
[----:B------:R-:W-:Y:S02]  /*4850*/  @!P1 IMAD.IADD R24, R24, 0x1, -R0 ;  /* 0x0000000118189824 */ /* 0x000fe400078e0a00 */
[----:B------:R-:W-:-:S03]  /*4860*/  IMAD.HI.U32 R28, R3, R4, RZ ;  /* 0x00000004031c7227 */ /* 0x000fc600078e00ff */
[C---:B------:R-:W-:Y:S01]  /*4870*/  ISETP.GT.U32.AND P0, PT, R0.reuse, R24, PT ;  /* 0x000000180000720c */ /* 0x040fe20003f04070 */
[----:B0-----:R-:W-:Y:S01]  /*4880*/  IMAD.HI.U32 R16, R3, R29, RZ ;  /* 0x0000001d03107227 */ /* 0x001fe200078e00ff */
[----:B------:R-:W-:-:S03]  /*4890*/  ISETP.GT.U32.AND P5, PT, R0, R25, PT ;  /* 0x000000190000720c */ /* 0x000fc60003fa4070 */
[----:B------:R-:W-:Y:S02]  /*48a0*/  IMAD.MOV R3, RZ, RZ, -R28 ;  /* 0x000000ffff037224 */ /* 0x000fe400078e0a1c */
[----:B------:R-:W-:Y:S01]  /*48b0*/  @!P3 IMAD.IADD R23, R23, 0x1, -R0 ;  /* 0x000000011717b824 */ /* 0x000fe200078e0a00 */
[C---:B------:R-:W-:Y:S01]  /*48c0*/  ISETP.GT.U32.AND P3, PT, R0.reuse, R27, PT ;  /* 0x0000001b0000720c */ /* 0x040fe20003f64070 */
[----:B------:R-:W-:-:S04]  /*48d0*/  IMAD R3, R0, R3, R4 ;  /* 0x0000000300037224 */ /* 0x000fc800078e0204 */
[--C-:B------:R-:W-:Y:S01]  /*48e0*/  @!P0 IMAD.IADD R24, R24, 0x1, -R0.reuse ;  /* 0x0000000118188824 */ /* 0x100fe200078e0a00 */
[C---:B------:R-:W-:Y:S01]  /*48f0*/  ISETP.GT.U32.AND P0, PT, R0.reuse, R3, PT ;  /* 0x000000030000720c */ /* 0x040fe20003f04070 */
[--C-:B------:R-:W-:Y:S02]  /*4900*/  @!P5 IMAD.IADD R25, R25, 0x1, -R0.reuse ;  /* 0x000000011919d824 */ /* 0x100fe400078e0a00 */
[----:B------:R-:W-:Y:S02]  /*4910*/  @!P4 IMAD.IADD R21, R21, 0x1, -R0 ;  /* 0x000000011515c824 */ /* 0x000fe400078e0a00 */
[C---:B------:R-:W-:Y:S02]  /*4920*/  IMAD R26, R0.reuse, R26, R8 ;  /* 0x0000001a001a7224 */ /* 0x040fe400078e0208 */
[----:B------:R-:W-:Y:S01]  /*4930*/  @!P3 IMAD.IADD R27, R27, 0x1, -R0 ;  /* 0x000000011b1bb824 */ /* 0x000fe200078e0a00 */
[C---:B------:R-:W-:Y:S01]  /*4940*/  ISETP.GT.U32.AND P3, PT, R0.reuse, R25, PT ;  /* 0x000000190000720c */ /* 0x040fe20003f64070 */
[----:B------:R-:W-:Y:S01]  /*4950*/  IMAD.MOV R4, RZ, RZ, -R16 ;  /* 0x000000ffff047224 */ /* 0x000fe200078e0a10 */
[----:B------:R-:W-:Y:S01]  /*4960*/  ISETP.GT.U32.AND P4, PT, R0, R26, PT ;  /* 0x0000001a0000720c */ /* 0x000fe20003f84070 */
[----:B------:R-:W-:-:S02]  /*4970*/  IMAD.MOV.U32 R15, RZ, RZ, c[0x0][0x180] ;  /* 0x00006000ff0f7624 */ /* 0x000fc400078e00ff */
[----:B------:R-:W-:Y:S01]  /*4980*/  @!P0 IMAD.IADD R3, R3, 0x1, -R0 ;  /* 0x0000000103038824 */ /* 0x000fe200078e0a00 */
[----:B------:R-:W-:Y:S01]  /*4990*/  ISETP.GE.AND P0, PT, R9, RZ, PT ;  /* 0x000000ff0900720c */ /* 0x000fe20003f06270 */
[----:B------:R-:W-:Y:S01]  /*49a0*/  @!P2 IMAD.MOV R20, RZ, RZ, -R20 ;  /* 0x000000ffff14a224 */ /* 0x000fe200078e0a14 */
[----:B------:R-:W0:Y:S01]  /*49b0*/  S2R R9, SR_TID.X ;  /* 0x0000000000097919 */ /* 0x000e220000002100 */
[C---:B------:R-:W-:Y:S01]  /*49c0*/  ISETP.GT.U32.AND P5, PT, R0.reuse, R2, PT ;  /* 0x000000020000720c */ /* 0x040fe20003fa4070 */
[----:B------:R-:W-:Y:S02]  /*49d0*/  IMAD R4, R0, R4, R29 ;  /* 0x0000000400047224 */ /* 0x000fe400078e021d */
[----:B------:R-:W3:Y:S01]  /*49e0*/  LDL.LU R8, [R1+0x1220] ;  /* 0x0012200001087983 */ /* 0x000ee20000300800 */
[--C-:B------:R-:W-:Y:S01]  /*49f0*/  @!P3 IMAD.IADD R25, R25, 0x1, -R0.reuse ;  /* 0x000000011919b824 */ /* 0x100fe200078e0a00 */
[----:B------:R-:W-:Y:S01]  /*4a00*/  ISETP.GE.AND P3, PT, R5, RZ, PT ;  /* 0x000000ff0500720c */ /* 0x000fe20003f66270 */
[----:B------:R-:W-:Y:S01]  /*4a10*/  @!P4 IMAD.IADD R26, R26, 0x1, -R0 ;  /* 0x000000011a1ac824 */ /* 0x000fe200078e0a00 */
[----:B------:R-:W-:-:S06]  /*4a20*/  ISETP.GE.AND P4, PT, R6, RZ, PT ;  /* 0x000000ff0600720c */ /* 0x000fcc0003f86270 */
[----:B------:R-:W-:Y:S01]  /*4a30*/  @!P5 IMAD.IADD R2, R2, 0x1, -R0 ;  /* 0x000000010202d824 */ /* 0x000fe200078e0a00 */
[----:B------:R-:W-:Y:S02]  /*4a40*/  IADD3 R15, R15, 0x1f, RZ ;  /* 0x0000001f0f0f7810 */ /* 0x000fe40007ffe0ff */
[C---:B------:R-:W-:Y:S02]  /*4a50*/  ISETP.GT.U32.AND P2, PT, R0.reuse, R26, PT ;  /* 0x0000001a0000720c */ /* 0x040fe40003f44070 */
[----:B------:R-:W-:Y:S01]  /*4a60*/  ISETP.GT.U32.AND P5, PT, R0, R2, PT ;  /* 0x000000020000720c */ /* 0x000fe20003fa4070 */
[----:B------:R-:W-:Y:S01]  /*4a70*/  @!P3 IMAD.MOV R23, RZ, RZ, -R23 ;  /* 0x000000ffff17b224 */ /* 0x000fe200078e0a17 */
[----:B------:R-:W-:Y:S02]  /*4a80*/  SHF.R.S32.HI R28, RZ, 0x1f, R15 ;  /* 0x0000001fff1c7819 */ /* 0x000fe4000001140f */
[----:B------:R-:W-:Y:S01]  /*4a90*/  ISETP.GE.AND P3, PT, R10, RZ, PT ;  /* 0x000000ff0a00720c */ /* 0x000fe20003f66270 */
[C---:B0-----:R-:W-:Y:S01]  /*4aa0*/  IMAD.SHL.U32 R10, R9.reuse, 0x8, RZ ;  /* 0x00000008090a7824 */ /* 0x041fe200078e00ff */
[----:B------:R-:W-:Y:S01]  /*4ab0*/  LEA.HI R15, R28, R15, RZ, 0x5 ;  /* 0x0000000f1c0f7211 */ /* 0x000fe200078f28ff */
[----:B------:R-:W-:Y:S01]  /*4ac0*/  @!P4 IMAD.MOV R22, RZ, RZ, -R22 ;  /* 0x000000ffff16c224 */ /* 0x000fe200078e0a16 */
[----:B------:R-:W-:-:S03]  /*4ad0*/  LOP3.LUT R28, R9, 0x7, RZ, 0xc0, !PT ;  /* 0x00000007091c7812 */ /* 0x000fc600078ec0ff */
[--C-:B------:R-:W-:Y:S02]  /*4ae0*/  @!P2 IMAD.IADD R26, R26, 0x1, -R0.reuse ;  /* 0x000000011a1aa824 */ /* 0x100fe400078e0a00 */
[----:B------:R-:W-:Y:S01]  /*4af0*/  @!P5 IMAD.IADD R2, R2, 0x1, -R0 ;  /* 0x000000010202d824 */ /* 0x000fe200078e0a00 */
[----:B------:R-:W-:Y:S01]  /*4b00*/  ISETP.GE.AND P5, PT, R11, RZ, PT ;  /* 0x000000ff0b00720c */ /* 0x000fe20003fa6270 */
[----:B------:R-:W-:Y:S01]  /*4b10*/  IMAD.SHL.U32 R11, R9, 0x2, RZ ;  /* 0x00000002090b7824 */ /* 0x000fe200078e00ff */
[----:B------:R-:W-:-:S04]  /*4b20*/  ISETP.GE.AND P2, PT, R14, RZ, PT ;  /* 0x000000ff0e00720c */ /* 0x000fc80003f46270 */
[----:B------:R-:W-:Y:S02]  /*4b30*/  LOP3.LUT R29, R11, 0x10, RZ, 0xc0, !PT ;  /* 0x000000100b1d7812 */ /* 0x000fe400078ec0ff */
[----:B------:R-:W-:Y:S02]  /*4b40*/  ISETP.GT.U32.AND P4, PT, R0, R3, PT ;  /* 0x000000030000720c */ /* 0x000fe40003f84070 */
[----:B------:R-:W-:-:S05]  /*4b50*/  LOP3.LUT R29, R29, 0x20, R9, 0xf8, !PT ;  /* 0x000000201d1d7812 */ /* 0x000fca00078ef809 */
[----:B------:R-:W-:Y:S02]  /*4b60*/  @!P2 IMAD.MOV R24, RZ, RZ, -R24 ;  /* 0x000000ffff18a224 */ /* 0x000fe400078e0a18 */
[----:B------:R-:W-:-:S04]  /*4b70*/  @!P5 IMAD.MOV R25, RZ, RZ, -R25 ;  /* 0x000000ffff19d224 */ /* 0x000fc800078e0a19 */
[----:B------:R-:W-:Y:S01]  /*4b80*/  @!P4 IMAD.IADD R3, R3, 0x1, -R0 ;  /* 0x000000010303c824 */ /* 0x000fe200078e0a00 */
[----:B--2---:R-:W-:Y:S02]  /*4b90*/  ISETP.GE.AND P1, PT, R7, RZ, PT ;  /* 0x000000ff0700720c */ /* 0x004fe40003f26270 */
[----:B------:R-:W2:Y:S04]  /*4ba0*/  LDL.LU R7, [R1+0x121c] ;  /* 0x00121c0001077983 */ /* 0x000ea80000300800 */
[----:B------:R-:W4:Y:S07]  /*4bb0*/  LDL.LU R6, [R1+0x1218] ;  /* 0x0012180001067983 */ /* 0x000f2e0000300800 */
[----:B------:R-:W-:Y:S01]  /*4bc0*/  @!P1 IMAD.MOV R21, RZ, RZ, -R21 ;  /* 0x000000ffff159224 */ /* 0x000fe200078e0a15 */
[----:B------:R-:W-:-:S13]  /*4bd0*/  ISETP.GT.U32.AND P1, PT, R0, R27, PT ;  /* 0x0000001b0000720c */ /* 0x000fda0003f24070 */
[--C-:B------:R-:W-:Y:S01]  /*4be0*/  @!P1 IMAD.IADD R27, R27, 0x1, -R0.reuse ;  /* 0x000000011b1b9824 */ /* 0x100fe200078e0a00 */
[----:B------:R-:W-:Y:S01]  /*4bf0*/  ISETP.GT.U32.AND P1, PT, R0, R4, PT ;  /* 0x000000040000720c */ /* 0x000fe20003f24070 */
[----:B------:R0:W-:Y:S04]  /*4c00*/  STL [R1+0x11f8], R19 ;  /* 0x0011f81301007387 */ /* 0x0001e80000100800 */
[----:B------:R-:W-:Y:S04]  /*4c10*/  STL [R1+0x11fc], R20 ;  /* 0x0011fc1401007387 */ /* 0x000fe80000100800 */
[----:B------:R-:W-:Y:S04]  /*4c20*/  STL [R1+0x1200], R21 ;  /* 0x0012001501007387 */ /* 0x000fe80000100800 */
[----:B------:R-:W-:Y:S01]  /*4c30*/  @!P1 IMAD.IADD R4, R4, 0x1, -R0 ;  /* 0x0000000104049824 */ /* 0x000fe200078e0a00 */
[----:B------:R-:W-:Y:S01]  /*4c40*/  ISETP.GE.AND P1, PT, R12, RZ, PT ;  /* 0x000000ff0c00720c */ /* 0x000fe20003f26270 */
[----:B------:R-:W2:Y:S01]  /*4c50*/  LDL.LU R5, [R1+0x1214] ;  /* 0x0012140001057983 */ /* 0x000ea20000300800 */
[----:B------:R-:W-:Y:S01]  /*4c60*/  LOP3.LUT R12, R10, 0x30, RZ, 0xc0, !PT ;  /* 0x000000300a0c7812 */ /* 0x000fe200078ec0ff */
[----:B------:R-:W-:-:S02]  /*4c70*/  IMAD R10, R28, 0x210, RZ ;  /* 0x000002101c0a7824 */ /* 0x000fc400078e02ff */
[----:B------:R-:W-:Y:S02]  /*4c80*/  STL [R1+0x1204], R22 ;  /* 0x0012041601007387 */ /* 0x000fe40000100800 */
[----:B------:R-:W-:Y:S02]  /*4c90*/  IMAD R28, R28, 0x40, R12 ;  /* 0x000000401c1c7824 */ /* 0x000fe400078e020c */
[----:B0-----:R-:W3:Y:S04]  /*4ca0*/  LDL.LU R19, [R1+0x14] ;  /* 0x0000140001137983 */ /* 0x001ee80000300800 */
[----:B------:R-:W4:Y:S01]  /*4cb0*/  LDL.LU R18, [R1+0xc] ;  /* 0x00000c0001127983 */ /* 0x000f220000300800 */
[----:B------:R-:W-:-:S03]  /*4cc0*/  LOP3.LUT R28, R28, 0x30, R11, 0x78, !PT ;  /* 0x000000301c1c7812 */ /* 0x000fc600078e780b */
[----:B------:R-:W4:Y:S01]  /*4cd0*/  LDL.LU R11, [R1+0x78] ;  /* 0x00007800010b7983 */ /* 0x000f220000300800 */
[----:B------:R-:W-:Y:S02]  /*4ce0*/  ISETP.GT.U32.AND P2, PT, R0, R4, PT ;  /* 0x000000040000720c */ /* 0x000fe40003f44070 */
[----:B------:R-:W-:Y:S01]  /*4cf0*/  LOP3.LUT R29, R10, R29, RZ, 0x3c, !PT ;  /* 0x0000001d0a1d7212 */ /* 0x000fe200078e3cff */
[C---:B------:R-:W-:Y:S01]  /*4d00*/  IMAD.SHL.U32 R10, R9.reuse, 0x100, RZ ;  /* 0x00000100090a7824 */ /* 0x040fe200078e00ff */
[----:B------:R-:W-:-:S05]  /*4d10*/  LOP3.LUT R9, R9, 0x1f, RZ, 0xc0, !PT ;  /* 0x0000001f09097812 */ /* 0x000fca00078ec0ff */
[----:B------:R-:W-:Y:S01]  /*4d20*/  IMAD R9, R9, c[0x0][0x18c], RZ ;  /* 0x0000630009097a24 */ /* 0x000fe200078e02ff */
[----:B------:R-:W-:Y:S03]  /*4d30*/  STL [R1+0x1100], R28 ;  /* 0x0011001c01007387 */ /* 0x000fe60000100800 */
[----:B------:R-:W-:Y:S01]  /*4d40*/  @!P2 IMAD.IADD R4, R4, 0x1, -R0 ;  /* 0x000000010404a824 */ /* 0x000fe200078e0a00 */
[----:B------:R-:W-:Y:S02]  /*4d50*/  LEA R0, P5, R9, c[0x0][0x168], 0x1 ;  /* 0x00005a0009007a11 */ /* 0x000fe400078a08ff */
[----:B------:R-:W4:Y:S01]  /*4d60*/  LDL.LU R9, [R1+0x54] ;  /* 0x0000540001097983 */ /* 0x000f220000300800 */
[----:B------:R-:W-:Y:S02]  /*4d70*/  LOP3.LUT R10, R29, 0x1000, R10, 0xf8, !PT ;  /* 0x000010001d0a7812 */ /* 0x000fe400078ef80a */
[----:B------:R-:W-:Y:S01]  /*4d80*/  ISETP.NE.AND P2, PT, RZ, c[0x0][0x17c], PT ;  /* 0x00005f00ff007a0c */ /* 0x000fe20003f45270 */
[----:B------:R-:W4:Y:S01]  /*4d90*/  LDL.LU R17, [R1+0x58] ;  /* 0x0000580001117983 */ /* 0x000f220000300800 */
[----:B------:R-:W-:-:S03]  /*4da0*/  LOP3.LUT R10, RZ, c[0x0][0x17c], RZ, 0x33, !PT ;  /* 0x00005f00ff0a7a12 */ /* 0x000fc600078e33ff */
[----:B------:R-:W4:Y:S01]  /*4db0*/  LDL.LU R16, [R1+0x5c] ;  /* 0x00005c0001107983 */ /* 0x000f220000300800 */
[----:B------:R-:W-:-:S03]  /*4dc0*/  ISETP.GE.AND P4, PT, R13, RZ, PT ;  /* 0x000000ff0d00720c */ /* 0x000fc60003f86270 */
[----:B------:R-:W4:Y:S04]  /*4dd0*/  LDL.LU R15, [R1+0x60] ;  /* 0x00006000010f7983 */ /* 0x000f280000300800 */
[----:B------:R-:W4:Y:S04]  /*4de0*/  LDL.LU R14, [R1+0x64] ;  /* 0x00006400010e7983 */ /* 0x000f280000300800 */
[----:B------:R-:W4:Y:S04]  /*4df0*/  LDL.LU R13, [R1+0x68] ;  /* 0x00006800010d7983 */ /* 0x000f280000300800 */
[----:B------:R-:W4:Y:S04]  /*4e00*/  LDL.LU R12, [R1+0x70] ;  /* 0x00007000010c7983 */ /* 0x000f280000300800 */
[----:B------:R2:W-:Y:S02]  /*4e10*/  STL [R1+0x1160], R0 ;  /* 0x0011600001007387 */ /* 0x0005e40000100800 */
[----:B--2---:R-:W-:-:S02]  /*4e20*/  SEL R0, R10, R5, !P2 ;  /* 0x000000050a007207 */ /* 0x004fc40005000000 */
[C---:B---3--:R-:W-:Y:S02]  /*4e30*/  SEL R19, R10.reuse, R19, !P2 ;  /* 0x000000130a137207 */ /* 0x048fe40005000000 */
[----:B----4-:R-:W-:-:S03]  /*4e40*/  SEL R18, R10, R18, !P2 ;  /* 0x000000120a127207 */ /* 0x010fc60005000000 */
[----:B------:R-:W-:Y:S01]  /*4e50*/  STL [R1+0xb4], R19 ;  /* 0x0000b41301007387 */ /* 0x000fe20000100800 */
[----:B------:R-:W-:-:S03]  /*4e60*/  SEL R5, R10, R11, !P2 ;  /* 0x0000000b0a057207 */ /* 0x000fc60005000000 */
[----:B------:R-:W-:Y:S04]  /*4e70*/  STL [R1+0xb0], R18 ;  /* 0x0000b01201007387 */ /* 0x000fe80000100800 */
[----:B------:R-:W2:Y:S04]  /*4e80*/  LDL.LU R29, [R1+0xf4] ;  /* 0x0000f400011d7983 */ /* 0x000ea80000300800 */
[----:B------:R0:W-:Y:S04]  /*4e90*/  STL [R1+0xac], R0 ;  /* 0x0000ac0001007387 */ /* 0x0001e80000100800 */
[----:B------:R-:W-:Y:S04]  /*4ea0*/  STL [R1+0xb8], R5 ;  /* 0x0000b80501007387 */ /* 0x000fe80000100800 */
[----:B------:R-:W3:Y:S01]  /*4eb0*/  LDL.LU R11, [R1+0xf0] ;  /* 0x0000f000010b7983 */ /* 0x000ee20000300800 */
[----:B0-----:R-:W-:-:S02]  /*4ec0*/  SEL R0, R10, R6, !P2 ;  /* 0x000000060a007207 */ /* 0x001fc40005000000 */
[----:B------:R-:W-:Y:S01]  /*4ed0*/  LOP3.LUT R6, RZ, c[0x0][0x17c], RZ, 0x33, !PT ;  /* 0x00005f00ff067a12 */ /* 0x000fe200078e33ff */
[----:B------:R-:W4:Y:S04]  /*4ee0*/  LDL.LU R10, [R1+0xec] ;  /* 0x0000ec00010a7983 */ /* 0x000f280000300800 */
[----:B------:R0:W-:Y:S02]  /*4ef0*/  STL [R1+0xa4], R0 ;  /* 0x0000a40001007387 */ /* 0x0001e40000100800 */
[C---:B0-----:R-:W-:Y:S02]  /*4f00*/  SEL R0, R6.reuse, R7, !P2 ;  /* 0x0000000706007207 */ /* 0x041fe40005000000 */
[----:B------:R-:W4:Y:S04]  /*4f10*/  LDL.LU R7, [R1+0x44] ;  /* 0x0000440001077983 */ /* 0x000f280000300800 */
[----:B------:R-:W4:Y:S04]  /*4f20*/  LDL.LU R5, [R1+0x4c] ;  /* 0x00004c0001057983 */ /* 0x000f280000300800 */
[----:B------:R0:W-:Y:S02]  /*4f30*/  STL [R1+0x98], R0 ;  /* 0x0000980001007387 */ /* 0x0001e40000100800 */
[----:B0-----:R-:W-:-:S02]  /*4f40*/  SEL R0, R6, R8, !P2 ;  /* 0x0000000806007207 */ /* 0x001fc40005000000 */
[----:B------:R-:W4:Y:S04]  /*4f50*/  LDL.LU R8, [R1+0x40] ;  /* 0x0000400001087983 */ /* 0x000f280000300800 */
[----:B------:R-:W4:Y:S04]  /*4f60*/  LDL.LU R28, [R1+0x50] ;  /* 0x00005000011c7983 */ /* 0x000f280000300800 */
[----:B------:R0:W-:Y:S02]  /*4f70*/  STL [R1+0x90], R0 ;  /* 0x0000900001007387 */ /* 0x0001e40000100800 */
[----:B0-----:R-:W-:-:S02]  /*4f80*/  SEL R0, R6, R9, !P2 ;  /* 0x0000000906007207 */ /* 0x001fc40005000000 */
[----:B------:R-:W4:Y:S01]  /*4f90*/  LDL.LU R9, [R1+0xe8] ;  /* 0x0000e80001097983 */ /* 0x000f220000300800 */
[C---:B------:R-:W-:Y:S02]  /*4fa0*/  SEL R17, R6.reuse, R17, !P2 ;  /* 0x0000001106117207 */ /* 0x040fe40005000000 */
[C---:B------:R-:W-:Y:S01]  /*4fb0*/  SEL R16, R6.reuse, R16, !P2 ;  /* 0x0000001006107207 */ /* 0x040fe20005000000 */
[----:B------:R0:W-:Y:S01]  /*4fc0*/  STL [R1+0x8c], R0 ;  /* 0x00008c0001007387 */ /* 0x0001e20000100800 */
[C---:B------:R-:W-:Y:S02]  /*4fd0*/  SEL R14, R6.reuse, R14, !P2 ;  /* 0x0000000e060e7207 */ /* 0x040fe40005000000 */
[C---:B------:R-:W-:Y:S01]  /*4fe0*/  SEL R13, R6.reuse, R13, !P2 ;  /* 0x0000000d060d7207 */ /* 0x040fe20005000000 */
[----:B------:R-:W-:Y:S01]  /*4ff0*/  STL [R1+0x88], R17 ;  /* 0x0000881101007387 */ /* 0x000fe20000100800 */
[----:B0-----:R-:W-:-:S03]  /*5000*/  SEL R0, R6, R15, !P2 ;  /* 0x0000000f06007207 */ /* 0x001fc60005000000 */
[----:B------:R-:W-:Y:S04]  /*5010*/  STL [R1+0x84], R16 ;  /* 0x0000841001007387 */ /* 0x000fe80000100800 */
[----:B------:R0:W-:Y:S04]  /*5020*/  STL [R1+0x80], R0 ;  /* 0x0000800001007387 */ /* 0x0001e80000100800 */
[----:B------:R1:W-:Y:S04]  /*5030*/  STL [R1+0x7c], R14 ;  /* 0x00007c0e01007387 */ /* 0x0003e80000100800 */
[----:B------:R-:W4:Y:S01]  /*5040*/  LDL.LU R22, [R1+0x3c] ;  /* 0x00003c0001167983 */ /* 0x000f220000300800 */
[----:B0-----:R-:W-:-:S03]  /*5050*/  SEL R0, R6, R12, !P2 ;  /* 0x0000000c06007207 */ /* 0x001fc60005000000 */
[----:B------:R0:W-:Y:S04]  /*5060*/  STL [R1+0x78], R13 ;  /* 0x0000780d01007387 */ /* 0x0001e80000100800 */
[----:B------:R-:W4:Y:S04]  /*5070*/  LDL.LU R21, [R1+0xdc] ;  /* 0x0000dc0001157983 */ /* 0x000f280000300800 */
[----:B------:R0:W-:Y:S04]  /*5080*/  STL [R1+0x70], R0 ;  /* 0x0000700001007387 */ /* 0x0001e80000100800 */
[----:B------:R-:W4:Y:S04]  /*5090*/  LDL.LU R20, [R1+0xe4] ;  /* 0x0000e40001147983 */ /* 0x000f280000300800 */
[----:B------:R-:W4:Y:S04]  /*50a0*/  LDL.LU R19, [R1+0xe0] ;  /* 0x0000e00001137983 */ /* 0x000f280000300800 */
[----:B------:R-:W4:Y:S04]  /*50b0*/  LDL.LU R18, [R1+0xc0] ;  /* 0x0000c00001127983 */ /* 0x000f280000300800 */
[----:B------:R-:W4:Y:S04]  /*50c0*/  LDL.LU R17, [R1+0xc4] ;  /* 0x0000c40001117983 */ /* 0x000f280000300800 */
[----:B------:R-:W4:Y:S04]  /*50d0*/  LDL.LU R16, [R1+0xd8] ;  /* 0x0000d80001107983 */ /* 0x000f280000300800 */
[----:B------:R-:W4:Y:S04]  /*50e0*/  LDL.LU R15, [R1+0xd4] ;  /* 0x0000d400010f7983 */ /* 0x000f280000300800 */
[----:B-1----:R-:W4:Y:S04]  /*50f0*/  LDL.LU R14, [R1+0xcc] ;  /* 0x0000cc00010e7983 */ /* 0x002f280000300800 */
[----:B0-----:R-:W4:Y:S04]  /*5100*/  LDL.LU R13, [R1+0xd0] ;  /* 0x0000d000010d7983 */ /* 0x001f280000300800 */
[----:B------:R-:W4:Y:S04]  /*5110*/  LDL.LU R12, [R1+0xc8] ;  /* 0x0000c800010c7983 */ /* 0x000f280000300800 */
[----:B------:R-:W4:Y:S01]  /*5120*/  LDL.LU R0, [R1+0xa8] ;  /* 0x0000a80001007983 */ /* 0x000f220000300800 */
[----:B--2---:R-:W-:-:S05]  /*5130*/  SEL R29, R6, R29, !P2 ;  /* 0x0000001d061d7207 */ /* 0x004fca0005000000 */
[----:B------:R0:W-:Y:S01]  /*5140*/  STL [R1+0x68], R29 ;  /* 0x0000681d01007387 */ /* 0x0001e20000100800 */
[----:B---3--:R-:W-:-:S03]  /*5150*/  SEL R11, R6, R11, !P2 ;  /* 0x0000000b060b7207 */ /* 0x008fc60005000000 */
[----:B0-----:R-:W2:Y:S01]  /*5160*/  LDL.LU R29, [R1+0x9c] ;  /* 0x00009c00011d7983 */ /* 0x001ea20000300800 */
[----:B----4-:R-:W-:-:S03]  /*5170*/  SEL R10, R6, R10, !P2 ;  /* 0x0000000a060a7207 */ /* 0x010fc60005000000 */
[----:B------:R0:W-:Y:S04]  /*5180*/  STL [R1+0x64], R11 ;  /* 0x0000640b01007387 */ /* 0x0001e80000100800 */
[----:B0-----:R-:W3:Y:S01]  /*5190*/  LDL.LU R11, [R1+0x1210] ;  /* 0x00121000010b7983 */ /* 0x001ee20000300800 */
[----:B------:R-:W-:-:S03]  /*51a0*/  SEL R7, R6, R7, !P2 ;  /* 0x0000000706077207 */ /* 0x000fc60005000000 */
[----:B------:R0:W-:Y:S01]  /*51b0*/  STL [R1+0x60], R10 ;  /* 0x0000600a01007387 */ /* 0x0001e20000100800 */
[----:B------:R-:W-:-:S03]  /*51c0*/  SEL R5, R6, R5, !P2 ;  /* 0x0000000506057207 */ /* 0x000fc60005000000 */
[----:B0-----:R-:W4:Y:S01]  /*51d0*/  LDL.LU R10, [R1+0x120c] ;  /* 0x00120c00010a7983 */ /* 0x001f220000300800 */
[C---:B------:R-:W-:Y:S02]  /*51e0*/  SEL R8, R6.reuse, R8, !P2 ;  /* 0x0000000806087207 */ /* 0x040fe40005000000 */
[----:B------:R-:W-:-:S03]  /*51f0*/  SEL R28, R6, R28, !P2 ;  /* 0x0000001c061c7207 */ /* 0x000fc60005000000 */
[----:B------:R0:W-:Y:S04]  /*5200*/  STL [R1+0x5c], R8 ;  /* 0x00005c0801007387 */ /* 0x0001e80000100800 */
[----:B0-----:R-:W2:Y:S04]  /*5210*/  LDL.LU R8, [R1+0x6c] ;  /* 0x00006c0001087983 */ /* 0x001ea80000300800 */
[----:B------:R0:W-:Y:S01]  /*5220*/  STL [R1+0x58], R7 ;  /* 0x0000580701007387 */ /* 0x0001e20000100800 */
[----:B------:R-:W-:-:S03]  /*5230*/  SEL R9, R6, R9, !P2 ;  /* 0x0000000906097207 */ /* 0x000fc60005000000 */
[----:B0-----:R-:W2:Y:S04]  /*5240*/  LDL.LU R7, [R1+0x74] ;  /* 0x0000740001077983 */ /* 0x001ea80000300800 */
[----:B------:R0:W-:Y:S04]  /*5250*/  STL [R1+0x54], R5 ;  /* 0x0000540501007387 */ /* 0x0001e80000100800 */
[----:B0-----:R-:W2:Y:S04]  /*5260*/  LDL.LU R5, [R1+0x34] ;  /* 0x0000340001057983 */ /* 0x001ea80000300800 */
[----:B------:R0:W-:Y:S04]  /*5270*/  STL [R1+0x50], R28 ;  /* 0x0000501c01007387 */ /* 0x0001e80000100800 */
[----:B0-----:R-:W2:Y:S04]  /*5280*/  LDL.LU R28, [R1+0x38] ;  /* 0x00003800011c7983 */ /* 0x001ea80000300800 */
[----:B------:R0:W-:Y:S04]  /*5290*/  STL [R1+0x4c], R9 ;  /* 0x00004c0901007387 */ /* 0x0001e80000100800 */
[----:B0-----:R-:W2:Y:S01]  /*52a0*/  LDL.LU R9, [R1+0x1208] ;  /* 0x0012080001097983 */ /* 0x001ea20000300800 */
[----:B------:R-:W-:-:S02]  /*52b0*/  SEL R22, R6, R22, !P2 ;  /* 0x0000001606167207 */ /* 0x000fc40005000000 */
[C---:B------:R-:W-:Y:S02]  /*52c0*/  SEL R21, R6.reuse, R21, !P2 ;  /* 0x0000001506157207 */ /* 0x040fe40005000000 */
[C---:B------:R-:W-:Y:S02]  /*52d0*/  SEL R20, R6.reuse, R20, !P2 ;  /* 0x0000001406147207 */ /* 0x040fe40005000000 */
[C---:B------:R-:W-:Y:S02]  /*52e0*/  SEL R19, R6.reuse, R19, !P2 ;  /* 0x0000001306137207 */ /* 0x040fe40005000000 */
[C---:B------:R-:W-:Y:S02]  /*52f0*/  SEL R18, R6.reuse, R18, !P2 ;  /* 0x0000001206127207 */ /* 0x040fe40005000000 */
[C---:B------:R-:W-:Y:S02]  /*5300*/  SEL R17, R6.reuse, R17, !P2 ;  /* 0x0000001106117207 */ /* 0x040fe40005000000 */
[----:B------:R-:W-:-:S02]  /*5310*/  SEL R16, R6, R16, !P2 ;  /* 0x0000001006107207 */ /* 0x000fc40005000000 */
[C---:B------:R-:W-:Y:S02]  /*5320*/  SEL R15, R6.reuse, R15, !P2 ;  /* 0x0000000f060f7207 */ /* 0x040fe40005000000 */
[C---:B------:R-:W-:Y:S02]  /*5330*/  SEL R14, R6.reuse, R14, !P2 ;  /* 0x0000000e060e7207 */ /* 0x040fe40005000000 */
[C---:B------:R-:W-:Y:S02]  /*5340*/  SEL R13, R6.reuse, R13, !P2 ;  /* 0x0000000d060d7207 */ /* 0x040fe40005000000 */
[C---:B------:R-:W-:Y:S02]  /*5350*/  SEL R12, R6.reuse, R12, !P2 ;  /* 0x0000000c060c7207 */ /* 0x040fe40005000000 */
[C---:B---3--:R-:W-:Y:S02]  /*5360*/  SEL R11, R6.reuse, R11, !P2 ;  /* 0x0000000b060b7207 */ /* 0x048fe40005000000 */
[----:B----4-:R-:W-:-:S02]  /*5370*/  SEL R10, R6, R10, !P2 ;  /* 0x0000000a060a7207 */ /* 0x010fc40005000000 */
[----:B--2---:R-:W-:-:S05]  /*5380*/  SEL R9, R6, R9, !P2 ;  /* 0x0000000906097207 */ /* 0x004fca0005000000 */
[----:B------:R0:W-:Y:S04]  /*5390*/  STL [R1+0x48], R9 ;  /* 0x0000480901007387 */ /* 0x0001e80000100800 */
[----:B0-----:R-:W2:Y:S04]  /*53a0*/  LDL.LU R9, [R1+0x10] ;  /* 0x0000100001097983 */ /* 0x001ea80000300800 */
[----:B------:R0:W-:Y:S04]  /*53b0*/  STL [R1+0x44], R10 ;  /* 0x0000440a01007387 */ /* 0x0001e80000100800 */
[----:B0-----:R-:W3:Y:S04]  /*53c0*/  LDL.LU R10, [R1+0x94] ;  /* 0x00009400010a7983 */ /* 0x001ee80000300800 */
[----:B------:R0:W-:Y:S04]  /*53d0*/  STL [R1+0x40], R11 ;  /* 0x0000400b01007387 */ /* 0x0001e80000100800 */
[----:B0-----:R-:W4:Y:S04]  /*53e0*/  LDL.LU R11, [R1+0xbc] ;  /* 0x0000bc00010b7983 */ /* 0x001f280000300800 */
[----:B------:R0:W-:Y:S04]  /*53f0*/  STL [R1+0x3c], R22 ;  /* 0x00003c1601007387 */ /* 0x0001e80000100800 */
[----:B0-----:R-:W2:Y:S04]  /*5400*/  LDL.LU R22, [R1+0x1204] ;  /* 0x0012040001167983 */ /* 0x001ea80000300800 */
        /* <DEDUP_REMOVED lines=21> */
[----:B------:R-:W-:-:S03]  /*5560*/  SEL R29, R6, R29, !P2 ;  /* 0x0000001d061d7207 */ /* 0x000fc60005000000 */
[----:B------:R-:W-:Y:S01]  /*5570*/  STL [R1+0x1164], R0 ;  /* 0x0011640001007387 */ /* 0x000fe20000100800 */
[----:B----4-:R-:W-:-:S05]  /*5580*/  SEL R11, R6, R11, !P2 ;  /* 0x0000000b060b7207 */ /* 0x010fca0005000000 */
[----:B------:R3:W-:Y:S04]  /*5590*/  STL [R1+0x4], R11 ;  /* 0x0000040b01007387 */ /* 0x0007e80000100800 */
[----:B------:R-:W-:Y:S01]  /*55a0*/  STL [R1+0x1168], R29 ;  /* 0x0011681d01007387 */ /* 0x000fe20000100800 */
[C---:B---3--:R-:W-:Y:S02]  /*55b0*/  SEL R11, R6.reuse, R10, !P2 ;  /* 0x0000000a060b7207 */ /* 0x048fe40005000000 */
[C---:B--2---:R-:W-:Y:S02]  /*55c0*/  SEL R10, R6.reuse, R9, !P2 ;  /* 0x00000009060a7207 */ /* 0x044fe40005000000 */
[C---:B------:R-:W-:Y:S02]  /*55d0*/  SEL R9, R6.reuse, R8, !P2 ;  /* 0x0000000806097207 */ /* 0x040fe40005000000 */
[C---:B------:R-:W-:Y:S01]  /*55e0*/  SEL R8, R6.reuse, R7, !P2 ;  /* 0x0000000706087207 */ /* 0x040fe20005000000 */
[----:B------:R-:W-:Y:S01]  /*55f0*/  STL [R1+0x116c], R11 ;  /* 0x00116c0b01007387 */ /* 0x000fe20000100800 */
[----:B------:R-:W-:-:S03]  /*5600*/  SEL R7, R6, R5, !P2 ;  /* 0x0000000506077207 */ /* 0x000fc60005000000 */
[----:B------:R-:W-:Y:S01]  /*5610*/  STL [R1+0x1170], R10 ;  /* 0x0011700a01007387 */ /* 0x000fe20000100800 */
[----:B------:R-:W-:-:S03]  /*5620*/  SEL R5, R6, R28, !P2 ;  /* 0x0000001c06057207 */ /* 0x000fc60005000000 */
[----:B------:R-:W-:Y:S04]  /*5630*/  STL [R1+0x1174], R9 ;  /* 0x0011740901007387 */ /* 0x000fe80000100800 */
[----:B------:R-:W-:Y:S04]  /*5640*/  STL [R1+0x1178], R8 ;  /* 0x0011780801007387 */ /* 0x000fe80000100800 */
[----:B------:R0:W-:Y:S04]  /*5650*/  STL [R1+0x117c], R7 ;  /* 0x00117c0701007387 */ /* 0x0001e80000100800 */
[----:B0-----:R-:W2:Y:S04]  /*5660*/  LDL.LU R7, [R1+0x100] ;  /* 0x0001000001077983 */ /* 0x001ea80000300800 */
[----:B------:R-:W3:Y:S04]  /*5670*/  LDL.LU R28, [R1+0x104] ;  /* 0x00010400011c7983 */ /* 0x000ee80000300800 */
[----:B------:R-:W4:Y:S04]  /*5680*/  LDL.LU R8, [R1+0xb4] ;  /* 0x0000b40001087983 */ /* 0x000f280000300800 */
[----:B------:R-:W4:Y:S04]  /*5690*/  LDL.LU R9, [R1+0xb0] ;  /* 0x0000b00001097983 */ /* 0x000f280000300800 */
[----:B------:R-:W4:Y:S04]  /*56a0*/  LDL.LU R10, [R1+0xac] ;  /* 0x0000ac00010a7983 */ /* 0x000f280000300800 */
[----:B------:R-:W4:Y:S04]  /*56b0*/  LDL.LU R11, [R1+0xb8] ;  /* 0x0000b800010b7983 */ /* 0x000f280000300800 */
[----:B------:R-:W4:Y:S04]  /*56c0*/  LDL.LU R29, [R1+0xa4] ;  /* 0x0000a400011d7983 */ /* 0x000f280000300800 */
[----:B------:R-:W4:Y:S04]  /*56d0*/  LDL.LU R0, [R1+0x98] ;  /* 0x0000980001007983 */ /* 0x000f280000300800 */
[----:B------:R0:W-:Y:S04]  /*56e0*/  STL [R1+0x1180], R5 ;  /* 0x0011800501007387 */ /* 0x0001e80000100800 */
[----:B0-----:R-:W4:Y:S01]  /*56f0*/  LDL.LU R5, [R1+0xfc] ;  /* 0x0000fc0001057983 */ /* 0x001f220000300800 */
[----:B------:R-:W-:-:S05]  /*5700*/  SEL R12, R6, R12, !P2 ;  /* 0x0000000c060c7207 */ /* 0x000fca0005000000 */
[----:B------:R0:W-:Y:S04]  /*5710*/  STL [R1+0x1184], R12 ;  /* 0x0011840c01007387 */ /* 0x0001e80000100800 */
[----:B0-----:R-:W4:Y:S01]  /*5720*/  LDL.LU R12, [R1+0xf8] ;  /* 0x0000f800010c7983 */ /* 0x001f220000300800 */
[----:B------:R-:W-:-:S05]  /*5730*/  SEL R13, R6, R13, !P2 ;  /* 0x0000000d060d7207 */ /* 0x000fca0005000000 */
[----:B------:R0:W-:Y:S01]  /*5740*/  STL [R1+0x1188], R13 ;  /* 0x0011880d01007387 */ /* 0x0001e20000100800 */
[----:B------:R-:W-:-:S03]  /*5750*/  SEL R14, R6, R14, !P2 ;  /* 0x0000000e060e7207 */ /* 0x000fc60005000000 */
[----:B0-----:R-:W0:Y:S04]  /*5760*/  S2R R13, SR_TID.X ;  /* 0x00000000000d7919 */ /* 0x001e280000002100 */
[----:B------:R1:W-:Y:S02]  /*5770*/  STL [R1+0x118c], R14 ;  /* 0x00118c0e01007387 */ /* 0x0003e40000100800 */
[----:B-1----:R-:W-:-:S04]  /*5780*/  LOP3.LUT R14, RZ, c[0x0][0x17c], RZ, 0x33, !PT ;  /* 0x00005f00ff0e7a12 */ /* 0x002fc800078e33ff */
[C---:B------:R-:W-:Y:S02]  /*5790*/  SEL R15, R14.reuse, R15, !P2 ;  /* 0x0000000f0e0f7207 */ /* 0x040fe40005000000 */
[C---:B------:R-:W-:Y:S02]  /*57a0*/  SEL R16, R14.reuse, R16, !P2 ;  /* 0x000000100e107207 */ /* 0x040fe40005000000 */
[C---:B------:R-:W-:Y:S02]  /*57b0*/  SEL R17, R14.reuse, R17, !P2 ;  /* 0x000000110e117207 */ /* 0x040fe40005000000 */
[C---:B------:R-:W-:Y:S01]  /*57c0*/  SEL R18, R14.reuse, R18, !P2 ;  /* 0x000000120e127207 */ /* 0x040fe20005000000 */
[----:B------:R-:W-:Y:S01]  /*57d0*/  STL [R1+0x1190], R15 ;  /* 0x0011900f01007387 */ /* 0x000fe20000100800 */
[C---:B------:R-:W-:Y:S01]  /*57e0*/  SEL R19, R14.reuse, R19, !P2 ;  /* 0x000000130e137207 */ /* 0x040fe20005000000 */
[----:B------:R-:W-:Y:S01]  /*57f0*/  @!P0 IMAD.MOV R26, RZ, RZ, -R26 ;  /* 0x000000ffff1a8224 */ /* 0x000fe200078e0a1a */
[C---:B------:R-:W-:Y:S01]  /*5800*/  SEL R20, R14.reuse, R20, !P2 ;  /* 0x000000140e147207 */ /* 0x040fe20005000000 */
[----:B------:R-:W-:Y:S01]  /*5810*/  STL [R1+0x1194], R16 ;  /* 0x0011941001007387 */ /* 0x000fe20000100800 */
[C---:B------:R-:W-:Y:S01]  /*5820*/  SEL R21, R14.reuse, R21, !P2 ;  /* 0x000000150e157207 */ /* 0x040fe20005000000 */
[----:B------:R-:W-:Y:S01]  /*5830*/  @!P3 IMAD.MOV R27, RZ, RZ, -R27 ;  /* 0x000000ffff1bb224 */ /* 0x000fe200078e0a1b */
[C---:B------:R-:W-:Y:S01]  /*5840*/  SEL R22, R14.reuse, R22, !P2 ;  /* 0x000000160e167207 */ /* 0x040fe20005000000 */
[----:B------:R-:W-:Y:S01]  /*5850*/  STL [R1+0x1198], R17 ;  /* 0x0011981101007387 */ /* 0x000fe20000100800 */
[----:B------:R-:W-:Y:S01]  /*5860*/  @!P1 IMAD.MOV R2, RZ, RZ, -R2 ;  /* 0x000000ffff029224 */ /* 0x000fe200078e0a02 */
[C---:B------:R-:W-:Y:S01]  /*5870*/  SEL R23, R14.reuse, R23, !P2 ;  /* 0x000000170e177207 */ /* 0x040fe20005000000 */
[----:B------:R-:W-:Y:S01]  /*5880*/  @!P4 IMAD.MOV R3, RZ, RZ, -R3 ;  /* 0x000000ffff03c224 */ /* 0x000fe200078e0a03 */
[----:B------:R-:W-:Y:S01]  /*5890*/  STL [R1+0x119c], R18 ;  /* 0x00119c1201007387 */ /* 0x000fe20000100800 */
[----:B0-----:R-:W-:Y:S01]  /*58a0*/  LOP3.LUT R13, R13, 0x1f, RZ, 0xc0, !PT ;  /* 0x0000001f0d0d7812 */ /* 0x001fe200078ec0ff */
[----:B------:R-:W-:Y:S01]  /*58b0*/  @!P6 IMAD.MOV R4, RZ, RZ, -R4 ;  /* 0x000000ffff04e224 */ /* 0x000fe200078e0a04 */
[C---:B------:R-:W-:Y:S01]  /*58c0*/  SEL R24, R14.reuse, R24, !P2 ;  /* 0x000000180e187207 */ /* 0x040fe20005000000 */
[----:B------:R-:W-:Y:S01]  /*58d0*/  STL [R1+0x11a0], R19 ;  /* 0x0011a01301007387 */ /* 0x000fe20000100800 */
[----:B------:R-:W-:-:S02]  /*58e0*/  SEL R25, R14, R25, !P2 ;  /* 0x000000190e197207 */ /* 0x000fc40005000000 */
[C---:B------:R-:W-:Y:S01]  /*58f0*/  SEL R26, R14.reuse, R26, !P2 ;  /* 0x0000001a0e1a7207 */ /* 0x040fe20005000000 */
[----:B------:R-:W-:Y:S01]  /*5900*/  STL [R1+0x11a4], R20 ;  /* 0x0011a41401007387 */ /* 0x000fe20000100800 */
[C---:B------:R-:W-:Y:S01]  /*5910*/  SEL R27, R14.reuse, R27, !P2 ;  /* 0x0000001b0e1b7207 */ /* 0x040fe20005000000 */
[----:B------:R-:W-:Y:S02]  /*5920*/  IMAD R13, R13, c[0x0][0x18c], RZ ;  /* 0x000063000d0d7a24 */ /* 0x000fe400078e02ff */
[----:B------:R-:W-:Y:S01]  /*5930*/  STL [R1+0x11a8], R21 ;  /* 0x0011a81501007387 */ /* 0x000fe20000100800 */
[----:B------:R-:W-:-:S03]  /*5940*/  SEL R6, R14, R2, !P2 ;  /* 0x000000020e067207 */ /* 0x000fc60005000000 */
[----:B------:R-:W-:Y:S01]  /*5950*/  STL [R1+0x11ac], R22 ;  /* 0x0011ac1601007387 */ /* 0x000fe20000100800 */
[----:B------:R-:W-:-:S03]  /*5960*/  SEL R3, R14, R3, !P2 ;  /* 0x000000030e037207 */ /* 0x000fc60005000000 */
[----:B------:R-:W-:Y:S01]  /*5970*/  STL [R1+0x11b0], R23 ;  /* 0x0011b01701007387 */ /* 0x000fe20000100800 */
[----:B------:R-:W-:-:S03]  /*5980*/  SEL R4, R14, R4, !P2 ;  /* 0x000000040e047207 */ /* 0x000fc60005000000 */
[----:B------:R-:W-:Y:S01]  /*5990*/  STL [R1+0x11b4], R24 ;  /* 0x0011b41801007387 */ /* 0x000fe20000100800 */
[----:B------:R-:W-:-:S03]  /*59a0*/  LEA.HI.X.SX32 R2, R13, c[0x0][0x16c], 0x1, P5 ;  /* 0x00005b000d027a11 */ /* 0x000fc600028f0eff */
[----:B------:R-:W-:Y:S04]  /*59b0*/  STL [R1+0x11b8], R25 ;  /* 0x0011b81901007387 */ /* 0x000fe80000100800 */
[----:B------:R-:W-:Y:S04]  /*59c0*/  STL [R1+0x11bc], R26 ;  /* 0x0011bc1a01007387 */ /* 0x000fe80000100800 */
[----:B------:R-:W-:Y:S04]  /*59d0*/  STL [R1+0x11c0], R27 ;  /* 0x0011c01b01007387 */ /* 0x000fe80000100800 */
[----:B------:R-:W-:Y:S04]  /*59e0*/  STL [R1+0x11c4], R6 ;  /* 0x0011c40601007387 */ /* 0x000fe80000100800 */
[----:B------:R-:W-:Y:S04]  /*59f0*/  STL [R1+0x11c8], R3 ;  /* 0x0011c80301007387 */ /* 0x000fe80000100800 */
[----:B------:R-:W-:Y:S04]  /*5a00*/  STL [R1+0x11cc], R4 ;  /* 0x0011cc0401007387 */ /* 0x000fe80000100800 */
[----:B------:R2:W-:Y:S02]  /*5a10*/  STL [R1+0x11d0], R2 ;  /* 0x0011d00201007387 */ /* 0x0005e40000100800 */
[----:B--2---:R-:W-:-:S02]  /*5a20*/  IMAD R2, R7, c[0x0][0x184], RZ ;  /* 0x0000610007027a24 */ /* 0x004fc400078e02ff */
[----:B---3--:R-:W-:Y:S02]  /*5a30*/  IMAD R28, R28, c[0x0][0x184], RZ ;  /* 0x000061001c1c7a24 */ /* 0x008fe400078e02ff */
[----:B----4-:R-:W-:Y:S02]  /*5a40*/  IMAD R3, R5, c[0x0][0x184], RZ ;  /* 0x0000610005037a24 */ /* 0x010fe400078e02ff */
[----:B------:R-:W-:-:S05]  /*5a50*/  IMAD R4, R12, c[0x0][0x184], RZ ;  /* 0x000061000c047a24 */ /* 0x000fca00078e02ff */
[----:B------:R0:W-:Y:S04]  /*5a60*/  STL [R1+0x9c], R4 ;  /* 0x00009c0401007387 */ /* 0x0001e80000100800 */
[----:B------:R1:W-:Y:S04]  /*5a70*/  STL [R1+0xa0], R3 ;  /* 0x0000a00301007387 */ /* 0x0003e80000100800 */
[----:B------:R-:W-:Y:S04]  /*5a80*/  STL [R1+0x1104], R28 ;  /* 0x0011041c01007387 */ /* 0x000fe80000100800 */
[----:B------:R2:W-:Y:S01]  /*5a90*/  STL [R1+0xbc], R2 ;  /* 0x0000bc0201007387 */ /* 0x0005e20000100800 */
[----:B0-----:R-:W-:-:S02]  /*5aa0*/  IMAD R4, R10, c[0x0][0x190], RZ ;  /* 0x000064000a047a24 */ /* 0x001fc400078e02ff */
[----:B-1----:R-:W-:Y:S02]  /*5ab0*/  IMAD R3, R9, c[0x0][0x190], RZ ;  /* 0x0000640009037a24 */ /* 0x002fe400078e02ff */
[----:B--2---:R-:W-:-:S05]  /*5ac0*/  IMAD R2, R8, c[0x0][0x190], RZ ;  /* 0x0000640008027a24 */ /* 0x004fca00078e02ff */
[----:B------:R0:W-:Y:S04]  /*5ad0*/  STL [R1+0x10], R2 ;  /* 0x0000100201007387 */ /* 0x0001e80000100800 */
[----:B------:R-:W-:Y:S01]  /*5ae0*/  STL [R1+0x34], R3 ;  /* 0x0000340301007387 */ /* 0x000fe20000100800 */
[----:B0-----:R-:W-:-:S03]  /*5af0*/  IMAD R2, R11, c[0x0][0x190], RZ ;  /* 0x000064000b027a24 */ /* 0x001fc600078e02ff */
[----:B------:R-:W-:Y:S04]  /*5b00*/  STL [R1+0x38], R4 ;  /* 0x0000380401007387 */ /* 0x000fe80000100800 */
[----:B------:R0:W-:Y:S04]  /*5b10*/  STL [R1+0x6c], R2 ;  /* 0x00006c0201007387 */ /* 0x0001e80000100800 */
[----:B0-----:R-:W2:Y:S01]  /*5b20*/  LDL.LU R2, [R1+0x88] ;  /* 0x0000880001027983 */ /* 0x001ea20000300800 */
[----:B------:R-:W-:Y:S02]  /*5b30*/  IMAD R3, R29, c[0x0][0x190], RZ ;  /* 0x000064001d037a24 */ /* 0x000fe400078e02ff */
[----:B------:R-:W-:-:S03]  /*5b40*/  IMAD R0, R0, c[0x0][0x190], RZ ;  /* 0x0000640000007a24 */ /* 0x000fc600078e02ff */
[----:B------:R-:W-:Y:S04]  /*5b50*/  STL [R1+0x74], R3 ;  /* 0x0000740301007387 */ /* 0x000fe80000100800 */
[----:B--2---:R0:W-:Y:S04]  /*5b60*/  STL [R1+0x11d4], R2 ;  /* 0x0011d40201007387 */ /* 0x0041e80000100800 */
[----:B------:R-:W-:Y:S04]  /*5b70*/  STL [R1+0x94], R0 ;  /* 0x0000940001007387 */ /* 0x000fe80000100800 */
[----:B0-----:R-:W2:Y:S04]  /*5b80*/  LDL.LU R2, [R1+0x8c] ;  /* 0x00008c0001027983 */ /* 0x001ea80000300800 */
[----:B--2---:R0:W-:Y:S04]  /*5b90*/  STL [R1+0x11d8], R2 ;  /* 0x0011d80201007387 */ /* 0x0041e80000100800 */
[----:B0-----:R-:W2:Y:S04]  /*5ba0*/  LDL.LU R2, [R1+0x90] ;  /* 0x0000900001027983 */ /* 0x001ea80000300800 */
[----:B------:R-:W3:Y:S04]  /*5bb0*/  LDL.LU R4, [R1+0x84] ;  /* 0x0000840001047983 */ /* 0x000ee80000300800 */
[----:B------:R-:W4:Y:S04]  /*5bc0*/  LDL.LU R3, [R1+0x80] ;  /* 0x0000800001037983 */ /* 0x000f280000300800 */
[----:B------:R-:W3:Y:S04]  /*5bd0*/  LDL.LU R6, [R1+0x7c] ;  /* 0x00007c0001067983 */ /* 0x000ee80000300800 */
        /* <DEDUP_REMOVED lines=24> */
[----:B------:R-:W3:Y:S01]  /*5d60*/  LDL.LU R28, [R1+0x4] ;  /* 0x00000400011c7983 */ /* 0x000ee20000300800 */
[----:B--2---:R-:W-:-:S05]  /*5d70*/  IMAD R2, R2, c[0x0][0x190], RZ ;  /* 0x0000640002027a24 */ /* 0x004fca00078e02ff */
[----:B------:R0:W-:Y:S04]  /*5d80*/  STL [R1+0x90], R2 ;  /* 0x0000900201007387 */ /* 0x0001e80000100800 */
[----:B0-----:R-:W2:Y:S02]  /*5d90*/  LDL.LU R2, [R1+0x11d8] ;  /* 0x0011d80001027983 */ /* 0x001ea40000300800 */
[----:B--2---:R-:W-:-:S05]  /*5da0*/  IMAD R2, R2, c[0x0][0x190], RZ ;  /* 0x0000640002027a24 */ /* 0x004fca00078e02ff */
[----:B------:R0:W-:Y:S04]  /*5db0*/  STL [R1+0x8c], R2 ;  /* 0x00008c0201007387 */ /* 0x0001e80000100800 */
[----:B0-----:R-:W2:Y:S01]  /*5dc0*/  LDL.LU R2, [R1+0x11d4] ;  /* 0x0011d40001027983 */ /* 0x001ea20000300800 */
[----:B---3--:R-:W-:Y:S02]  /*5dd0*/  IMAD R4, R4, c[0x0][0x190], RZ ;  /* 0x0000640004047a24 */ /* 0x008fe400078e02ff */
[----:B----4-:R-:W-:Y:S02]  /*5de0*/  IMAD R3, R3, c[0x0][0x190], RZ ;  /* 0x0000640003037a24 */ /* 0x010fe400078e02ff */
[----:B------:R-:W-:Y:S02]  /*5df0*/  IMAD R6, R6, c[0x0][0x190], RZ ;  /* 0x0000640006067a24 */ /* 0x000fe400078e02ff */
[----:B------:R-:W-:-:S02]  /*5e00*/  IMAD R27, R27, c[0x0][0x190], RZ ;  /* 0x000064001b1b7a24 */ /* 0x000fc400078e02ff */
[----:B------:R-:W-:Y:S02]  /*5e10*/  IMAD R26, R26, c[0x0][0x190], RZ ;  /* 0x000064001a1a7a24 */ /* 0x000fe400078e02ff */
[----:B------:R-:W-:Y:S02]  /*5e20*/  IMAD R25, R25, c[0x0][0x190], RZ ;  /* 0x0000640019197a24 */ /* 0x000fe400078e02ff */
[----:B------:R-:W-:Y:S02]  /*5e30*/  IMAD R24, R24, c[0x0][0x190], RZ ;  /* 0x0000640018187a24 */ /* 0x000fe400078e02ff */
[----:B------:R-:W-:Y:S02]  /*5e40*/  IMAD R23, R23, c[0x0][0x190], RZ ;  /* 0x0000640017177a24 */ /* 0x000fe400078e02ff */
        /* <DEDUP_REMOVED lines=19> */
[----:B--2---:R-:W-:-:S05]  /*5f80*/  IMAD R2, R2, c[0x0][0x190], RZ ;  /* 0x0000640002027a24 */ /* 0x004fca00078e02ff */
        /* <DEDUP_REMOVED lines=31> */
[----:B0-----:R-:W3:Y:S04]  /*6180*/  LDL.LU R16, [R1+0x1194] ;  /* 0x0011940001107983 */ /* 0x001ee80000300800 */
[----:B------:R0:W-:Y:S04]  /*6190*/  STL [R1+0x40], R15 ;  /* 0x0000400f01007387 */ /* 0x0001e80000100800 */
[----:B0-----:R-:W4:Y:S04]  /*61a0*/  LDL.LU R15, [R1+0x1190] ;  /* 0x00119000010f7983 */ /* 0x001f280000300800 */
        /* <DEDUP_REMOVED lines=21> */
[----:B0-----:R-:W4:Y:S01]  /*6300*/  LDL.LU R0, [R1+0x1164] ;  /* 0x0011640001007983 */ /* 0x001f220000300800 */
[----:B------:R-:W-:-:S05]  /*6310*/  IMAD R28, R28, c[0x0][0x190], RZ ;  /* 0x000064001c1c7a24 */ /* 0x000fca00078e02ff */
[----:B------:R0:W-:Y:S01]  /*6320*/  STL [R1+0x4], R28 ;  /* 0x0000041c01007387 */ /* 0x0001e20000100800 */
[----:B--2---:R-:W-:Y:S02]  /*6330*/  IMAD R17, R17, c[0x0][0x190], RZ ;  /* 0x0000640011117a24 */ /* 0x004fe400078e02ff */
[----:B---3--:R-:W-:Y:S02]  /*6340*/  IMAD R16, R16, c[0x0][0x190], RZ ;  /* 0x0000640010107a24 */ /* 0x008fe400078e02ff */
[----:B----4-:R-:W-:Y:S02]  /*6350*/  IMAD R15, R15, c[0x0][0x190], RZ ;  /* 0x000064000f0f7a24 */ /* 0x010fe400078e02ff */
        /* <DEDUP_REMOVED lines=10> */
[----:B0-----:R-:W-:Y:S02]  /*6400*/  IMAD R28, R0, c[0x0][0x190], RZ ;  /* 0x00006400001c7a24 */ /* 0x001fe400078e02ff */
[----:B------:R-:W2:Y:S04]  /*6410*/  LDL.LU R0, [R1+0x1160] ;  /* 0x0011600001007983 */ /* 0x000ea80000300800 */
        /* <DEDUP_REMOVED lines=27> */
[----:B0-----:R-:W4:Y:S01]  /*65d0*/  LDL.LU R17, [R1+0x10] ;  /* 0x0000100001117983 */ /* 0x001f220000300800 */
[----:B------:R-:W-:-:S02]  /*65e0*/  IMAD R18, R18, c[0x0][0x190], RZ ;  /* 0x0000640012127a24 */ /* 0x000fc400078e02ff */
[----:B------:R-:W-:Y:S02]  /*65f0*/  IMAD R19, R19, c[0x0][0x190], RZ ;  /* 0x0000640013137a24 */ /* 0x000fe400078e02ff */
[----:B------:R-:W-:Y:S02]  /*6600*/  IMAD R20, R20, c[0x0][0x190], RZ ;  /* 0x0000640014147a24 */ /* 0x000fe400078e02ff */
[----:B------:R-:W-:Y:S01]  /*6610*/  IMAD R21, R21, c[0x0][0x190], RZ ;  /* 0x0000640015157a24 */ /* 0x000fe200078e02ff */
[----:B------:R-:W-:Y:S01]  /*6620*/  STL [R1+0x1140], R18 ;  /* 0x0011401201007387 */ /* 0x000fe20000100800 */
[----:B------:R-:W-:Y:S02]  /*6630*/  IMAD R22, R22, c[0x0][0x190], RZ ;  /* 0x0000640016167a24 */ /* 0x000fe400078e02ff */
[----:B------:R-:W-:Y:S01]  /*6640*/  IMAD R23, R23, c[0x0][0x190], RZ ;  /* 0x0000640017177a24 */ /* 0x000fe200078e02ff */
[----:B------:R-:W-:Y:S01]  /*6650*/  STL [R1+0x1144], R19 ;  /* 0x0011441301007387 */ /* 0x000fe20000100800 */
[----:B------:R-:W-:-:S02]  /*6660*/  IMAD R24, R24, c[0x0][0x190], RZ ;  /* 0x0000640018187a24 */ /* 0x000fc400078e02ff */
[----:B------:R-:W-:Y:S01]  /*6670*/  IMAD R25, R25, c[0x0][0x190], RZ ;  /* 0x0000640019197a24 */ /* 0x000fe200078e02ff */
[----:B------:R-:W-:Y:S04]  /*6680*/  STL [R1+0x1148], R20 ;  /* 0x0011481401007387 */ /* 0x000fe80000100800 */
[----:B------:R-:W-:Y:S04]  /*6690*/  STL [R1+0x114c], R21 ;  /* 0x00114c1501007387 */ /* 0x000fe80000100800 */
[----:B------:R-:W-:Y:S04]  /*66a0*/  STL [R1+0x1150], R22 ;  /* 0x0011501601007387 */ /* 0x000fe80000100800 */
[----:B------:R-:W-:Y:S04]  /*66b0*/  STL [R1+0x1154], R23 ;  /* 0x0011541701007387 */ /* 0x000fe80000100800 */
[----:B------:R-:W-:Y:S04]  /*66c0*/  STL [R1+0x1158], R24 ;  /* 0x0011581801007387 */ /* 0x000fe80000100800 */
[----:B------:R0:W-:Y:S01]  /*66d0*/  STL [R1+0x115c], R25 ;  /* 0x00115c1901007387 */ /* 0x0001e20000100800 */
[----:B------:R-:W-:-:S03]  /*66e0*/  IMAD R4, R4, c[0x0][0x190], RZ ;  /* 0x0000640004047a24 */ /* 0x000fc600078e02ff */
[----:B0-----:R-:W4:Y:S04]  /*66f0*/  LDL.LU R25, [R1+0x68] ;  /* 0x0000680001197983 */ /* 0x001f280000300800 */
[----:B------:R2:W-:Y:S02]  /*6700*/  STL [R1+0x98], R4 ;  /* 0x0000980401007387 */ /* 0x0005e40000100800 */
[-C--:B--2---:R-:W-:Y:S02]  /*6710*/  LEA R4, P0, R15, R0.reuse, 0x1 ;  /* 0x000000000f047211 */ /* 0x084fe400078008ff */
[-C--:B---3--:R-:W-:Y:S02]  /*6720*/  LEA R18, P6, R16, R0.reuse, 0x1 ;  /* 0x0000000010127211 */ /* 0x088fe400078c08ff */
[----:B----4-:R-:W-:-:S05]  /*6730*/  LEA R19, P5, R17, R0, 0x1 ;  /* 0x0000000011137211 */ /* 0x010fca00078a08ff */
[----:B------:R0:W-:Y:S04]  /*6740*/  STL [R1+0xefc], R19 ;  /* 0x000efc1301007387 */ /* 0x0001e80000100800 */
[----:B------:R-:W2:Y:S01]  /*6750*/  LDL.LU R24, [R1+0x64] ;  /* 0x0000640001187983 */ /* 0x000ea20000300800 */
[----:B0-----:R-:W-:-:S03]  /*6760*/  LEA R19, P1, R14, R0, 0x1 ;  /* 0x000000000e137211 */ /* 0x001fc600078208ff */
[----:B------:R0:W-:Y:S04]  /*6770*/  STL [R1+0xf04], R18 ;  /* 0x000f041201007387 */ /* 0x0001e80000100800 */
[----:B------:R1:W-:Y:S04]  /*6780*/  STL [R1+0xf0c], R4 ;  /* 0x000f0c0401007387 */ /* 0x0003e80000100800 */
[----:B------:R-:W-:Y:S04]  /*6790*/  STL [R1+0xf14], R19 ;  /* 0x000f141301007387 */ /* 0x000fe80000100800 */
[----:B------:R-:W3:Y:S01]  /*67a0*/  LDL.LU R23, [R1+0x60] ;  /* 0x0000600001177983 */ /* 0x000ee20000300800 */
[----:B0-----:R-:W-:-:S02]  /*67b0*/  LEA R18, P2, R13, R0, 0x1 ;  /* 0x000000000d127211 */ /* 0x001fc400078408ff */
[----:B-1----:R-:W-:-:S03]  /*67c0*/  LEA R4, P3, R12, R0, 0x1 ;  /* 0x000000000c047211 */ /* 0x002fc600078608ff */
[----:B------:R0:W-:Y:S04]  /*67d0*/  STL [R1+0xf1c], R18 ;  /* 0x000f1c1201007387 */ /* 0x0001e80000100800 */
[----:B------:R1:W-:Y:S01]  /*67e0*/  STL [R1+0xf24], R4 ;  /* 0x000f240401007387 */ /* 0x0003e20000100800 */
[----:B0-----:R-:W-:-:S05]  /*67f0*/  LEA R18, P4, R5, R0, 0x1 ;  /* 0x0000000005127211 */ /* 0x001fca00078808ff */
[----:B------:R-:W-:Y:S04]  /*6800*/  STL [R1+0xf2c], R18 ;  /* 0x000f2c1201007387 */ /* 0x000fe80000100800 */
[----:B------:R-:W4:Y:S01]  /*6810*/  LDL.LU R22, [R1+0x5c] ;  /* 0x00005c0001167983 */ /* 0x000f220000300800 */
[----:B------:R-:W-:Y:S02]  /*6820*/  LEA.HI.X.SX32 R17, R17, R2, 0x1, P5 ;  /* 0x0000000211117211 */ /* 0x000fe400028f0eff */
[----:B-1----:R-:W-:-:S03]  /*6830*/  LEA R4, P5, R7, R0, 0x1 ;  /* 0x0000000007047211 */ /* 0x002fc600078a08ff */
[----:B------:R0:W-:Y:S04]  /*6840*/  STL [R1+0xef8], R17 ;  /* 0x000ef81101007387 */ /* 0x0001e80000100800 */
[----:B------:R1:W-:Y:S01]  /*6850*/  STL [R1+0xf34], R4 ;  /* 0x000f340401007387 */ /* 0x0003e20000100800 */
[----:B0-----:R-:W-:-:S05]  /*6860*/  LEA.HI.X.SX32 R17, R16, R2, 0x1, P6 ;  /* 0x0000000210117211 */ /* 0x001fca00030f0eff */
[----:B------:R-:W-:Y:S04]  /*6870*/  STL [R1+0xf00], R17 ;  /* 0x000f001101007387 */ /* 0x000fe80000100800 */
[----:B------:R-:W4:Y:S01]  /*6880*/  LDL.LU R21, [R1+0x58] ;  /* 0x0000580001157983 */ /* 0x000f220000300800 */
[----:B------:R-:W-:Y:S02]  /*6890*/  LEA R16, P6, R9, R0, 0x1 ;  /* 0x0000000009107211 */ /* 0x000fe400078c08ff */
[----:B-1----:R-:W-:Y:S02]  /*68a0*/  LEA.HI.X.SX32 R4, R15, R2, 0x1, P0 ;  /* 0x000000020f047211 */ /* 0x002fe400000f0eff */
[----:B------:R-:W-:Y:S01]  /*68b0*/  LEA R15, P0, R11, R0, 0x1 ;  /* 0x000000000b0f7211 */ /* 0x000fe200078008ff */
[----:B------:R-:W-:Y:S04]  /*68c0*/  STL [R1+0xf3c], R16 ;  /* 0x000f3c1001007387 */ /* 0x000fe80000100800 */
[----:B------:R0:W-:Y:S04]  /*68d0*/  STL [R1+0xf08], R4 ;  /* 0x000f080401007387 */ /* 0x0001e80000100800 */
[----:B------:R-:W-:Y:S04]  /*68e0*/  STL [R1+0xf44], R15 ;  /* 0x000f440f01007387 */ /* 0x000fe80000100800 */
[----:B------:R-:W4:Y:S01]  /*68f0*/  LDL.LU R20, [R1+0x54] ;  /* 0x0000540001147983 */ /* 0x000f220000300800 */
[----:B------:R-:W-:-:S02]  /*6900*/  LEA.HI.X.SX32 R14, R14, R2, 0x1, P1 ;  /* 0x000000020e0e7211 */ /* 0x000fc400008f0eff */
[----:B0-----:R-:W-:-:S03]  /*6910*/  LEA R4, P1, R28, R0, 0x1 ;  /* 0x000000001c047211 */ /* 0x001fc600078208ff */
        /* <DEDUP_REMOVED lines=8> */
[----:B------:R-:W-:Y:S01]  /*69a0*/  STL [R1+0xf54], R13 ;  /* 0x000f540d01007387 */ /* 0x000fe20000100800 */
[----:B------:R-:W-:-:S03]  /*69b0*/  LEA.HI.X.SX32 R5, R5, R2, 0x1, P4 ;  /* 0x0000000205057211 */ /* 0x000fc600020f0eff */
[----:B------:R0:W-:Y:S04]  /*69c0*/  STL [R1+0xf20], R4 ;  /* 0x000f200401007387 */ /* 0x0001e80000100800 */
[----:B------:R-:W-:Y:S04]  /*69d0*/  STL [R1+0xf5c], R12 ;  /* 0x000f5c0c01007387 */ /* 0x000fe80000100800 */
[----:B------:R-:W4:Y:S01]  /*69e0*/  LDL.LU R18, [R1+0x4c] ;  /* 0x00004c0001127983 */ /* 0x000f220000300800 */
[----:B0-----:R-:W-:-:S03]  /*69f0*/  LEA R4, P4, R8, R0, 0x1 ;  /* 0x0000000008047211 */ /* 0x001fc600078808ff */
[----:B------:R0:W-:Y:S04]  /*6a00*/  STL [R1+0xf28], R5 ;  /* 0x000f280501007387 */ /* 0x0001e80000100800 */
[----:B------:R1:W-:Y:S04]  /*6a10*/  STL [R1+0xf64], R4 ;  /* 0x000f640401007387 */ /* 0x0003e80000100800 */
[----:B------:R-:W4:Y:S01]  /*6a20*/  LDL.LU R17, [R1+0x48] ;  /* 0x0000480001117983 */ /* 0x000f220000300800 */
[----:B0-----:R-:W-:-:S05]  /*6a30*/  LEA.HI.X.SX32 R5, R7, R2, 0x1, P5 ;  /* 0x0000000207057211 */ /* 0x001fca00028f0eff */
[----:B------:R0:W-:Y:S01]  /*6a40*/  STL [R1+0xf30], R5 ;  /* 0x000f300501007387 */ /* 0x0001e20000100800 */
[----:B-1----:R-:W-:-:S03]  /*6a50*/  LEA R4, P5, R25, R0, 0x1 ;  /* 0x0000000019047211 */ /* 0x002fc600078a08ff */
[----:B------:R-:W4:Y:S04]  /*6a60*/  LDL.LU R16, [R1+0x44] ;  /* 0x0000440001107983 */ /* 0x000f280000300800 */
[----:B------:R-:W-:Y:S01]  /*6a70*/  STL [R1+0xf6c], R4 ;  /* 0x000f6c0401007387 */ /* 0x000fe20000100800 */
[----:B0-----:R-:W-:-:S03]  /*6a80*/  LEA.HI.X.SX32 R5, R9, R2, 0x1, P6 ;  /* 0x0000000209057211 */ /* 0x001fc600030f0eff */
[----:B------:R-:W4:Y:S04]  /*6a90*/  LDL.LU R15, [R1+0x40] ;  /* 0x00004000010f7983 */ /* 0x000f280000300800 */
[----:B------:R0:W-:Y:S04]  /*6aa0*/  STL [R1+0xf38], R5 ;  /* 0x000f380501007387 */ /* 0x0001e80000100800 */
[----:B------:R-:W4:Y:S01]  /*6ab0*/  LDL.LU R14, [R1+0x3c] ;  /* 0x00003c00010e7983 */ /* 0x000f220000300800 */
[-C--:B0-----:R-:W-:Y:S02]  /*6ac0*/  LEA.HI.X.SX32 R5, R11, R2.reuse, 0x1, P0 ;  /* 0x000000020b057211 */ /* 0x081fe400000f0eff */
[----:B------:R-:W-:-:S02]  /*6ad0*/  LEA.HI.X.SX32 R7, R28, R2, 0x1, P1 ;  /* 0x000000021c077211 */ /* 0x000fc400008f0eff */
[----:B--2---:R-:W-:-:S05]  /*6ae0*/  LEA R4, P6, R24, R0, 0x1 ;  /* 0x0000000018047211 */ /* 0x004fca00078c08ff */
[----:B------:R3:W-:Y:S04]  /*6af0*/  STL [R1+0xf74], R4 ;  /* 0x000f740401007387 */ /* 0x0007e80000100800 */
[----:B------:R-:W2:Y:S04]  /*6b00*/  LDL.LU R13, [R1+0x30] ;  /* 0x00003000010d7983 */ /* 0x000ea80000300800 */
[----:B------:R0:W-:Y:S04]  /*6b10*/  STL [R1+0xf40], R5 ;  /* 0x000f400501007387 */ /* 0x0001e80000100800 */
[----:B------:R-:W2:Y:S01]  /*6b20*/  LDL.LU R12, [R1+0x2c] ;  /* 0x00002c00010c7983 */ /* 0x000ea20000300800 */
[----:B---3--:R-:W-:-:S05]  /*6b30*/  LEA R4, P0, R23, R0, 0x1 ;  /* 0x0000000017047211 */ /* 0x008fca00078008ff */
[----:B------:R4:W-:Y:S04]  /*6b40*/  STL [R1+0xf7c], R4 ;  /* 0x000f7c0401007387 */ /* 0x0009e80000100800 */
[----:B0-----:R-:W3:Y:S04]  /*6b50*/  LDL.LU R5, [R1+0x28] ;  /* 0x0000280001057983 */ /* 0x001ee80000300800 */
[----:B------:R0:W-:Y:S04]  /*6b60*/  STL [R1+0xf48], R7 ;  /* 0x000f480701007387 */ /* 0x0001e80000100800 */
[----:B------:R-:W3:Y:S01]  /*6b70*/  LDL.LU R28, [R1+0x24] ;  /* 0x00002400011c7983 */ /* 0x000ee20000300800 */
[----:B----4-:R-:W-:-:S02]  /*6b80*/  LEA R4, P1, R22, R0, 0x1 ;  /* 0x0000000016047211 */ /* 0x010fc400078208ff */
[----:B0-----:R-:W-:-:S03]  /*6b90*/  LEA.HI.X.SX32 R7, R29, R2, 0x1, P2 ;  /* 0x000000021d077211 */ /* 0x001fc600010f0eff */
[----:B------:R0:W-:Y:S04]  /*6ba0*/  STL [R1+0xf84], R4 ;  /* 0x000f840401007387 */ /* 0x0001e80000100800 */
[----:B------:R-:W4:Y:S04]  /*6bb0*/  LDL.LU R29, [R1+0x20] ;  /* 0x00002000011d7983 */ /* 0x000f280000300800 */
[----:B------:R1:W-:Y:S04]  /*6bc0*/  STL [R1+0xf50], R7 ;  /* 0x000f500701007387 */ /* 0x0003e80000100800 */
[----:B------:R-:W3:Y:S01]  /*6bd0*/  LDL.LU R11, [R1+0x1c] ;  /* 0x00001c00010b7983 */ /* 0x000ee20000300800 */
[----:B0-----:R-:W-:-:S02]  /*6be0*/  LEA R4, P2, R21, R0, 0x1 ;  /* 0x0000000015047211 */ /* 0x001fc400078408ff */
[----:B-1----:R-:W-:-:S03]  /*6bf0*/  LEA.HI.X.SX32 R7, R10, R2, 0x1, P3 ;  /* 0x000000020a077211 */ /* 0x002fc600018f0eff */
[----:B------:R0:W-:Y:S04]  /*6c00*/  STL [R1+0xf8c], R4 ;  /* 0x000f8c0401007387 */ /* 0x0001e80000100800 */
[----:B------:R-:W4:Y:S04]  /*6c10*/  LDL.LU R10, [R1+0x18] ;  /* 0x00001800010a7983 */ /* 0x000f280000300800 */
[----:B------:R1:W-:Y:S04]  /*6c20*/  STL [R1+0xf58], R7 ;  /* 0x000f580701007387 */ /* 0x0003e80000100800 */
[----:B------:R-:W4:Y:S01]  /*6c30*/  LDL.LU R9, [R1+0x14] ;  /* 0x0000140001097983 */ /* 0x000f220000300800 */
[----:B0-----:R-:W-:-:S02]  /*6c40*/  LEA R4, P3, R20, R0, 0x1 ;  /* 0x0000000014047211 */ /* 0x001fc400078608ff */
[----:B-1----:R-:W-:-:S03]  /*6c50*/  LEA.HI.X.SX32 R7, R8, R2, 0x1, P4 ;  /* 0x0000000208077211 */ /* 0x002fc600020f0eff */
[----:B------:R-:W-:Y:S04]  /*6c60*/  STL [R1+0xf94], R4 ;  /* 0x000f940401007387 */ /* 0x000fe80000100800 */
[----:B------:R-:W4:Y:S04]  /*6c70*/  LDL.LU R8, [R1+0xc] ;  /* 0x00000c0001087983 */ /* 0x000f280000300800 */
[----:B------:R0:W-:Y:S04]  /*6c80*/  STL [R1+0xf60], R7 ;  /* 0x000f600701007387 */ /* 0x0001e80000100800 */
[----:B0-----:R-:W4:Y:S01]  /*6c90*/  LDL.LU R7, [R1+0x8] ;  /* 0x0000080001077983 */ /* 0x001f220000300800 */
[----:B------:R-:W-:-:S05]  /*6ca0*/  LEA R4, P4, R19, R0, 0x1 ;  /* 0x0000000013047211 */ /* 0x000fca00078808ff */
[----:B------:R0:W-:Y:S04]  /*6cb0*/  STL [R1+0xf9c], R4 ;  /* 0x000f9c0401007387 */ /* 0x0001e80000100800 */
[----:B0-----:R-:W4:Y:S01]  /*6cc0*/  LDL.LU R4, [R1+0x4] ;  /* 0x0000040001047983 */ /* 0x001f220000300800 */
[-C--:B------:R-:W-:Y:S02]  /*6cd0*/  LEA.HI.X.SX32 R25, R25, R2.reuse, 0x1, P5 ;  /* 0x0000000219197211 */ /* 0x080fe400028f0eff */
[----:B------:R-:W-:-:S03]  /*6ce0*/  LEA.HI.X.SX32 R24, R24, R2, 0x1, P6 ;  /* 0x0000000218187211 */ /* 0x000fc600030f0eff */
[----:B------:R0:W-:Y:S02]  /*6cf0*/  STL [R1+0xf68], R25 ;  /* 0x000f681901007387 */ /* 0x0001e40000100800 */
[----:B0-----:R-:W-:-:S05]  /*6d00*/  LEA R25, P5, R18, R0, 0x1 ;  /* 0x0000000012197211 */ /* 0x001fca00078a08ff */
[----:B------:R0:W-:Y:S01]  /*6d10*/  STL [R1+0xfa4], R25 ;  /* 0x000fa41901007387 */ /* 0x0001e20000100800 */
[----:B------:R-:W-:-:S03]  /*6d20*/  LEA.HI.X.SX32 R23, R23, R2, 0x1, P0 ;  /* 0x0000000217177211 */ /* 0x000fc600000f0eff */
[----:B0-----:R-:W4:Y:S04]  /*6d30*/  LDL.LU R25, [R1+0x115c] ;  /* 0x00115c0001197983 */ /* 0x001f280000300800 */
        /* <DEDUP_REMOVED lines=20> */
[----:B------:R2:W-:Y:S01]  /*6e80*/  STL [R1+0xf90], R20 ;  /* 0x000f901401007387 */ /* 0x0005e20000100800 */
[-C--:B------:R-:W-:Y:S02]  /*6e90*/  LEA.HI.X.SX32 R18, R18, R2.reuse, 0x1, P5 ;  /* 0x0000000212127211 */ /* 0x080fe400028f0eff */
[-C--:B------:R-:W-:Y:S02]  /*6ea0*/  LEA.HI.X.SX32 R17, R17, R2.reuse, 0x1, P6 ;  /* 0x0000000211117211 */ /* 0x080fe400030f0eff */
[----:B------:R-:W-:Y:S02]  /*6eb0*/  LEA.HI.X.SX32 R16, R16, R2, 0x1, P0 ;  /* 0x0000000210107211 */ /* 0x000fe400000f0eff */
[----:B--2---:R-:W-:-:S05]  /*6ec0*/  LEA R20, P3, R13, R0, 0x1 ;  /* 0x000000000d147211 */ /* 0x004fca00078608ff */
[----:B------:R0:W-:Y:S04]  /*6ed0*/  STL [R1+0xfcc], R20 ;  /* 0x000fcc1401007387 */ /* 0x0001e80000100800 */
[----:B0-----:R-:W2:Y:S04]  /*6ee0*/  LDL.LU R20, [R1+0x1148] ;  /* 0x0011480001147983 */ /* 0x001ea80000300800 */
[----:B------:R0:W-:Y:S02]  /*6ef0*/  STL [R1+0xf98], R19 ;  /* 0x000f981301007387 */ /* 0x0001e40000100800 */
[----:B0-----:R-:W-:-:S05]  /*6f00*/  LEA R19, P4, R12, R0, 0x1 ;  /* 0x000000000c137211 */ /* 0x001fca00078808ff */
[----:B------:R0:W-:Y:S04]  /*6f10*/  STL [R1+0xfd4], R19 ;  /* 0x000fd41301007387 */ /* 0x0001e80000100800 */
[----:B0-----:R-:W2:Y:S04]  /*6f20*/  LDL.LU R19, [R1+0x1144] ;  /* 0x0011440001137983 */ /* 0x001ea80000300800 */
[----:B------:R3:W-:Y:S02]  /*6f30*/  STL [R1+0xfa0], R18 ;  /* 0x000fa01201007387 */ /* 0x0007e40000100800 */
[----:B---3--:R-:W-:-:S05]  /*6f40*/  LEA R18, P5, R5, R0, 0x1 ;  /* 0x0000000005127211 */ /* 0x008fca00078a08ff */
[----:B------:R0:W-:Y:S04]  /*6f50*/  STL [R1+0xfdc], R18 ;  /* 0x000fdc1201007387 */ /* 0x0001e80000100800 */
[----:B0-----:R-:W3:Y:S04]  /*6f60*/  LDL.LU R18, [R1+0x1140] ;  /* 0x0011400001127983 */ /* 0x001ee80000300800 */
[----:B------:R0:W-:Y:S02]  /*6f70*/  STL [R1+0xfa8], R17 ;  /* 0x000fa81101007387 */ /* 0x0001e40000100800 */
[----:B0-----:R-:W-:-:S05]  /*6f80*/  LEA R17, P6, R28, R0, 0x1 ;  /* 0x000000001c117211 */ /* 0x001fca00078c08ff */
[----:B------:R0:W-:Y:S01]  /*6f90*/  STL [R1+0xfe4], R17 ;  /* 0x000fe41101007387 */ /* 0x0001e20000100800 */
[----:B------:R-:W-:-:S03]  /*6fa0*/  LEA.HI.X.SX32 R15, R15, R2, 0x1, P1 ;  /* 0x000000020f0f7211 */ /* 0x000fc600008f0eff */
[----:B0-----:R-:W2:Y:S04]  /*6fb0*/  LDL.LU R17, [R1+0x113c] ;  /* 0x00113c0001117983 */ /* 0x001ea80000300800 */
[----:B------:R4:W-:Y:S02]  /*6fc0*/  STL [R1+0xfb0], R16 ;  /* 0x000fb01001007387 */ /* 0x0009e40000100800 */
[----:B----4-:R-:W-:-:S05]  /*6fd0*/  LEA R16, P0, R29, R0, 0x1 ;  /* 0x000000001d107211 */ /* 0x010fca00078008ff */
[----:B------:R0:W-:Y:S01]  /*6fe0*/  STL [R1+0xfec], R16 ;  /* 0x000fec1001007387 */ /* 0x0001e20000100800 */
[----:B------:R-:W-:-:S03]  /*6ff0*/  LEA.HI.X.SX32 R14, R14, R2, 0x1, P2 ;  /* 0x000000020e0e7211 */ /* 0x000fc600010f0eff */
[----:B0-----:R-:W4:Y:S04]  /*7000*/  LDL.LU R16, [R1+0x1138] ;  /* 0x0011380001107983 */ /* 0x001f280000300800 */
[----:B------:R0:W-:Y:S02]  /*7010*/  STL [R1+0xfb8], R15 ;  /* 0x000fb80f01007387 */ /* 0x0001e40000100800 */
[----:B0-----:R-:W-:-:S05]  /*7020*/  LEA R15, P1, R11, R0, 0x1 ;  /* 0x000000000b0f7211 */ /* 0x001fca00078208ff */
[----:B------:R0:W-:Y:S01]  /*7030*/  STL [R1+0xff4], R15 ;  /* 0x000ff40f01007387 */ /* 0x0001e20000100800 */
[----:B------:R-:W-:-:S03]  /*7040*/  LEA.HI.X.SX32 R13, R13, R2, 0x1, P3 ;  /* 0x000000020d0d7211 */ /* 0x000fc600018f0eff */
[----:B0-----:R-:W2:Y:S04]  /*7050*/  LDL.LU R15, [R1+0x1134] ;  /* 0x00113400010f7983 */ /* 0x001ea80000300800 */
        /* <DEDUP_REMOVED lines=17> */
[----:B------:R0:W-:Y:S04]  /*7170*/  STL [R1+0x1014], R5 ;  /* 0x0010140501007387 */ /* 0x0001e80000100800 */
[----:B0-----:R-:W2:Y:S04]  /*7180*/  LDL.LU R5, [R1+0x1124] ;  /* 0x0011240001057983 */ /* 0x001ea80000300800 */
[----:B------:R0:W-:Y:S02]  /*7190*/  STL [R1+0xfe0], R28 ;  /* 0x000fe01c01007387 */ /* 0x0001e40000100800 */
[----:B0-----:R-:W-:-:S05]  /*71a0*/  LEA R28, P6, R4, R0, 0x1 ;  /* 0x00000000041c7211 */ /* 0x001fca00078c08ff */
[----:B------:R0:W-:Y:S04]  /*71b0*/  STL [R1+0x101c], R28 ;  /* 0x00101c1c01007387 */ /* 0x0001e80000100800 */
[----:B0-----:R-:W2:Y:S01]  /*71c0*/  LDL.LU R28, [R1+0x1120] ;  /* 0x00112000011c7983 */ /* 0x001ea20000300800 */
[----:B------:R-:W-:-:S05]  /*71d0*/  LEA.HI.X.SX32 R29, R29, R2, 0x1, P0 ;  /* 0x000000021d1d7211 */ /* 0x000fca00000f0eff */
[----:B------:R2:W-:Y:S02]  /*71e0*/  STL [R1+0xfe8], R29 ;  /* 0x000fe81d01007387 */ /* 0x0005e40000100800 */
[----:B--2---:R-:W-:-:S05]  /*71f0*/  LEA R29, P0, R28, R0, 0x1 ;  /* 0x000000001c1d7211 */ /* 0x004fca00078008ff */
        /* <DEDUP_REMOVED lines=28> */
[----:B------:R2:W-:Y:S01]  /*73c0*/  STL [R1+0x1018], R4 ;  /* 0x0010180401007387 */ /* 0x0005e20000100800 */
[-C--:B------:R-:W-:Y:S02]  /*73d0*/  LEA.HI.X.SX32 R29, R29, R2.reuse, 0x1, P1 ;  /* 0x000000021d1d7211 */ /* 0x080fe400008f0eff */
[----:B------:R-:W-:Y:S02]  /*73e0*/  LEA.HI.X.SX32 R8, R8, R2, 0x1, P5 ;  /* 0x0000000208087211 */ /* 0x000fe400028f0eff */
[----:B--2---:R-:W-:-:S05]  /*73f0*/  LEA R4, P6, R7, R0, 0x1 ;  /* 0x0000000007047211 */ /* 0x004fca00078c08ff */
[----:B------:R0:W-:Y:S02]  /*7400*/  STL [R1+0x1054], R4 ;  /* 0x0010540401007387 */ /* 0x0001e40000100800 */
[----:B0-----:R-:W-:Y:S02]  /*7410*/  LEA.HI.X.SX32 R4, R28, R2, 0x1, P0 ;  /* 0x000000021c047211 */ /* 0x001fe400000f0eff */
[----:B------:R-:W2:Y:S04]  /*7420*/  LDL.LU R28, [R1+0x1104] ;  /* 0x00110400011c7983 */ /* 0x000ea80000300800 */
[----:B------:R0:W-:Y:S02]  /*7430*/  STL [R1+0x1020], R4 ;  /* 0x0010200401007387 */ /* 0x0001e40000100800 */
[----:B0-----:R-:W-:-:S05]  /*7440*/  LEA R4, P0, R5, R0, 0x1 ;  /* 0x0000000005047211 */ /* 0x001fca00078008ff */
[----:B------:R0:W-:Y:S04]  /*7450*/  STL [R1+0x105c], R4 ;  /* 0x00105c0401007387 */ /* 0x0001e80000100800 */
[----:B------:R1:W-:Y:S01]  /*7460*/  STL [R1+0x1028], R29 ;  /* 0x0010281d01007387 */ /* 0x0003e20000100800 */
[----:B0-----:R-:W-:Y:S02]  /*7470*/  LEA R4, P1, R12, R0, 0x1 ;  /* 0x000000000c047211 */ /* 0x001fe400078208ff */
[----:B-1----:R-:W-:-:S03]  /*7480*/  LEA.HI.X.SX32 R29, R11, R2, 0x1, P2 ;  /* 0x000000020b1d7211 */ /* 0x002fc600010f0eff */
[----:B------:R0:W-:Y:S01]  /*7490*/  STL [R1+0x1064], R4 ;  /* 0x0010640401007387 */ /* 0x0001e20000100800 */
[----:B------:R-:W-:Y:S02]  /*74a0*/  LEA.HI.X.SX32 R11, R10, R2, 0x1, P3 ;  /* 0x000000020a0b7211 */ /* 0x000fe400018f0eff */
[-C--:B------:R-:W-:Y:S01]  /*74b0*/  LEA R10, P3, R14, R0.reuse, 0x1 ;  /* 0x000000000e0a7211 */ /* 0x080fe200078608ff */
[----:B------:R-:W-:Y:S01]  /*74c0*/  STL [R1+0x1030], R29 ;  /* 0x0010301d01007387 */ /* 0x000fe20000100800 */
[----:B0-----:R-:W-:-:S05]  /*74d0*/  LEA R4, P2, R13, R0, 0x1 ;  /* 0x000000000d047211 */ /* 0x001fca00078408ff */
[----:B------:R0:W-:Y:S04]  /*74e0*/  STL [R1+0x106c], R4 ;  /* 0x00106c0401007387 */ /* 0x0001e80000100800 */
[----:B------:R1:W-:Y:S01]  /*74f0*/  STL [R1+0x1038], R11 ;  /* 0x0010380b01007387 */ /* 0x0003e20000100800 */
[----:B0-----:R-:W-:-:S03]  /*7500*/  LEA.HI.X.SX32 R4, R9, R2, 0x1, P4 ;  /* 0x0000000209047211 */ /* 0x001fc600020f0eff */
[----:B------:R-:W-:Y:S01]  /*7510*/  STL [R1+0x1074], R10 ;  /* 0x0010740a01007387 */ /* 0x000fe20000100800 */
[----:B------:R-:W-:-:S03]  /*7520*/  LEA R9, P4, R15, R0, 0x1 ;  /* 0x000000000f097211 */ /* 0x000fc600078808ff */
[----:B------:R4:W-:Y:S01]  /*7530*/  STL [R1+0x1040], R4 ;  /* 0x0010400401007387 */ /* 0x0009e20000100800 */
[----:B------:R-:W-:-:S03]  /*7540*/  LEA.HI.X.SX32 R7, R7, R2, 0x1, P6 ;  /* 0x0000000207077211 */ /* 0x000fc600030f0eff */
[----:B------:R0:W-:Y:S04]  /*7550*/  STL [R1+0x107c], R9 ;  /* 0x00107c0901007387 */ /* 0x0001e80000100800 */
[----:B-1----:R-:W2:Y:S01]  /*7560*/  LDL.LU R11, [R1+0x9c] ;  /* 0x00009c00010b7983 */ /* 0x002ea20000300800 */
[----:B----4-:R-:W-:-:S03]  /*7570*/  LEA R4, P5, R16, R0, 0x1 ;  /* 0x0000000010047211 */ /* 0x010fc600078a08ff */
[----:B------:R-:W-:Y:S04]  /*7580*/  STL [R1+0x1048], R8 ;  /* 0x0010480801007387 */ /* 0x000fe80000100800 */
[----:B------:R1:W-:Y:S04]  /*7590*/  STL [R1+0x1084], R4 ;  /* 0x0010840401007387 */ /* 0x0003e80000100800 */
[----:B0-----:R-:W4:Y:S04]  /*75a0*/  LDL.LU R9, [R1+0x98] ;  /* 0x0000980001097983 */ /* 0x001f280000300800 */
[----:B------:R0:W-:Y:S01]  /*75b0*/  STL [R1+0x1050], R7 ;  /* 0x0010500701007387 */ /* 0x0001e20000100800 */
[----:B-1----:R-:W-:-:S03]  /*75c0*/  LEA R4, P6, R17, R0, 0x1 ;  /* 0x0000000011047211 */ /* 0x002fc600078c08ff */
[----:B------:R-:W4:Y:S01]  /*75d0*/  LDL.LU R29, [R1+0xa0] ;  /* 0x0000a000011d7983 */ /* 0x000f220000300800 */
[----:B0-----:R-:W-:-:S03]  /*75e0*/  LEA.HI.X.SX32 R7, R5, R2, 0x1, P0 ;  /* 0x0000000205077211 */ /* 0x001fc600000f0eff */
[----:B------:R3:W-:Y:S01]  /*75f0*/  STL [R1+0x108c], R4 ;  /* 0x00108c0401007387 */ /* 0x0007e20000100800 */
[----:B------:R-:W-:-:S03]  /*7600*/  LEA.HI.X.SX32 R5, R12, R2, 0x1, P1 ;  /* 0x000000020c057211 */ /* 0x000fc600008f0eff */
[----:B------:R0:W-:Y:S01]  /*7610*/  STL [R1+0x1058], R7 ;  /* 0x0010580701007387 */ /* 0x0001e20000100800 */
[-C--:B---3--:R-:W-:Y:S02]  /*7620*/  LEA R4, P0, R18, R0.reuse, 0x1 ;  /* 0x0000000012047211 */ /* 0x088fe400078008ff */
[----:B0-----:R-:W-:-:S03]  /*7630*/  LEA R7, P1, R19, R0, 0x1 ;  /* 0x0000000013077211 */ /* 0x001fc600078208ff */
[----:B------:R0:W-:Y:S04]  /*7640*/  STL [R1+0x1094], R4 ;  /* 0x0010940401007387 */ /* 0x0001e80000100800 */
[----:B------:R1:W-:Y:S04]  /*7650*/  STL [R1+0x1060], R5 ;  /* 0x0010600501007387 */ /* 0x0003e80000100800 */
[----:B------:R3:W-:Y:S01]  /*7660*/  STL [R1+0x109c], R7 ;  /* 0x00109c0701007387 */ /* 0x0007e20000100800 */
[----:B0-----:R-:W-:Y:S02]  /*7670*/  LEA.HI.X.SX32 R4, R13, R2, 0x1, P2 ;  /* 0x000000020d047211 */ /* 0x001fe400010f0eff */
[----:B-1----:R-:W-:-:S03]  /*7680*/  LEA R5, P2, R20, R0, 0x1 ;  /* 0x0000000014057211 */ /* 0x002fc600078408ff */
[----:B------:R0:W-:Y:S01]  /*7690*/  STL [R1+0x1068], R4 ;  /* 0x0010680401007387 */ /* 0x0001e20000100800 */
[----:B---3--:R-:W-:-:S03]  /*76a0*/  LEA.HI.X.SX32 R7, R14, R2, 0x1, P3 ;  /* 0x000000020e077211 */ /* 0x008fc600018f0eff */
[----:B------:R1:W-:Y:S04]  /*76b0*/  STL [R1+0x10a4], R5 ;  /* 0x0010a40501007387 */ /* 0x0003e80000100800 */
[----:B------:R3:W-:Y:S04]  /*76c0*/  STL [R1+0x1070], R7 ;  /* 0x0010700701007387 */ /* 0x0007e80000100800 */
[----:B------:R-:W4:Y:S01]  /*76d0*/  LDL.LU R10, [R1+0xbc] ;  /* 0x0000bc00010a7983 */ /* 0x000f220000300800 */
[----:B0-----:R-:W-:Y:S02]  /*76e0*/  LEA R4, P3, R21, R0, 0x1 ;  /* 0x0000000015047211 */ /* 0x001fe400078608ff */
[----:B-1----:R-:W-:-:S03]  /*76f0*/  LEA.HI.X.SX32 R5, R15, R2, 0x1, P4 ;  /* 0x000000020f057211 */ /* 0x002fc600020f0eff */
[----:B------:R0:W-:Y:S01]  /*7700*/  STL [R1+0x10ac], R4 ;  /* 0x0010ac0401007387 */ /* 0x0001e20000100800 */
[----:B---3--:R-:W-:-:S03]  /*7710*/  LEA.HI.X.SX32 R7, R16, R2, 0x1, P5 ;  /* 0x0000000210077211 */ /* 0x008fc600028f0eff */
[----:B------:R1:W-:Y:S01]  /*7720*/  STL [R1+0x1078], R5 ;  /* 0x0010780501007387 */ /* 0x0003e20000100800 */
[-C--:B0-----:R-:W-:Y:S02]  /*7730*/  LEA R4, P4, R22, R0.reuse, 0x1 ;  /* 0x0000000016047211 */ /* 0x081fe400078808ff */
[----:B-1----:R-:W-:-:S03]  /*7740*/  LEA R5, P5, R23, R0, 0x1 ;  /* 0x0000000017057211 */ /* 0x002fc600078a08ff */
[----:B------:R0:W-:Y:S01]  /*7750*/  STL [R1+0x10b4], R4 ;  /* 0x0010b40401007387 */ /* 0x0001e20000100800 */
[----:B------:R-:W-:-:S03]  /*7760*/  IMAD R26, R26, c[0x0][0x190], RZ ;  /* 0x000064001a1a7a24 */ /* 0x000fc600078e02ff */
[----:B------:R1:W-:Y:S01]  /*7770*/  STL [R1+0x1080], R7 ;  /* 0x0010800701007387 */ /* 0x0003e20000100800 */
[----:B0-----:R-:W-:-:S03]  /*7780*/  LEA.HI.X.SX32 R4, R17, R2, 0x1, P6 ;  /* 0x0000000211047211 */ /* 0x001fc600030f0eff */
[----:B------:R0:W-:Y:S01]  /*7790*/  STL [R1+0x10bc], R5 ;  /* 0x0010bc0501007387 */ /* 0x0001e20000100800 */
[----:B-1----:R-:W-:-:S03]  /*77a0*/  LEA R7, P6, R24, R0, 0x1 ;  /* 0x0000000018077211 */ /* 0x002fc600078c08ff */
[----:B------:R1:W-:Y:S01]  /*77b0*/  STL [R1+0x1088], R4 ;  /* 0x0010880401007387 */ /* 0x0003e20000100800 */
[----:B0-----:R-:W-:-:S03]  /*77c0*/  LEA.HI.X.SX32 R5, R18, R2, 0x1, P0 ;  /* 0x0000000212057211 */ /* 0x001fc600000f0eff */
[----:B------:R0:W-:Y:S01]  /*77d0*/  STL [R1+0x10c4], R7 ;  /* 0x0010c40701007387 */ /* 0x0001e20000100800 */
[----:B-1----:R-:W-:-:S03]  /*77e0*/  LEA R4, P0, R25, R0, 0x1 ;  /* 0x0000000019047211 */ /* 0x002fc600078008ff */
[----:B------:R1:W-:Y:S01]  /*77f0*/  STL [R1+0x1090], R5 ;  /* 0x0010900501007387 */ /* 0x0003e20000100800 */
[----:B------:R-:W-:-:S03]  /*7800*/  IMAD R27, R27, c[0x0][0x190], RZ ;  /* 0x000064001b1b7a24 */ /* 0x000fc600078e02ff */
[----:B------:R3:W-:Y:S01]  /*7810*/  STL [R1+0x10c8], R4 ;  /* 0x0010c80401007387 */ /* 0x0007e20000100800 */
[----:B0-----:R-:W-:Y:S01]  /*7820*/  LEA.HI.X.SX32 R7, R19, R2, 0x1, P1 ;  /* 0x0000000213077211 */ /* 0x001fe200008f0eff */
[----:B------:R-:W-:Y:S01]  /*7830*/  IMAD R6, R6, c[0x0][0x190], RZ ;  /* 0x0000640006067a24 */ /* 0x000fe200078e02ff */
[----:B-1----:R-:W-:-:S03]  /*7840*/  LEA R5, P1, R26, R0, 0x1 ;  /* 0x000000001a057211 */ /* 0x002fc600078208ff */
[----:B------:R0:W-:Y:S01]  /*7850*/  STL [R1+0x1098], R7 ;  /* 0x0010980701007387 */ /* 0x0001e20000100800 */
[----:B---3--:R-:W-:-:S03]  /*7860*/  LEA.HI.X.SX32 R4, R20, R2, 0x1, P2 ;  /* 0x0000000214047211 */ /* 0x008fc600010f0eff */
[----:B------:R1:W-:Y:S01]  /*7870*/  STL [R1+0x10cc], R5 ;  /* 0x0010cc0501007387 */ /* 0x0003e20000100800 */
[----:B------:R-:W-:-:S03]  /*7880*/  IMAD R3, R3, c[0x0][0x190], RZ ;  /* 0x0000640003037a24 */ /* 0x000fc600078e02ff */
[----:B------:R3:W-:Y:S01]  /*7890*/  STL [R1+0x10a0], R4 ;  /* 0x0010a00401007387 */ /* 0x0007e20000100800 */
[----:B0-----:R-:W-:Y:S02]  /*78a0*/  LEA R7, P2, R27, R0, 0x1 ;  /* 0x000000001b077211 */ /* 0x001fe400078408ff */
[----:B-1----:R-:W-:-:S03]  /*78b0*/  LEA.HI.X.SX32 R5, R21, R2, 0x1, P3 ;  /* 0x0000000215057211 */ /* 0x002fc600018f0eff */
[----:B------:R0:W-:Y:S01]  /*78c0*/  STL [R1+0x10d0], R7 ;  /* 0x0010d00701007387 */ /* 0x0001e20000100800 */
[----:B---3--:R-:W-:-:S03]  /*78d0*/  LEA R4, P3, R6, R0, 0x1 ;  /* 0x0000000006047211 */ /* 0x008fc600078608ff */
[----:B------:R1:W-:Y:S04]  /*78e0*/  STL [R1+0x10a8], R5 ;  /* 0x0010a80501007387 */ /* 0x0003e80000100800 */
[----:B------:R3:W-:Y:S01]  /*78f0*/  STL [R1+0x10d4], R4 ;  /* 0x0010d40401007387 */ /* 0x0007e20000100800 */
[----:B0-----:R-:W-:Y:S02]  /*7900*/  LEA.HI.X.SX32 R7, R22, R2, 0x1, P4 ;  /* 0x0000000216077211 */ /* 0x001fe400020f0eff */
[----:B-1----:R-:W-:-:S03]  /*7910*/  LEA R5, P4, R3, R0, 0x1 ;  /* 0x0000000003057211 */ /* 0x002fc600078808ff */
[----:B------:R-:W-:Y:S01]  /*7920*/  STL [R1+0x10b0], R7 ;  /* 0x0010b00701007387 */ /* 0x000fe20000100800 */
[----:B---3--:R-:W-:-:S03]  /*7930*/  LEA.HI.X.SX32 R4, R23, R2, 0x1, P5 ;  /* 0x0000000217047211 */ /* 0x008fc600028f0eff */
[----:B------:R0:W-:Y:S04]  /*7940*/  STL [R1+0x10d8], R5 ;  /* 0x0010d80501007387 */ /* 0x0001e80000100800 */
[----:B------:R-:W-:Y:S01]  /*7950*/  STL [R1+0x10b8], R4 ;  /* 0x0010b80401007387 */ /* 0x000fe20000100800 */
[----:B0-----:R-:W-:-:S05]  /*7960*/  LEA.HI.X.SX32 R5, R24, R2, 0x1, P6 ;  /* 0x0000000218057211 */ /* 0x001fca00030f0eff */
[----:B------:R0:W-:Y:S01]  /*7970*/  STL [R1+0x10c0], R5 ;  /* 0x0010c00501007387 */ /* 0x0001e20000100800 */
[-C--:B------:R-:W-:Y:S02]  /*7980*/  LEA.HI.X.SX32 R3, R3, R2.reuse, 0x1, P4 ;  /* 0x0000000203037211 */ /* 0x080fe400020f0eff */
[----:B0-----:R-:W-:Y:S02]  /*7990*/  LEA.HI.X.SX32 R5, R27, R2, 0x1, P2 ;  /* 0x000000021b057211 */ /* 0x001fe400010f0eff */
[----:B--2---:R-:W-:Y:S02]  /*79a0*/  LEA R16, P5, R11, c[0x0][0x160], 0x1 ;  /* 0x000058000b107a11 */ /* 0x004fe400078a08ff */
[----:B----4-:R-:W-:Y:S02]  /*79b0*/  LEA R4, P6, R9, R0, 0x1 ;  /* 0x0000000009047211 */ /* 0x010fe400078c08ff */
[----:B------:R-:W-:-:S03]  /*79c0*/  LEA.HI.X.SX32 R0, R25, R2, 0x1, P0 ;  /* 0x0000000219007211 */ /* 0x000fc600000f0eff */
[----:B------:R-:W-:Y:S04]  /*79d0*/  STL [R1+0xef4], R4 ;  /* 0x000ef40401007387 */ /* 0x000fe80000100800 */
[----:B------:R0:W-:Y:S01]  /*79e0*/  STL [R1+0xee0], R0 ;  /* 0x000ee00001007387 */ /* 0x0001e20000100800 */
[----:B------:R-:W-:Y:S02]  /*79f0*/  LEA.HI.X.SX32 R17, R11, c[0x0][0x164], 0x1, P5 ;  /* 0x000059000b117a11 */ /* 0x000fe400028f0eff */
[----:B0-----:R-:W-:Y:S01]  /*7a00*/  LEA.HI.X.SX32 R0, R26, R2, 0x1, P1 ;  /* 0x000000021a007211 */ /* 0x001fe200008f0eff */
[----:B------:R-:W-:-:S04]  /*7a10*/  IMAD.MOV.U32 R4, RZ, RZ, c[0x0][0x188] ;  /* 0x00006200ff047624 */ /* 0x000fc800078e00ff */
[----:B------:R0:W-:Y:S01]  /*7a20*/  STL [R1+0xee4], R0 ;  /* 0x000ee40001007387 */ /* 0x0001e20000100800 */
[----:B------:R-:W-:-:S03]  /*7a30*/  IMAD R11, R4, 0x1f, RZ ;  /* 0x0000001f040b7824 */ /* 0x000fc600078e02ff */
[----:B------:R1:W-:Y:S01]  /*7a40*/  STL [R1+0xee8], R5 ;  /* 0x000ee80501007387 */ /* 0x0003e20000100800 */
[----:B0-----:R-:W-:-:S03]  /*7a50*/  LEA.HI.X.SX32 R0, R6, R2, 0x1, P3 ;  /* 0x0000000206007211 */ /* 0x001fc600018f0eff */
[----:B------:R-:W-:Y:S01]  /*7a60*/  STL.64 [R1+0xac0], R16 ;  /* 0x000ac01001007387 */ /* 0x000fe20000100a00 */
[----:B------:R-:W-:-:S03]  /*7a70*/  LEA R14, P0, R29, c[0x0][0x160], 0x1 ;  /* 0x000058001d0e7a11 */ /* 0x000fc600078008ff */
[----:B------:R0:W-:Y:S01]  /*7a80*/  STL [R1+0xeec], R0 ;  /* 0x000eec0001007387 */ /* 0x0001e20000100800 */
[----:B-1----:R-:W-:Y:S01]  /*7a90*/  IMAD.WIDE R4, R11, 0x2, R16 ;  /* 0x000000020b047825 */ /* 0x002fe200078e0210 */
[----:B------:R-:W-:Y:S02]  /*7aa0*/  LEA R6, P2, R28, c[0x0][0x160], 0x1 ;  /* 0x000058001c067a11 */ /* 0x000fe400078408ff */
[----:B------:R-:W-:Y:S01]  /*7ab0*/  STL [R1+0xef0], R3 ;  /* 0x000ef00301007387 */ /* 0x000fe20000100800 */
[----:B------:R-:W-:Y:S02]  /*7ac0*/  LEA.HI.X.SX32 R15, R29, c[0x0][0x164], 0x1, P0 ;  /* 0x000059001d0f7a11 */ /* 0x000fe400000f0eff */
[----:B0-----:R-:W-:-:S05]  /*7ad0*/  LEA.HI.X.SX32 R0, R9, R2, 0x1, P6 ;  /* 0x0000000209007211 */ /* 0x001fca00030f0eff */
[----:B------:R-:W-:Y:S01]  /*7ae0*/  STL [R1+0xafc], R0 ;  /* 0x000afc0001007387 */ /* 0x000fe20000100800 */
[----:B------:R-:W-:-:S03]  /*7af0*/  LEA R12, P1, R10, c[0x0][0x160], 0x1 ;  /* 0x000058000a0c7a11 */ /* 0x000fc600078208ff */
[----:B------:R0:W-:Y:S01]  /*7b00*/  STL [R1+0xb04], R4 ;  /* 0x000b040401007387 */ /* 0x0001e20000100800 */
[----:B------:R-:W-:-:S03]  /*7b10*/  LEA.HI.X.SX32 R13, R10, c[0x0][0x164], 0x1, P1 ;  /* 0x000059000a0d7a11 */ /* 0x000fc600008f0eff */
[----:B------:R-:W-:Y:S01]  /*7b20*/  STL [R1+0xaf8], R6 ;  /* 0x000af80601007387 */ /* 0x000fe20000100800 */
[----:B------:R-:W-:-:S03]  /*7b30*/  IMAD.MOV.U32 R29, RZ, RZ, c[0x0][0x188] ;  /* 0x00006200ff1d7624 */ /* 0x000fc600078e00ff */
[----:B------:R-:W-:Y:S01]  /*7b40*/  STL [R1+0xb00], R5 ;  /* 0x000b000501007387 */ /* 0x000fe20000100800 */
[----:B0-----:R-:W-:-:S03]  /*7b50*/  LEA.HI.X.SX32 R4, R28, c[0x0][0x164], 0x1, P2 ;  /* 0x000059001c047a11 */ /* 0x001fc600010f0eff */
[----:B------:R-:W-:Y:S01]  /*7b60*/  STL.64 [R1+0xad0], R14 ;  /* 0x000ad00e01007387 */ /* 0x000fe20000100a00 */
[----:B------:R-:W-:-:S03]  /*7b70*/  IMAD.WIDE R2, R11, 0x2, R14 ;  /* 0x000000020b027825 */ /* 0x000fc600078e020e */
[----:B------:R0:W5:Y:S01]  /*7b80*/  LDL.LU R28, [R1+0x1100] ;  /* 0x00110000011c7983 */ /* 0x0001620000300800 */
[----:B------:R-:W-:-:S03]  /*7b90*/  IMAD.MOV.U32 R7, RZ, RZ, R4 ;  /* 0x000000ffff077224 */ /* 0x000fc600078e0004 */
[----:B------:R-:W-:Y:S01]  /*7ba0*/  STL.64 [R1+0xac8], R12 ;  /* 0x000ac80c01007387 */ /* 0x000fe20000100a00 */
[----:B------:R-:W-:-:S03]  /*7bb0*/  IMAD R0, R29, 0x1e, RZ ;  /* 0x0000001e1d007824 */ /* 0x000fc600078e02ff */
[----:B------:R1:W-:Y:S01]  /*7bc0*/  STL [R1+0xaf4], R4 ;  /* 0x000af40401007387 */ /* 0x0003e20000100800 */
[----:B------:R-:W-:-:S03]  /*7bd0*/  IMAD.WIDE R8, R11, 0x2, R6 ;  /* 0x000000020b087825 */ /* 0x000fc600078e0206 */
[----:B------:R-:W-:Y:S01]  /*7be0*/  STL [R1+0xb0c], R2 ;  /* 0x000b0c0201007387 */ /* 0x000fe20000100800 */
[----:B-1----:R-:W-:-:S03]  /*7bf0*/  IMAD.WIDE R4, R11, 0x2, R12 ;  /* 0x000000020b047825 */ /* 0x002fc600078e020c */
[----:B------:R1:W-:Y:S04]  /*7c00*/  STL [R1+0xb08], R3 ;  /* 0x000b080301007387 */ /* 0x0003e80000100800 */
[----:B------:R-:W-:Y:S04]  /*7c10*/  STL [R1+0xb14], R4 ;  /* 0x000b140401007387 */ /* 0x000fe80000100800 */
[----:B------:R2:W-:Y:S01]  /*7c20*/  STL [R1+0xb10], R5 ;  /* 0x000b100501007387 */ /* 0x0005e20000100800 */
[----:B-1----:R-:W-:-:S03]  /*7c30*/  IMAD.WIDE R2, R0, 0x2, R16 ;  /* 0x0000000200027825 */ /* 0x002fc600078e0210 */
[----:B------:R-:W-:Y:S04]  /*7c40*/  STL [R1+0xb1c], R8 ;  /* 0x000b1c0801007387 */ /* 0x000fe80000100800 */
[----:B------:R1:W-:Y:S01]  /*7c50*/  STL [R1+0xb18], R9 ;  /* 0x000b180901007387 */ /* 0x0003e20000100800 */
[----:B--2---:R-:W-:-:S03]  /*7c60*/  IMAD.WIDE R4, R0, 0x2, R14 ;  /* 0x0000000200047825 */ /* 0x004fc600078e020e */
[----:B------:R-:W-:Y:S01]  /*7c70*/  STL [R1+0xb24], R2 ;  /* 0x000b240201007387 */ /* 0x000fe20000100800 */
[----:B------:R-:W-:-:S03]  /*7c80*/  IMAD R10, R29, 0x1d, RZ ;  /* 0x0000001d1d0a7824 */ /* 0x000fc600078e02ff */
[----:B------:R2:W-:Y:S01]  /*7c90*/  STL [R1+0xb20], R3 ;  /* 0x000b200301007387 */ /* 0x0005e20000100800 */
[----:B-1----:R-:W-:-:S03]  /*7ca0*/  IMAD.WIDE R8, R0, 0x2, R6 ;  /* 0x0000000200087825 */ /* 0x002fc600078e0206 */
[----:B------:R-:W-:Y:S01]  /*7cb0*/  STL [R1+0xb2c], R4 ;  /* 0x000b2c0401007387 */ /* 0x000fe20000100800 */
[----:B--2---:R-:W-:-:S03]  /*7cc0*/  IMAD.WIDE R2, R0, 0x2, R12 ;  /* 0x0000000200027825 */ /* 0x004fc600078e020c */
        /* <DEDUP_REMOVED lines=164> */
[----:B------:R-:W-:-:S03]  /*8710*/  IMAD.SHL.U32 R0, R29, 0x10, RZ ;  /* 0x000000101d007824 */ /* 0x000fc600078e00ff */
        /* <DEDUP_REMOVED lines=193> */
[----:B------:R-:W-:Y:S04]  /*9330*/  STL [R1+0xea4], R2 ;  /* 0x000ea40201007387 */ /* 0x000fe80000100800 */
[----:B------:R2:W-:Y:S01]  /*9340*/  STL [R1+0xea0], R3 ;  /* 0x000ea00301007387 */ /* 0x0005e20000100800 */
[----:B-1----:R-:W-:-:S03]  /*9350*/  IMAD.WIDE R8, R11, 0x2, R12 ;  /* 0x000000020b087825 */ /* 0x002fc600078e020c */
[----:B------:R-:W-:Y:S01]  /*9360*/  STL [R1+0xeac], R4 ;  /* 0x000eac0401007387 */ /* 0x000fe20000100800 */
[----:B------:R-:W-:-:S03]  /*9370*/  IMAD.WIDE R10, R11, 0x2, R6 ;  /* 0x000000020b0a7825 */ /* 0x000fc600078e0206 */
[----:B------:R1:W-:Y:S01]  /*9380*/  STL [R1+0xea8], R5 ;  /* 0x000ea80501007387 */ /* 0x0003e20000100800 */
[----:B--2---:R-:W-:-:S03]  /*9390*/  IMAD.WIDE R2, R29, 0x2, R16 ;  /* 0x000000021d027825 */ /* 0x004fc600078e0210 */
[----:B------:R-:W-:Y:S04]  /*93a0*/  STL [R1+0xeb4], R8 ;  /* 0x000eb40801007387 */ /* 0x000fe80000100800 */
[----:B------:R2:W-:Y:S01]  /*93b0*/  STL [R1+0xeb0], R9 ;  /* 0x000eb00901007387 */ /* 0x0005e20000100800 */
[----:B-1----:R-:W-:-:S03]  /*93c0*/  IMAD.WIDE R4, R29, 0x2, R14 ;  /* 0x000000021d047825 */ /* 0x002fc600078e020e */
[----:B------:R-:W-:Y:S04]  /*93d0*/  STL [R1+0xebc], R10 ;  /* 0x000ebc0a01007387 */ /* 0x000fe80000100800 */
[----:B------:R-:W-:Y:S01]  /*93e0*/  STL [R1+0xeb8], R11 ;  /* 0x000eb80b01007387 */ /* 0x000fe20000100800 */
[----:B--2---:R-:W-:-:S03]  /*93f0*/  IMAD.WIDE R8, R29, 0x2, R12 ;  /* 0x000000021d087825 */ /* 0x004fc600078e020c */
[----:B------:R-:W-:Y:S04]  /*9400*/  STL [R1+0xec4], R2 ;  /* 0x000ec40201007387 */ /* 0x000fe80000100800 */
[----:B------:R1:W-:Y:S04]  /*9410*/  STL [R1+0xec0], R3 ;  /* 0x000ec00301007387 */ /* 0x0003e80000100800 */
[----:B------:R-:W-:Y:S04]  /*9420*/  STL [R1+0xecc], R4 ;  /* 0x000ecc0401007387 */ /* 0x000fe80000100800 */
[----:B------:R-:W-:Y:S01]  /*9430*/  STL [R1+0xec8], R5 ;  /* 0x000ec80501007387 */ /* 0x000fe20000100800 */
[----:B-1----:R-:W-:-:S03]  /*9440*/  IMAD.WIDE R2, R29, 0x2, R6 ;  /* 0x000000021d027825 */ /* 0x002fc600078e0206 */
[----:B------:R-:W-:Y:S04]  /*9450*/  STL [R1+0xed4], R8 ;  /* 0x000ed40801007387 */ /* 0x000fe80000100800 */
[----:B------:R-:W-:Y:S04]  /*9460*/  STL [R1+0xed0], R9 ;  /* 0x000ed00901007387 */ /* 0x000fe80000100800 */
[----:B------:R1:W-:Y:S04]  /*9470*/  STL [R1+0xedc], R2 ;  /* 0x000edc0201007387 */ /* 0x0003e80000100800 */
        /* <DEDUP_REMOVED lines=420> */
[----:B------:R-:W3:Y:S04]  /*aec0*/  S2R R12, SR_TID.X ;  /* 0x00000000000c7919 */ /* 0x000ee80000002100 */
        /* <DEDUP_REMOVED lines=17> */
[----:B------:R0:W-:Y:S01]  /*afe0*/  STL [R1+0x7ac], RZ ;  /* 0x0007acff01007387 */ /* 0x0001e20000100800 */
[----:B------:R-:W-:-:S03]  /*aff0*/  IMAD.MOV.U32 R13, RZ, RZ, c[0x0][0x180] ;  /* 0x00006000ff0d7624 */ /* 0x000fc600078e00ff */
[----:B------:R0:W-:Y:S04]  /*b000*/  STL [R1+0x790], RZ ;  /* 0x000790ff01007387 */ /* 0x0001e80000100800 */
[----:B------:R0:W-:Y:S04]  /*b010*/  STL [R1+0x794], RZ ;  /* 0x000794ff01007387 */ /* 0x0001e80000100800 */
[----:B------:R0:W-:Y:S01]  /*b020*/  STL [R1+0x798], RZ ;  /* 0x000798ff01007387 */ /* 0x0001e20000100800 */
[----:B---3--:R-:W-:-:S03]  /*b030*/  LOP3.LUT R12, R12, 0x3f, RZ, 0xc0, !PT ;  /* 0x0000003f0c0c7812 */ /* 0x008fc600078ec0ff */
[----:B------:R0:W-:Y:S04]  /*b040*/  STL [R1+0x79c], RZ ;  /* 0x00079cff01007387 */ /* 0x0001e80000100800 */
[----:B------:R0:W-:Y:S01]  /*b050*/  STL [R1+0x6a0], RZ ;  /* 0x0006a0ff01007387 */ /* 0x0001e20000100800 */
[----:B------:R-:W-:-:S03]  /*b060*/  IADD3 R13, R13, 0x1f, RZ ;  /* 0x0000001f0d0d7810 */ /* 0x000fc60007ffe0ff */
[----:B------:R0:W-:Y:S04]  /*b070*/  STL [R1+0x6a4], RZ ;  /* 0x0006a4ff01007387 */ /* 0x0001e80000100800 */
[----:B------:R0:W-:Y:S04]  /*b080*/  STL [R1+0x6a8], RZ ;  /* 0x0006a8ff01007387 */ /* 0x0001e80000100800 */
[----:B------:R0:W-:Y:S01]  /*b090*/  STL [R1+0x6ac], RZ ;  /* 0x0006acff01007387 */ /* 0x0001e20000100800 */
[----:B-1----:R-:W-:-:S03]  /*b0a0*/  IMAD.SHL.U32 R2, R12, 0x2, RZ ;  /* 0x000000020c027824 */ /* 0x002fc600078e00ff */
[----:B------:R0:W-:Y:S01]  /*b0b0*/  STL [R1+0x550], RZ ;  /* 0x000550ff01007387 */ /* 0x0001e20000100800 */
[----:B------:R-:W-:-:S03]  /*b0c0*/  SHF.R.S32.HI R12, RZ, 0x1f, R13 ;  /* 0x0000001fff0c7819 */ /* 0x000fc6000001140d */
[----:B------:R0:W-:Y:S04]  /*b0d0*/  STL [R1+0x554], RZ ;  /* 0x000554ff01007387 */ /* 0x0001e80000100800 */
[----:B------:R0:W-:Y:S04]  /*b0e0*/  STL [R1+0x558], RZ ;  /* 0x000558ff01007387 */ /* 0x0001e80000100800 */
[----:B------:R0:W-:Y:S04]  /*b0f0*/  STL [R1+0x55c], RZ ;  /* 0x00055cff01007387 */ /* 0x0001e80000100800 */
[----:B------:R0:W-:Y:S01]  /*b100*/  STL [R1+0x540], RZ ;  /* 0x000540ff01007387 */ /* 0x0001e20000100800 */
[----:B------:R-:W-:-:S03]  /*b110*/  LEA.HI R12, R12, R13, RZ, 0x5 ;  /* 0x0000000d0c0c7211 */ /* 0x000fc600078f28ff */
[----:B------:R0:W-:Y:S04]  /*b120*/  STL [R1+0x544], RZ ;  /* 0x000544ff01007387 */ /* 0x0001e80000100800 */
[----:B------:R0:W-:Y:S04]  /*b130*/  STL [R1+0x548], RZ ;  /* 0x000548ff01007387 */ /* 0x0001e80000100800 */
[----:B------:R0:W-:Y:S04]  /*b140*/  STL [R1+0x54c], RZ ;  /* 0x00054cff01007387 */ /* 0x0001e80000100800 */
[----:B------:R0:W-:Y:S04]  /*b150*/  STL [R1+0x530], RZ ;  /* 0x000530ff01007387 */ /* 0x0001e80000100800 */
[----:B------:R0:W-:Y:S01]  /*b160*/  STL [R1+0x534], RZ ;  /* 0x000534ff01007387 */ /* 0x0001e20000100800 */
[----:B--2---:R-:W-:-:S03]  /*b170*/  SHF.R.S32.HI R3, RZ, 0x5, R12 ;  /* 0x00000005ff037819 */ /* 0x004fc6000001140c */
[----:B------:R0:W-:Y:S04]  /*b180*/  STL [R1+0x538], RZ ;  /* 0x000538ff01007387 */ /* 0x0001e80000100800 */
[----:B------:R0:W-:Y:S04]  /*b190*/  STL [R1+0x53c], RZ ;  /* 0x00053cff01007387 */ /* 0x0001e80000100800 */
[----:B------:R0:W-:Y:S04]  /*b1a0*/  STL [R1+0x520], RZ ;  /* 0x000520ff01007387 */ /* 0x0001e80000100800 */
[----:B------:R0:W-:Y:S04]  /*b1b0*/  STL [R1+0x524], RZ ;  /* 0x000524ff01007387 */ /* 0x0001e80000100800 */
[----:B------:R0:W-:Y:S04]  /*b1c0*/  STL [R1+0x528], RZ ;  /* 0x000528ff01007387 */ /* 0x0001e80000100800 */
[----:B------:R-:W1:Y:S04]  /*b1d0*/  S2R R12, SR_TID.X ;  /* 0x00000000000c7919 */ /* 0x000e680000002100 */
[----:B------:R0:W-:Y:S04]  /*b1e0*/  STL [R1+0x52c], RZ ;  /* 0x00052cff01007387 */ /* 0x0001e80000100800 */
[----:B------:R0:W-:Y:S04]  /*b1f0*/  STL [R1+0x510], RZ ;  /* 0x000510ff01007387 */ /* 0x0001e80000100800 */
[----:B------:R0:W-:Y:S04]  /*b200*/  STL [R1+0x514], RZ ;  /* 0x000514ff01007387 */ /* 0x0001e80000100800 */
[----:B------:R-:W2:Y:S04]  /*b210*/  S2R R15, SR_TID.X ;  /* 0x00000000000f7919 */ /* 0x000ea80000002100 */
        /* <DEDUP_REMOVED lines=17> */
[----:B-1----:R-:W-:-:S03]  /*b330*/  IMAD.SHL.U32 R12, R12, 0x2, RZ ;  /* 0x000000020c0c7824 */ /* 0x002fc600078e00ff */
[----:B------:R0:W-:Y:S04]  /*b340*/  STL [R1+0x68c], RZ ;  /* 0x00068cff01007387 */ /* 0x0001e80000100800 */
[----:B------:R0:W-:Y:S04]  /*b350*/  STL [R1+0x670], RZ ;  /* 0x000670ff01007387 */ /* 0x0001e80000100800 */
[----:B------:R0:W-:Y:S01]  /*b360*/  STL [R1+0x674], RZ ;  /* 0x000674ff01007387 */ /* 0x0001e20000100800 */
[----:B--2---:R-:W-:-:S03]  /*b370*/  LOP3.LUT R14, R15, 0x7, RZ, 0xc0, !PT ;  /* 0x000000070f0e7812 */ /* 0x004fc600078ec0ff */
[----:B------:R0:W-:Y:S04]  /*b380*/  STL [R1+0x678], RZ ;  /* 0x000678ff01007387 */ /* 0x0001e80000100800 */
[----:B------:R0:W-:Y:S01]  /*b390*/  STL [R1+0x67c], RZ ;  /* 0x00067cff01007387 */ /* 0x0001e20000100800 */
[----:B------:R-:W-:-:S03]  /*b3a0*/  LOP3.LUT R12, R12, 0x10, RZ, 0xc0, !PT ;  /* 0x000000100c0c7812 */ /* 0x000fc600078ec0ff */
[----:B------:R0:W-:Y:S04]  /*b3b0*/  STL [R1+0x660], RZ ;  /* 0x000660ff01007387 */ /* 0x0001e80000100800 */
[----:B------:R0:W-:Y:S04]  /*b3c0*/  STL [R1+0x664], RZ ;  /* 0x000664ff01007387 */ /* 0x0001e80000100800 */
[----:B------:R0:W-:Y:S01]  /*b3d0*/  STL [R1+0x668], RZ ;  /* 0x000668ff01007387 */ /* 0x0001e20000100800 */
[----:B------:R-:W-:-:S03]  /*b3e0*/  IMAD R14, R14, 0x210, RZ ;  /* 0x000002100e0e7824 */ /* 0x000fc600078e02ff */
[----:B------:R0:W-:Y:S01]  /*b3f0*/  STL [R1+0x66c], RZ ;  /* 0x00066cff01007387 */ /* 0x0001e20000100800 */
[----:B------:R-:W-:-:S03]  /*b400*/  LOP3.LUT R12, R12, 0x20, R15, 0xf8, !PT ;  /* 0x000000200c0c7812 */ /* 0x000fc600078ef80f */
[----:B------:R0:W-:Y:S04]  /*b410*/  STL [R1+0x650], RZ ;  /* 0x000650ff01007387 */ /* 0x0001e80000100800 */
[----:B------:R0:W-:Y:S04]  /*b420*/  STL [R1+0x654], RZ ;  /* 0x000654ff01007387 */ /* 0x0001e80000100800 */
[----:B------:R0:W-:Y:S01]  /*b430*/  STL [R1+0x658], RZ ;  /* 0x000658ff01007387 */ /* 0x0001e20000100800 */
[----:B------:R-:W-:-:S03]  /*b440*/  IMAD.SHL.U32 R13, R15, 0x100, RZ ;  /* 0x000001000f0d7824 */ /* 0x000fc600078e00ff */
[----:B------:R0:W-:Y:S01]  /*b450*/  STL [R1+0x65c], RZ ;  /* 0x00065cff01007387 */ /* 0x0001e20000100800 */
[----:B------:R-:W-:-:S03]  /*b460*/  LOP3.LUT R12, R14, R12, RZ, 0x3c, !PT ;  /* 0x0000000c0e0c7212 */ /* 0x000fc600078e3cff */
[----:B------:R0:W-:Y:S04]  /*b470*/  STL [R1+0x640], RZ ;  /* 0x000640ff01007387 */ /* 0x0001e80000100800 */
[----:B------:R0:W-:Y:S04]  /*b480*/  STL [R1+0x644], RZ ;  /* 0x000644ff01007387 */ /* 0x0001e80000100800 */
[----:B------:R0:W-:Y:S04]  /*b490*/  STL [R1+0x648], RZ ;  /* 0x000648ff01007387 */ /* 0x0001e80000100800 */
[----:B------:R0:W-:Y:S01]  /*b4a0*/  STL [R1+0x64c], RZ ;  /* 0x00064cff01007387 */ /* 0x0001e20000100800 */
[----:B------:R-:W-:-:S03]  /*b4b0*/  LOP3.LUT R12, R12, 0x1000, R13, 0xf8, !PT ;  /* 0x000010000c0c7812 */ /* 0x000fc600078ef80d */
[----:B------:R0:W-:Y:S01]  /*b4c0*/  STL [R1+0x630], RZ ;  /* 0x000630ff01007387 */ /* 0x0001e20000100800 */
[----:B------:R-:W-:-:S03]  /*b4d0*/  LOP3.LUT R3, R2, 0x10, RZ, 0x3c, !PT ;  /* 0x0000001002037812 */ /* 0x000fc600078e3cff */
[----:B------:R0:W-:Y:S01]  /*b4e0*/  STL [R1+0x634], RZ ;  /* 0x000634ff01007387 */ /* 0x0001e20000100800 */
[----:B------:R-:W-:-:S03]  /*b4f0*/  LOP3.LUT R3, R2, 0x40, RZ, 0x3c, !PT ;  /* 0x0000004002037812 */ /* 0x000fc600078e3cff */
[----:B------:R0:W-:Y:S01]  /*b500*/  STL [R1+0x638], RZ ;  /* 0x000638ff01007387 */ /* 0x0001e20000100800 */
[----:B------:R-:W-:-:S03]  /*b510*/  LOP3.LUT R3, R2, 0x50, RZ, 0x3c, !PT ;  /* 0x0000005002037812 */ /* 0x000fc600078e3cff */
[----:B------:R0:W-:Y:S01]  /*b520*/  STL [R1+0x63c], RZ ;  /* 0x00063cff01007387 */ /* 0x0001e20000100800 */
[----:B------:R-:W-:-:S03]  /*b530*/  LOP3.LUT R3, R12, 0x40, RZ, 0x3c, !PT ;  /* 0x000000400c037812 */ /* 0x000fc600078e3cff */
        /* <DEDUP_REMOVED lines=8> */
[----:B------:R0:W-:Y:S01]  /*b5c0*/  STL [R1+0x10fc], R3 ;  /* 0x0010fc0301007387 */ /* 0x0001e20000100800 */
[----:B------:R-:W-:Y:S01]  /*b5d0*/  IMAD.SHL.U32 R29, R29, 0x20, RZ ;  /* 0x000000201d1d7824 */ /* 0x000fe200078e00ff */
[----:B------:R-:W-:-:S02]  /*b5e0*/  ULDC UR4, c[0x0][0x18c] ;  /* 0x0000630000047ab9 */ /* 0x000fc40000000800 */
[----:B------:R-:W-:Y:S02]  /*b5f0*/  USHF.L.U32 UR4, UR4, 0x5, URZ ;  /* 0x0000000504047899 */ /* 0x000fe4000800063f */
[----:B------:R-:W-:Y:S01]  /*b600*/  SHF.R.S32.HI R0, RZ, 0x1f, R29 ;  /* 0x0000001fff007819 */ /* 0x000fe2000001141d */
[----:B------:R-:W-:Y:S01]  /*b610*/  CS2R R20, SRZ ;  /* 0x0000000000147805 */ /* 0x000fe2000001ff00 */
[----:B------:R-:W-:Y:S01]  /*b620*/  USHF.R.S32.HI UR5, URZ, 0x1f, UR4 ;  /* 0x0000001f3f057899 */ /* 0x000fe20008011404 */
[C---:B------:R-:W-:Y:S01]  /*b630*/  LOP3.LUT R5, R2.reuse, 0x20, RZ, 0x3c, !PT ;  /* 0x0000002002057812 */ /* 0x040fe200078e3cff */
[----:B------:R-:W-:Y:S01]  /*b640*/  CS2R R22, SRZ ;  /* 0x0000000000167805 */ /* 0x000fe2000001ff00 */
[C---:B------:R-:W-:Y:S01]  /*b650*/  SHF.L.U64.HI R0, R29.reuse, 0x1, R0 ;  /* 0x000000011d007819 */ /* 0x040fe20000010200 */
[----:B------:R-:W-:Y:S01]  /*b660*/  IMAD.SHL.U32 R29, R29, 0x2, RZ ;  /* 0x000000021d1d7824 */ /* 0x000fe200078e00ff */
[C---:B------:R-:W-:Y:S02]  /*b670*/  LOP3.LUT R4, R2.reuse, 0x30, RZ, 0x3c, !PT ;  /* 0x0000003002047812 */ /* 0x040fe400078e3cff */
[----:B------:R-:W-:-:S02]  /*b680*/  LOP3.LUT R5, R2, 0x60, RZ, 0x3c, !PT ;  /* 0x0000006002057812 */ /* 0x000fc400078e3cff */
[----:B------:R-:W-:Y:S01]  /*b690*/  LOP3.LUT R4, R2, 0x70, RZ, 0x3c, !PT ;  /* 0x0000007002047812 */ /* 0x000fe200078e3cff */
[----:B------:R-:W-:Y:S02]  /*b6a0*/  USHF.L.U32 UR8, UR4, 0x1, URZ ;  /* 0x0000000104087899 */ /* 0x000fe4000800063f */
[----:B0-----:R-:W-:Y:S02]  /*b6b0*/  USHF.L.U64.HI UR5, UR4, 0x1, UR5 ;  /* 0x0000000104057899 */ /* 0x001fe40008010205 */
.L_x_2:
[----:B0-----:R-:W2:Y:S01]  /*b6c0*/  LDL R5, [R1+0xaf4] ;  /* 0x000af40001057983 */ /* 0x001ea20000100800 */
[----:B------:R-:W-:-:S03]  /*b6d0*/  IMAD.MOV.U32 R3, RZ, RZ, c[0x0][0x180] ;  /* 0x00006000ff037624 */ /* 0x000fc600078e00ff */
[----:B--2---:R0:W-:Y:S04]  /*b6e0*/  STL [R1+0x258c], R5 ;  /* 0x00258c0501007387 */ /* 0x0041e80000100800 */
[----:B------:R-:W2:Y:S04]  /*b6f0*/  LDL R4, [R1+0xaf8] ;  /* 0x000af80001047983 */ /* 0x000ea80000100800 */
[----:B0-----:R-:W3:Y:S04]  /*b700*/  LDL R5, [R1+0xaf0] ;  /* 0x000af00001057983 */ /* 0x001ee80000100800 */
[----:B------:R-:W-:Y:S04]  /*b710*/  STL [R1+0x251c], R26 ;  /* 0x00251c1a01007387 */ /* 0x000fe80000100800 */
        /* <DEDUP_REMOVED lines=27> */
[----:B------:R0:W-:Y:S04]  /*b8d0*/  STL [R1+0x2588], R27 ;  /* 0x0025881b01007387 */ /* 0x0001e80000100800 */
        /* <DEDUP_REMOVED lines=22> */
[----:B-----5:R-:W-:Y:S04]  /*ba40*/  STL [R1+0x24bc], R25 ;  /* 0x0024bc1901007387 */ /* 0x020fe80000100800 */
        /* <DEDUP_REMOVED lines=61> */
[----:B------:R-:W-:Y:S04]  /*be20*/  STL.64 [R1+0x1f00], R22 ;  /* 0x001f001601007387 */ /* 0x000fe80000100a00 */
[----:B------:R-:W-:Y:S04]  /*be30*/  STL [R1+0x2380], R22 ;  /* 0x0023801601007387 */ /* 0x000fe80000100800 */
[----:B------:R-:W-:Y:S01]  /*be40*/  STL [R1+0x2374], R23 ;  /* 0x0023741701007387 */ /* 0x000fe20000100800 */
[----:B---3--:R-:W-:-:S03]  /*be50*/  IMAD R3, R5, -0x20, R3 ;  /* 0xffffffe005037824 */ /* 0x008fc600078e0203 */
[----:B------:R-:W-:Y:S04]  /*be60*/  STL.64 [R1+0x1ef8], R20 ;  /* 0x001ef81401007387 */ /* 0x000fe80000100a00 */
[----:B------:R-:W-:Y:S04]  /*be70*/  STL [R1+0x23e0], R21 ;  /* 0x0023e01501007387 */ /* 0x000fe80000100800 */
[----:B------:R-:W-:Y:S04]  /*be80*/  STL [R1+0x12f8], R0 ;  /* 0x0012f80001007387 */ /* 0x000fe80000100800 */
[----:B------:R-:W-:Y:S04]  /*be90*/  STL [R1+0x240c], R0 ;  /* 0x00240c0001007387 */ /* 0x000fe80000100800 */
[----:B------:R-:W2:Y:S01]  /*bea0*/  LDL.LU R5, [R1+0x258c] ;  /* 0x00258c0001057983 */ /* 0x000ea20000300800 */
[----:B------:R-:W-:-:S02]  /*beb0*/  ISETP.GT.AND P0, PT, R3, RZ, PT ;  /* 0x000000ff0300720c */ /* 0x000fc40003f04270 */
[----:B0-----:R-:W-:-:S11]  /*bec0*/  PRMT R27, RZ, 0x7610, R27 ;  /* 0x00007610ff1b7816 */ /* 0x001fd6000000001b */
[----:B--2---:R-:W2:Y:S01]  /*bed0*/  @P0 LDG.E.U16 R27, [R4.64] ;  /* 0x00000006041b0981 */ /* 0x004ea2000c1e1500 */
[----:B------:R-:W-:-:S03]  /*bee0*/  PRMT R26, RZ, 0x7610, R26 ;  /* 0x00007610ff1a7816 */ /* 0x000fc6000000001a */
[----:B--2---:R0:W-:Y:S04]  /*bef0*/  STL [R1+0x18], R27 ;  /* 0x0000181b01007387 */ /* 0x0041e80000100800 */
[----:B0-----:R-:W2:Y:S04]  /*bf00*/  LDL.LU R27, [R1+0x2588] ;  /* 0x00258800011b7983 */ /* 0x001ea80000300800 */
[----:B------:R-:W3:Y:S04]  /*bf10*/  LDL.64 R4, [R1+0xac8] ;  /* 0x000ac80001047983 */ /* 0x000ee80000100a00 */
[----:B---3--:R-:W3:Y:S01]  /*bf20*/  @P0 LDG.E.U16 R26, [R4.64] ;  /* 0x00000006041a0981 */ /* 0x008ee2000c1e1500 */
[----:B--2---:R-:W-:-:S03]  /*bf30*/  PRMT R27, RZ, 0x7610, R27 ;  /* 0x00007610ff1b7816 */ /* 0x004fc6000000001b */
[----:B---3--:R0:W-:Y:S04]  /*bf40*/  STL [R1+0x1c], R26 ;  /* 0x00001c1a01007387 */ /* 0x0081e80000100800 */
        /* <DEDUP_REMOVED lines=8> */
[----:B------:R-:W-:-:S03]  /*bfd0*/  ISETP.GT.AND P1, PT, R3, 0x1, PT ;  /* 0x000000010300780c */ /* 0x000fc60003f24270 */
[----:B---3--:R0:W-:Y:S04]  /*bfe0*/  STL [R1+0x24], R26 ;  /* 0x0000241a01007387 */ /* 0x0081e80000100800 */
[----:B0-----:R-:W3:Y:S04]  /*bff0*/  LDL.LU R26, [R1+0x257c] ;  /* 0x00257c00011a7983 */ /* 0x001ee80000300800 */
[----:B------:R-:W4:Y:S04]  /*c000*/  LDL R4, [R1+0xed8] ;  /* 0x000ed80001047983 */ /* 0x000f280000100800 */
[----:B------:R-:W4:Y:S01]  /*c010*/  LDL R5, [R1+0xedc] ;  /* 0x000edc0001057983 */ /* 0x000f220000100800 */
[----:B--2---:R-:W-:-:S02]  /*c020*/  PRMT R27, RZ, 0x7610, R27 ;  /* 0x00007610ff1b7816 */ /* 0x004fc4000000001b */
[----:B----4-:R-:W-:-:S04]  /*c030*/  @P1 LOP3.LUT R5, R5, R4, RZ, 0x3c, !PT ;  /* 0x0000000405051212 */ /* 0x010fc800078e3cff */
[----:B------:R-:W-:-:S04]  /*c040*/  @P1 LOP3.LUT R4, R5, R4, RZ, 0x3c, !PT ;  /* 0x0000000405041212 */ /* 0x000fc800078e3cff */
[----:B------:R-:W-:-:S05]  /*c050*/  @P1 LOP3.LUT R5, R5, R4, RZ, 0x3c, !PT ;  /* 0x0000000405051212 */ /* 0x000fca00078e3cff */
[----:B------:R-:W2:Y:S04]  /*c060*/  @P1 LDG.E.U16 R27, [R4.64] ;  /* 0x00000006041b1981 */ /* 0x000ea8000c1e1500 */
[----:B--2---:R0:W-:Y:S04]  /*c070*/  STL [R1+0x28], R27 ;  /* 0x0000281b01007387 */ /* 0x0041e80000100800 */
[----:B0-----:R-:W2:Y:S04]  /*c080*/  LDL.LU R27, [R1+0x2578] ;  /* 0x00257800011b7983 */ /* 0x001ea80000300800 */
[----:B------:R-:W4:Y:S04]  /*c090*/  LDL R4, [R1+0xed0] ;  /* 0x000ed00001047983 */ /* 0x000f280000100800 */
[----:B------:R-:W4:Y:S01]  /*c0a0*/  LDL R5, [R1+0xed4] ;  /* 0x000ed40001057983 */ /* 0x000f220000100800 */
[----:B---3--:R-:W-:-:S02]  /*c0b0*/  PRMT R26, RZ, 0x7610, R26 ;  /* 0x00007610ff1a7816 */ /* 0x008fc4000000001a */
[----:B----4-:R-:W-:-:S04]  /*c0c0*/  @P1 LOP3.LUT R5, R5, R4, RZ, 0x3c, !PT ;  /* 0x0000000405051212 */ /* 0x010fc800078e3cff */
[----:B------:R-:W-:-:S04]  /*c0d0*/  @P1 LOP3.LUT R4, R5, R4, RZ, 0x3c, !PT ;  /* 0x0000000405041212 */ /* 0x000fc800078e3cff */
[----:B------:R-:W-:-:S05]  /*c0e0*/  @P1 LOP3.LUT R5, R5, R4, RZ, 0x3c, !PT ;  /* 0x0000000405051212 */ /* 0x000fca00078e3cff */
[----:B------:R-:W3:Y:S04]  /*c0f0*/  @P1 LDG.E.U16 R26, [R4.64] ;  /* 0x00000006041a1981 */ /* 0x000ee8000c1e1500 */
        /* <DEDUP_REMOVED lines=17> */
[----:B------:R-:W3:Y:S01]  /*c210*/  @P1 LDG.E.U16 R26, [R4.64] ;  /* 0x00000006041a1981 */ /* 0x000ee2000c1e1500 */
[----:B------:R-:W-:-:S03]  /*c220*/  ISETP.GT.AND P0, PT, R3, 0x2, PT ;  /* 0x000000020300780c */ /* 0x000fc60003f04270 */
[----:B---3--:R0:W-:Y:S04]  /*c230*/  STL [R1+0x34], R26 ;  /* 0x0000341a01007387 */ /* 0x0081e80000100800 */
[----:B0-----:R-:W3:Y:S04]  /*c240*/  LDL.LU R26, [R1+0x256c] ;  /* 0x00256c00011a7983 */ /* 0x001ee80000300800 */
[----:B------:R-:W4:Y:S04]  /*c250*/  LDL R4, [R1+0xeb8] ;  /* 0x000eb80001047983 */ /* 0x000f280000100800 */
[----:B------:R-:W4:Y:S01]  /*c260*/  LDL R5, [R1+0xebc] ;  /* 0x000ebc0001057983 */ /* 0x000f220000100800 */
[----:B------:R-:W-:-:S02]  /*c270*/  PRMT R22, RZ, 0x7610, R22 ;  /* 0x00007610ff167816 */ /* 0x000fc40000000016 */
[----:B----4-:R-:W-:-:S04]  /*c280*/  @P0 LOP3.LUT R5, R5, R4, RZ, 0x3c, !PT ;  /* 0x0000000405050212 */ /* 0x010fc800078e3cff */
[----:B------:R-:W-:-:S04]  /*c290*/  @P0 LOP3.LUT R4, R5, R4, RZ, 0x3c, !PT ;  /* 0x0000000405040212 */ /* 0x000fc800078e3cff */
[----:B------:R-:W-:-:S05]  /*c2a0*/  @P0 LOP3.LUT R5, R5, R4, RZ, 0x3c, !PT ;  /* 0x0000000405050212 */ /* 0x000fca00078e3cff */
[----:B------:R0:W4:Y:S04]  /*c2b0*/  @P0 LDG.E.U16 R22, [R4.64] ;  /* 0x0000000604160981 */ /* 0x000128000c1e1500 */
[----:B0-----:R-:W2:Y:S04]  /*c2c0*/  LDL R4, [R1+0xeb0] ;  /* 0x000eb00001047983 */ /* 0x001ea80000100800 */
[----:B------:R-:W2:Y:S01]  /*c2d0*/  LDL R5, [R1+0xeb4] ;  /* 0x000eb40001057983 */ /* 0x000ea20000100800 */
[----:B------:R-:W-:-:S03]  /*c2e0*/  PRMT R29, RZ, 0x7610, R29 ;  /* 0x00007610ff1d7816 */ /* 0x000fc6000000001d */
[----:B----4-:R-:W-:Y:S01]  /*c2f0*/  STL [R1+0x23a4], R22 ;  /* 0x0023a41601007387 */ /* 0x010fe20000100800 */
[----:B--2---:R-:W-:-:S04]  /*c300*/  @P0 LOP3.LUT R5, R5, R4, RZ, 0x3c, !PT ;  /* 0x0000000405050212 */ /* 0x004fc800078e3cff */
[----:B------:R-:W-:-:S04]  /*c310*/  @P0 LOP3.LUT R4, R5, R4, RZ, 0x3c, !PT ;  /* 0x0000000405040212 */ /* 0x000fc800078e3cff */
[----:B------:R-:W-:Y:S01]  /*c320*/  @P0 LOP3.LUT R5, R5, R4, RZ, 0x3c, !PT ;  /* 0x0000000405050212 */ /* 0x000fe200078e3cff */
[----:B------:R-:W-:Y:S04]  /*c330*/  STL [R1+0x23a8], R22 ;  /* 0x0023a81601007387 */ /* 0x000fe80000100800 */
[----:B------:R0:W2:Y:S04]  /*c340*/  @P0 LDG.E.U16 R29, [R4.64] ;  /* 0x00000006041d0981 */ /* 0x0000a8000c1e1500 */
[----:B0-----:R-:W4:Y:S04]  /*c350*/  LDL R4, [R1+0xea8] ;  /* 0x000ea80001047983 */ /* 0x001f280000100800 */
[----:B------:R-:W4:Y:S01]  /*c360*/  LDL R5, [R1+0xeac] ;  /* 0x000eac0001057983 */ /* 0x000f220000100800 */
[----:B------:R-:W-:-:S03]  /*c370*/  PRMT R23, RZ, 0x7610, R23 ;  /* 0x00007610ff177816 */ /* 0x000fc60000000017 */
[----:B--2---:R-:W-:Y:S01]  /*c380*/  STL [R1+0x23ac], R29 ;  /* 0x0023ac1d01007387 */ /* 0x004fe20000100800 */
[----:B----4-:R-:W-:-:S04]  /*c390*/  @P0 LOP3.LUT R5, R5, R4, RZ, 0x3c, !PT ;  /* 0x0000000405050212 */ /* 0x010fc800078e3cff */
[----:B------:R-:W-:-:S04]  /*c3a0*/  @P0 LOP3.LUT R4, R5, R4, RZ, 0x3c, !PT ;  /* 0x0000000405040212 */ /* 0x000fc800078e3cff */
[----:B------:R-:W-:Y:S01]  /*c3b0*/  @P0 LOP3.LUT R5, R5, R4, RZ, 0x3c, !PT ;  /* 0x0000000405050212 */ /* 0x000fe200078e3cff */
[----:B------:R-:W-:Y:S04]  /*c3c0*/  STL [R1+0x23b0], R29 ;  /* 0x0023b01d01007387 */ /* 0x000fe80000100800 */
[----:B------:R0:W2:Y:S04]  /*c3d0*/  @P0 LDG.E.U16 R23, [R4.64] ;  /* 0x0000000604170981 */ /* 0x0000a8000c1e1500 */
[----:B0-----:R-:W4:Y:S04]  /*c3e0*/  LDL R4, [R1+0xea0] ;  /* 0x000ea00001047983 */ /* 0x001f280000100800 */
[----:B------:R-:W4:Y:S01]  /*c3f0*/  LDL R5, [R1+0xea4] ;  /* 0x000ea40001057983 */ /* 0x000f220000100800 */
[----:B------:R-:W-:-:S02]  /*c400*/  PRMT R27, RZ, 0x7610, R27 ;  /* 0x00007610ff1b7816 */ /* 0x000fc4000000001b */
[----:B----4-:R-:W-:-:S04]  /*c410*/  @P0 LOP3.LUT R5, R5, R4, RZ, 0x3c, !PT ;  /* 0x0000000405050212 */ /* 0x010fc800078e3cff */
[----:B------:R-:W-:-:S04]  /*c420*/  @P0 LOP3.LUT R4, R5, R4, RZ, 0x3c, !PT ;  /* 0x0000000405040212 */ /* 0x000fc800078e3cff */
[----:B------:R-:W-:-:S05]  /*c430*/  @P0 LOP3.LUT R5, R5, R4, RZ, 0x3c, !PT ;  /* 0x0000000405050212 */ /* 0x000fca00078e3cff */
[----:B------:R-:W4:Y:S04]  /*c440*/  @P0 LDG.E.U16 R27, [R4.64] ;  /* 0x00000006041b0981 */ /* 0x000f28000c1e1500 */
[----:B--2---:R-:W-:Y:S04]  /*c450*/  STL [R1+0x23b4], R23 ;  /* 0x0023b41701007387 */ /* 0x004fe80000100800 */
[----:B------:R-:W-:Y:S01]  /*c460*/  STL [R1+0x23b8], R23 ;  /* 0x0023b81701007387 */ /* 0x000fe20000100800 */
[----:B------:R-:W-:-:S03]  /*c470*/  ISETP.GT.AND P1, PT, R3, 0x3, PT ;  /* 0x000000030300780c */ /* 0x000fc60003f24270 */
[----:B----4-:R0:W-:Y:S04]  /*c480*/  STL [R1+0x9d0], R27 ;  /* 0x0009d01b01007387 */ /* 0x0101e80000100800 */
        /* <DEDUP_REMOVED lines=34> */
[----:B------:R-:W2:Y:S01]  /*c6b0*/  @P1 LDG.E.U16 R27, [R4.64] ;  /* 0x00000006041b1981 */ /* 0x000ea2000c1e1500 */
[----:B------:R-:W-:-:S03]  /*c6c0*/  ISETP.GT.AND P0, PT, R3, 0x4, PT ;  /* 0x000000040300780c */ /* 0x000fc60003f04270 */
        /* <DEDUP_REMOVED lines=156> */
[----:B------:R0:W3:Y:S04]  /*d090*/  @P0 LDG.E.U16 R26, [R4.64] ;  /* 0x00000006041a0981 */ /* 0x0000e8000c1e1500 */
[----:B0-----:R-:W4:Y:S04]  /*d0a0*/  LDL R4, [R1+0xdf0] ;  /* 0x000df00001047983 */ /* 0x001f280000100800 */
[----:B------:R-:W4:Y:S01]  /*d0b0*/  LDL R5, [R1+0xdf4] ;  /* 0x000df40001057983 */ /* 0x000f220000100800 */
[----:B--2---:R-:W-:-:S03]  /*d0c0*/  PRMT R27, RZ, 0x7610, R27 ;  /* 0x00007610ff1b7816 */ /* 0x004fc6000000001b */
[----:B---3--:R-:W-:Y:S01]  /*d0d0*/  STL [R1+0x23e4], R26 ;  /* 0x0023e41a01007387 */ /* 0x008fe20000100800 */
[----:B----4-:R-:W-:-:S04]  /*d0e0*/  @P0 LOP3.LUT R5, R5, R4, RZ, 0x3c, !PT ;  /* 0x0000000405050212 */ /* 0x010fc800078e3cff */
[----:B------:R-:W-:-:S04]  /*d0f0*/  @P0 LOP3.LUT R4, R5, R4, RZ, 0x3c, !PT ;  /* 0x0000000405040212 */ /* 0x000fc800078e3cff */
[----:B------:R-:W-:-:S05]  /*d100*/  @P0 LOP3.LUT R5, R5, R4, RZ, 0x3c, !PT ;  /* 0x0000000405050212 */ /* 0x000fca00078e3cff */
[----:B------:R0:W2:Y:S04]  /*d110*/  @P0 LDG.E.U16 R27, [R4.64] ;  /* 0x00000006041b0981 */ /* 0x0000a8000c1e1500 */
[----:B0-----:R-:W3:Y:S04]  /*d120*/  LDL R4, [R1+0xde8] ;  /* 0x000de80001047983 */ /* 0x001ee80000100800 */
[----:B------:R-:W3:Y:S01]  /*d130*/  LDL R5, [R1+0xdec] ;  /* 0x000dec0001057983 */ /* 0x000ee20000100800 */
[----:B------:R-:W-:Y:S02]  /*d140*/  PRMT R14, RZ, 0x7610, R14 ;  /* 0x00007610ff0e7816 */ /* 0x000fe4000000000e */
[----:B---3--:R-:W-:-:S04]  /*d150*/  @P0 LOP3.LUT R5, R5, R4, RZ, 0x3c, !PT ;  /* 0x0000000405050212 */ /* 0x008fc800078e3cff */
[----:B------:R-:W-:-:S04]  /*d160*/  @P0 LOP3.LUT R4, R5, R4, RZ, 0x3c, !PT ;  /* 0x0000000405040212 */ /* 0x000fc800078e3cff */
[----:B------:R-:W-:-:S05]  /*d170*/  @P0 LOP3.LUT R5, R5, R4, RZ, 0x3c, !PT ;  /* 0x0000000405050212 */ /* 0x000fca00078e3cff */
[----:B------:R-:W3:Y:S04]  /*d180*/  @P0 LDG.E.U16 R14, [R4.64] ;  /* 0x00000006040e0981 */ /* 0x000ee8000c1e1500 */
[----:B--2---:R-:W-:Y:S04]  /*d190*/  STL [R1+0x23e8], R27 ;  /* 0x0023e81b01007387 */ /* 0x004fe80000100800 */
[----:B---3--:R0:W-:Y:S04]  /*d1a0*/  STL [R1], R14 ;  /* 0x0000000e01007387 */ /* 0x0081e80000100800 */
[----:B0-----:R-:W2:Y:S04]  /*d1b0*/  LDL.LU R14, [R1+0x2514] ;  /* 0x00251400010e7983 */ /* 0x001ea80000300800 */
[----:B------:R-:W3:Y:S04]  /*d1c0*/  LDL R4, [R1+0xde0] ;  /* 0x000de00001047983 */ /* 0x000ee80000100800 */
[----:B------:R-:W3:Y:S01]  /*d1d0*/  LDL R5, [R1+0xde4] ;  /* 0x000de40001057983 */ /* 0x000ee20000100800 */
[----:B------:R-:W-:-:S02]  /*d1e0*/  PRMT R21, RZ, 0x7610, R21 ;  /* 0x00007610ff157816 */ /* 0x000fc40000000015 */
[----:B---3--:R-:W-:-:S04]  /*d1f0*/  @P0 LOP3.LUT R5, R5, R4, RZ, 0x3c, !PT ;  /* 0x0000000405050212 */ /* 0x008fc800078e3cff */
[----:B------:R-:W-:-:S04]  /*d200*/  @P0 LOP3.LUT R4, R5, R4, RZ, 0x3c, !PT ;  /* 0x0000000405040212 */ /* 0x000fc800078e3cff */
[----:B------:R-:W-:-:S05]  /*d210*/  @P0 LOP3.LUT R5, R5, R4, RZ, 0x3c, !PT ;  /* 0x0000000405050212 */ /* 0x000fca00078e3cff */
[----:B------:R0:W3:Y:S04]  /*d220*/  @P0 LDG.E.U16 R21, [R4.64] ;  /* 0x0000000604150981 */ /* 0x0000e8000c1e1500 */
[----:B0-----:R-:W4:Y:S04]  /*d230*/  LDL R4, [R1+0xdd8] ;  /* 0x000dd80001047983 */ /* 0x001f280000100800 */
[----:B------:R-:W4:Y:S01]  /*d240*/  LDL R5, [R1+0xddc] ;  /* 0x000ddc0001057983 */ /* 0x000f220000100800 */
[----:B------:R-:W-:Y:S02]  /*d250*/  ISETP.GT.AND P1, PT, R3, 0x9, PT ;  /* 0x000000090300780c */ /* 0x000fe40003f24270 */
[----:B------:R-:W-:Y:S01]  /*d260*/  PRMT R23, RZ, 0x7610, R23 ;  /* 0x00007610ff177816 */ /* 0x000fe20000000017 */
[----:B---3--:R-:W-:Y:S10]  /*d270*/  STL [R1+0x23ec], R21 ;  /* 0x0023ec1501007387 */ /* 0x008ff40000100800 */
[----:B----4-:R-:W-:-:S04]  /*d280*/  @P1 LOP3.LUT R5, R5, R4, RZ, 0x3c, !PT ;  /* 0x0000000405051212 */ /* 0x010fc800078e3cff */
[----:B------:R-:W-:-:S04]  /*d290*/  @P1 LOP3.LUT R4, R5, R4, RZ, 0x3c, !PT ;  /* 0x0000000405041212 */ /* 0x000fc800078e3cff */
[----:B------:R-:W-:-:S05]  /*d2a0*/  @P1 LOP3.LUT R5, R5, R4, RZ, 0x3c, !PT ;  /* 0x0000000405051212 */ /* 0x000fca00078e3cff */
[----:B------:R0:W3:Y:S04]  /*d2b0*/  @P1 LDG.E.U16 R23, [R4.64] ;  /* 0x0000000604171981 */ /* 0x0000e8000c1e1500 */
[----:B0-----:R-:W4:Y:S04]  /*d2c0*/  LDL R4, [R1+0xdd0] ;  /* 0x000dd00001047983 */ /* 0x001f280000100800 */
[----:B------:R-:W4:Y:S01]  /*d2d0*/  LDL R5, [R1+0xdd4] ;  /* 0x000dd40001057983 */ /* 0x000f220000100800 */
[----:B------:R-:W-:-:S03]  /*d2e0*/  PRMT R29, RZ, 0x7610, R29 ;  /* 0x00007610ff1d7816 */ /* 0x000fc6000000001d */
[----:B---3--:R-:W-:Y:S01]  /*d2f0*/  STL [R1+0x23bc], R23 ;  /* 0x0023bc1701007387 */ /* 0x008fe20000100800 */
[----:B----4-:R-:W-:-:S04]  /*d300*/  @P1 LOP3.LUT R5, R5, R4, RZ, 0x3c, !PT ;  /* 0x0000000405051212 */ /* 0x010fc800078e3cff */
[----:B------:R-:W-:-:S04]  /*d310*/  @P1 LOP3.LUT R4, R5, R4, RZ, 0x3c, !PT ;  /* 0x0000000405041212 */ /* 0x000fc800078e3cff */
[----:B------:R-:W-:Y:S01]  /*d320*/  @P1 LOP3.LUT R5, R5, R4, RZ, 0x3c, !PT ;  /* 0x0000000405051212 */ /* 0x000fe200078e3cff */
[----:B------:R-:W-:Y:S04]  /*d330*/  STL [R1+0x23c0], R23 ;  /* 0x0023c01701007387 */ /* 0x000fe80000100800 */
        /* <DEDUP_REMOVED lines=21> */
[----:B------:R-:W-:-:S02]  /*d490*/  ISETP.GT.AND P0, PT, R3, 0xa, PT ;  /* 0x0000000a0300780c */ /* 0x000fc40003f04270 */
[----:B--2---:R-:W-:-:S11]  /*d4a0*/  PRMT R14, RZ, 0x7610, R14 ;  /* 0x00007610ff0e7816 */ /* 0x004fd6000000000e */
[----:B----4-:R-:W-:-:S04]  /*d4b0*/  @P0 LOP3.LUT R5, R5, R4, RZ, 0x3c, !PT ;  /* 0x0000000405050212 */ /* 0x010fc800078e3cff */
[----:B------:R-:W-:-:S04]  /*d4c0*/  @P0 LOP3.LUT R4, R5, R4, RZ, 0x3c, !PT ;  /* 0x0000000405040212 */ /* 0x000fc800078e3cff */
[----:B------:R-:W-:-:S05]  /*d4d0*/  @P0 LOP3.LUT R5, R5, R4, RZ, 0x3c, !PT ;  /* 0x0000000405050212 */ /* 0x000fca00078e3cff */
[----:B------:R-:W2:Y:S04]  /*d4e0*/  @P0 LDG.E.U16 R14, [R4.64] ;  /* 0x00000006040e0981 */ /* 0x000ea8000c1e1500 */
[----:B---3--:R-:W-:Y:S04]  /*d4f0*/  STL [R1+0x23d4], R28 ;  /* 0x0023d41c01007387 */ /* 0x008fe80000100800 */
[----:B------:R-:W-:Y:S04]  /*d500*/  STL [R1+0x23d8], R28 ;  /* 0x0023d81c01007387 */ /* 0x000fe80000100800 */
[----:B--2---:R0:W-:Y:S04]  /*d510*/  STL [R1+0x964], R14 ;  /* 0x0009640e01007387 */ /* 0x0041e80000100800 */
[----:B0-----:R-:W2:Y:S04]  /*d520*/  LDL.LU R14, [R1+0x2510] ;  /* 0x00251000010e7983 */ /* 0x001ea80000300800 */
[----:B------:R-:W3:Y:S04]  /*d530*/  LDL R4, [R1+0xdb0] ;  /* 0x000db00001047983 */ /* 0x000ee80000100800 */
[----:B------:R-:W3:Y:S01]  /*d540*/  LDL R5, [R1+0xdb4] ;  /* 0x000db40001057983 */ /* 0x000ee20000100800 */
[----:B------:R-:W-:-:S02]  /*d550*/  PRMT R15, RZ, 0x7610, R15 ;  /* 0x00007610ff0f7816 */ /* 0x000fc4000000000f */
[----:B---3--:R-:W-:-:S04]  /*d560*/  @P0 LOP3.LUT R5, R5, R4, RZ, 0x3c, !PT ;  /* 0x0000000405050212 */ /* 0x008fc800078e3cff */
        /* <DEDUP_REMOVED lines=159> */
[----:B------:R-:W4:Y:S04]  /*df60*/  @P0 LDG.E.U16 R16, [R4.64] ;  /* 0x0000000604100981 */ /* 0x000f28000c1e1500 */
[----:B----4-:R0:W-:Y:S04]  /*df70*/  STL [R1+0x988], R16 ;  /* 0x0009881001007387 */ /* 0x0101e80000100800 */
[----:B0-----:R-:W4:Y:S04]  /*df80*/  LDL.LU R16, [R1+0x24c8] ;  /* 0x0024c80001107983 */ /* 0x001f280000300800 */
[----:B------:R-:W2:Y:S04]  /*df90*/  LDL R4, [R1+0xd20] ;  /* 0x000d200001047983 */ /* 0x000ea80000100800 */
[----:B------:R-:W2:Y:S01]  /*dfa0*/  LDL R5, [R1+0xd24] ;  /* 0x000d240001057983 */ /* 0x000ea20000100800 */
[----:B------:R-:W-:-:S02]  /*dfb0*/  PRMT R17, RZ, 0x7610, R17 ;  /* 0x00007610ff117816 */ /* 0x000fc40000000011 */
[----:B--2---:R-:W-:-:S04]  /*dfc0*/  @P0 LOP3.LUT R5, R5, R4, RZ, 0x3c, !PT ;  /* 0x0000000405050212 */ /* 0x004fc800078e3cff */
[----:B------:R-:W-:-:S04]  /*dfd0*/  @P0 LOP3.LUT R4, R5, R4, RZ, 0x3c, !PT ;  /* 0x0000000405040212 */ /* 0x000fc800078e3cff */
[----:B------:R-:W-:-:S05]  /*dfe0*/  @P0 LOP3.LUT R5, R5, R4, RZ, 0x3c, !PT ;  /* 0x0000000405050212 */ /* 0x000fca00078e3cff */
[----:B------:R-:W2:Y:S01]  /*dff0*/  @P0 LDG.E.U16 R17, [R4.64] ;  /* 0x0000000604110981 */ /* 0x000ea2000c1e1500 */
[----:B------:R-:W-:-:S03]  /*e000*/  ISETP.GT.AND P1, PT, R3, 0xf, PT ;  /* 0x0000000f0300780c */ /* 0x000fc60003f24270 */
[----:B--2---:R0:W-:Y:S04]  /*e010*/  STL [R1+0x984], R17 ;  /* 0x0009841101007387 */ /* 0x0041e80000100800 */
[----:B0-----:R-:W2:Y:S04]  /*e020*/  LDL.LU R17, [R1+0x24c4] ;  /* 0x0024c40001117983 */ /* 0x001ea80000300800 */
[----:B------:R-:W2:Y:S04]  /*e030*/  LDL R4, [R1+0xd18] ;  /* 0x000d180001047983 */ /* 0x000ea80000100800 */
[----:B------:R-:W2:Y:S01]  /*e040*/  LDL R5, [R1+0xd1c] ;  /* 0x000d1c0001057983 */ /* 0x000ea20000100800 */
[----:B------:R-:W-:-:S02]  /*e050*/  PRMT R19, RZ, 0x7610, R19 ;  /* 0x00007610ff137816 */ /* 0x000fc40000000013 */
[----:B--2---:R-:W-:-:S04]  /*e060*/  @P1 LOP3.LUT R5, R5, R4, RZ, 0x3c, !PT ;  /* 0x0000000405051212 */ /* 0x004fc800078e3cff */
[----:B------:R-:W-:-:S04]  /*e070*/  @P1 LOP3.LUT R4, R5, R4, RZ, 0x3c, !PT ;  /* 0x0000000405041212 */ /* 0x000fc800078e3cff */
[----:B------:R-:W-:-:S05]  /*e080*/  @P1 LOP3.LUT R5, R5, R4, RZ, 0x3c, !PT ;  /* 0x0000000405051212 */ /* 0x000fca00078e3cff */
[----:B------:R-:W2:Y:S04]  /*e090*/  @P1 LDG.E.U16 R19, [R4.64] ;  /* 0x0000000604131981 */ /* 0x000ea8000c1e1500 */
        /* <DEDUP_REMOVED lines=36> */
[----:B------:R0:W2:Y:S04]  /*e2e0*/  @P0 LDG.E.U16 R14, [R4.64] ;  /* 0x00000006040e0981 */ /* 0x0000a8000c1e1500 */
[----:B0-----:R-:W2:Y:S04]  /*e2f0*/  LDL R4, [R1+0xcf0] ;  /* 0x000cf00001047983 */ /* 0x001ea80000100800 */
[----:B------:R-:W2:Y:S01]  /*e300*/  LDL R5, [R1+0xcf4] ;  /* 0x000cf40001057983 */ /* 0x000ea20000100800 */
[----:B---3--:R-:W-:Y:S02]  /*e310*/  PRMT R15, RZ, 0x7610, R15 ;  /* 0x00007610ff0f7816 */ /* 0x008fe4000000000f */
[----:B--2---:R-:W-:-:S04]  /*e320*/  @P0 LOP3.LUT R5, R5, R4, RZ, 0x3c, !PT ;  /* 0x0000000405050212 */ /* 0x004fc800078e3cff */
[----:B------:R-:W-:-:S04]  /*e330*/  @P0 LOP3.LUT R4, R5, R4, RZ, 0x3c, !PT ;  /* 0x0000000405040212 */ /* 0x000fc800078e3cff */
[----:B------:R-:W-:-:S05]  /*e340*/  @P0 LOP3.LUT R5, R5, R4, RZ, 0x3c, !PT ;  /* 0x0000000405050212 */ /* 0x000fca00078e3cff */
[----:B------:R0:W2:Y:S04]  /*e350*/  @P0 LDG.E.U16 R15, [R4.64] ;  /* 0x00000006040f0981 */ /* 0x0000a8000c1e1500 */
[----:B0-----:R-:W3:Y:S04]  /*e360*/  LDL R4, [R1+0xce8] ;  /* 0x000ce80001047983 */ /* 0x001ee80000100800 */
[----:B------:R-:W3:Y:S01]  /*e370*/  LDL R5, [R1+0xcec] ;  /* 0x000cec0001057983 */ /* 0x000ee20000100800 */
[----:B----4-:R-:W-:Y:S02]  /*e380*/  PRMT R16, RZ, 0x7610, R16 ;  /* 0x00007610ff107816 */ /* 0x010fe40000000010 */
[----:B---3--:R-:W-:-:S04]  /*e390*/  @P0 LOP3.LUT R5, R5, R4, RZ, 0x3c, !PT ;  /* 0x0000000405050212 */ /* 0x008fc800078e3cff */
[----:B------:R-:W-:-:S04]  /*e3a0*/  @P0 LOP3.LUT R4, R5, R4, RZ, 0x3c, !PT ;  /* 0x0000000405040212 */ /* 0x000fc800078e3cff */
[----:B------:R-:W-:-:S05]  /*e3b0*/  @P0 LOP3.LUT R5, R5, R4, RZ, 0x3c, !PT ;  /* 0x0000000405050212 */ /* 0x000fca00078e3cff */
[----:B------:R0:W3:Y:S04]  /*e3c0*/  @P0 LDG.E.U16 R16, [R4.64] ;  /* 0x0000000604100981 */ /* 0x0000e8000c1e1500 */
[----:B0-----:R-:W4:Y:S04]  /*e3d0*/  LDL R4, [R1+0xce0] ;  /* 0x000ce00001047983 */ /* 0x001f280000100800 */
[----:B------:R-:W4:Y:S01]  /*e3e0*/  LDL R5, [R1+0xce4] ;  /* 0x000ce40001057983 */ /* 0x000f220000100800 */
[----:B------:R-:W-:Y:S02]  /*e3f0*/  PRMT R17, RZ, 0x7610, R17 ;  /* 0x00007610ff117816 */ /* 0x000fe40000000011 */
[----:B----4-:R-:W-:-:S04]  /*e400*/  @P0 LOP3.LUT R5, R5, R4, RZ, 0x3c, !PT ;  /* 0x0000000405050212 */ /* 0x010fc800078e3cff */
[----:B------:R-:W-:-:S04]  /*e410*/  @P0 LOP3.LUT R4, R5, R4, RZ, 0x3c, !PT ;  /* 0x0000000405040212 */ /* 0x000fc800078e3cff */
[----:B------:R-:W-:-:S05]  /*e420*/  @P0 LOP3.LUT R5, R5, R4, RZ, 0x3c, !PT ;  /* 0x0000000405050212 */ /* 0x000fca00078e3cff */
[----:B------:R0:W4:Y:S04]  /*e430*/  @P0 LDG.E.U16 R17, [R4.64] ;  /* 0x0000000604110981 */ /* 0x000128000c1e1500 */
[----:B0-----:R-:W2:Y:S04]  /*e440*/  LDL R4, [R1+0xcd8] ;  /* 0x000cd80001047983 */ /* 0x001ea80000100800 */
[----:B------:R-:W2:Y:S01]  /*e450*/  LDL R5, [R1+0xcdc] ;  /* 0x000cdc0001057983 */ /* 0x000ea20000100800 */
[----:B------:R-:W-:Y:S02]  /*e460*/  ISETP.GT.AND P1, PT, R3, 0x11, PT ;  /* 0x000000110300780c */ /* 0x000fe40003f24270 */
[----:B------:R-:W-:-:S11]  /*e470*/  PRMT R19, RZ, 0x7610, R19 ;  /* 0x00007610ff137816 */ /* 0x000fd60000000013 */
[----:B--2---:R-:W-:-:S04]  /*e480*/  @P1 LOP3.LUT R5, R5, R4, RZ, 0x3c, !PT ;  /* 0x0000000405051212 */ /* 0x004fc800078e3cff */
[----:B------:R-:W-:-:S04]  /*e490*/  @P1 LOP3.LUT R4, R5, R4, RZ, 0x3c, !PT ;  /* 0x0000000405041212 */ /* 0x000fc800078e3cff */
[----:B------:R-:W-:-:S05]  /*e4a0*/  @P1 LOP3.LUT R5, R5, R4, RZ, 0x3c, !PT ;  /* 0x0000000405051212 */ /* 0x000fca00078e3cff */
[----:B------:R0:W2:Y:S04]  /*e4b0*/  @P1 LDG.E.U16 R19, [R4.64] ;  /* 0x0000000604131981 */ /* 0x0000a8000c1e1500 */
[----:B0-----:R-:W3:Y:S04]  /*e4c0*/  LDL R4, [R1+0xcd0] ;  /* 0x000cd00001047983 */ /* 0x001ee80000100800 */
[----:B------:R-:W3:Y:S01]  /*e4d0*/  LDL R5, [R1+0xcd4] ;  /* 0x000cd40001057983 */ /* 0x000ee20000100800 */
[----:B------:R-:W-:-:S03]  /*e4e0*/  PRMT R25, RZ, 0x7610, R25 ;  /* 0x00007610ff197816 */ /* 0x000fc60000000019 */
[----:B--2---:R-:W-:Y:S01]  /*e4f0*/  STL [R1+0x23dc], R19 ;  /* 0x0023dc1301007387 */ /* 0x004fe20000100800 */
[----:B---3--:R-:W-:-:S04]  /*e500*/  @P1 LOP3.LUT R5, R5, R4, RZ, 0x3c, !PT ;  /* 0x0000000405051212 */ /* 0x008fc800078e3cff */
        /* <DEDUP_REMOVED lines=9> */
[----:B------:R0:W3:Y:S04]  /*e5a0*/  @P1 LDG.E.U16 R18, [R4.64] ;  /* 0x0000000604121981 */ /* 0x0000e8000c1e1500 */
[----:B0-----:R-:W2:Y:S04]  /*e5b0*/  LDL R4, [R1+0xcc0] ;  /* 0x000cc00001047983 */ /* 0x001ea80000100800 */
[----:B------:R-:W2:Y:S01]  /*e5c0*/  LDL R5, [R1+0xcc4] ;  /* 0x000cc40001057983 */ /* 0x000ea20000100800 */
[----:B------:R-:W-:Y:S02]  /*e5d0*/  PRMT R24, RZ, 0x7610, R24 ;  /* 0x00007610ff187816 */ /* 0x000fe40000000018 */
[----:B--2---:R-:W-:-:S04]  /*e5e0*/  @P1 LOP3.LUT R5, R5, R4, RZ, 0x3c, !PT ;  /* 0x0000000405051212 */ /* 0x004fc800078e3cff */
[----:B------:R-:W-:-:S04]  /*e5f0*/  @P1 LOP3.LUT R4, R5, R4, RZ, 0x3c, !PT ;  /* 0x0000000405041212 */ /* 0x000fc800078e3cff */
[----:B------:R-:W-:-:S05]  /*e600*/  @P1 LOP3.LUT R5, R5, R4, RZ, 0x3c, !PT ;  /* 0x0000000405051212 */ /* 0x000fca00078e3cff */
[----:B------:R0:W2:Y:S04]  /*e610*/  @P1 LDG.E.U16 R24, [R4.64] ;  /* 0x0000000604181981 */ /* 0x0000a8000c1e1500 */
[----:B0-----:R-:W2:Y:S04]  /*e620*/  LDL R4, [R1+0xcb8] ;  /* 0x000cb80001047983 */ /* 0x001ea80000100800 */
[----:B------:R-:W2:Y:S01]  /*e630*/  LDL R5, [R1+0xcbc] ;  /* 0x000cbc0001057983 */ /* 0x000ea20000100800 */
[----:B------:R-:W-:Y:S02]  /*e640*/  ISETP.GT.AND P0, PT, R3, 0x12, PT ;  /* 0x000000120300780c */ /* 0x000fe40003f04270 */
[----:B------:R-:W-:-:S11]  /*e650*/  PRMT R9, RZ, 0x7610, R9 ;  /* 0x00007610ff097816 */ /* 0x000fd60000000009 */
[----:B--2---:R-:W-:-:S04]  /*e660*/  @P0 LOP3.LUT R5, R5, R4, RZ, 0x3c, !PT ;  /* 0x0000000405050212 */ /* 0x004fc800078e3cff */
[----:B------:R-:W-:-:S04]  /*e670*/  @P0 LOP3.LUT R4, R5, R4, RZ, 0x3c, !PT ;  /* 0x0000000405040212 */ /* 0x000fc800078e3cff */
[----:B------:R-:W-:-:S05]  /*e680*/  @P0 LOP3.LUT R5, R5, R4, RZ, 0x3c, !PT ;  /* 0x0000000405050212 */ /* 0x000fca00078e3cff */
[----:B------:R-:W2:Y:S04]  /*e690*/  @P0 LDG.E.U16 R9, [R4.64] ;  /* 0x0000000604090981 */ /* 0x000ea8000c1e1500 */
[----:B--2---:R0:W-:Y:S04]  /*e6a0*/  STL [R1+0x904], R9 ;  /* 0x0009040901007387 */ /* 0x0041e80000100800 */
[----:B0-----:R-:W2:Y:S04]  /*e6b0*/  LDL.LU R9, [R1+0x24b0] ;  /* 0x0024b00001097983 */ /* 0x001ea80000300800 */
[----:B------:R-:W3:Y:S04]  /*e6c0*/  LDL R4, [R1+0xcb0] ;  /* 0x000cb00001047983 */ /* 0x000ee80000100800 */
[----:B------:R-:W3:Y:S01]  /*e6d0*/  LDL R5, [R1+0xcb4] ;  /* 0x000cb40001057983 */ /* 0x000ee20000100800 */
[----:B--2---:R-:W-:-:S02]  /*e6e0*/  PRMT R9, RZ, 0x7610, R9 ;  /* 0x00007610ff097816 */ /* 0x004fc40000000009 */
[----:B---3--:R-:W-:-:S04]  /*e6f0*/  @P0 LOP3.LUT R5, R5, R4, RZ, 0x3c, !PT ;  /* 0x0000000405050212 */ /* 0x008fc800078e3cff */
        /* <DEDUP_REMOVED lines=20> */
[----:B------:R-:W2:Y:S01]  /*e840*/  @P0 LDG.E.U16 R9, [R4.64] ;  /* 0x0000000604090981 */ /* 0x000ea2000c1e1500 */
[----:B------:R-:W-:-:S03]  /*e850*/  ISETP.GT.AND P1, PT, R3, 0x13, PT ;  /* 0x000000130300780c */ /* 0x000fc60003f24270 */
        /* <DEDUP_REMOVED lines=279> */
[----:B0-----:R-:W3:Y:S04]  /*f9d0*/  LDL R4, [R1+0xb98] ;  /* 0x000b980001047983 */ /* 0x001ee80000100800 */
[----:B------:R-:W3:Y:S01]  /*f9e0*/  LDL R5, [R1+0xb9c] ;  /* 0x000b9c0001057983 */ /* 0x000ee20000100800 */
[----:B------:R-:W-:Y:S02]  /*f9f0*/  ISETP.GT.AND P1, PT, R3, 0x1b, PT ;  /* 0x0000001b0300780c */ /* 0x000fe40003f24270 */
[----:B--2---:R-:W-:-:S11]  /*fa00*/  PRMT R2, RZ, 0x7610, R2 ;  /* 0x00007610ff027816 */ /* 0x004fd60000000002 */
        /* <DEDUP_REMOVED lines=117> */
[----:B--2---:R-:W-:Y:S02]  /*10160*/  PRMT R2, RZ, 0x7610, R2 ;  /* 0x00007610ff027816 */ /* 0x004fe40000000002 */
[----:B---3--:R-:W-:-:S04]  /*10170*/  @P0 LOP3.LUT R5, R5, R4, RZ, 0x3c, !PT ;  /* 0x0000000405050212 */ /* 0x008fc800078e3cff */
[----:B------:R-:W-:-:S04]  /*10180*/  @P0 LOP3.LUT R4, R5, R4, RZ, 0x3c, !PT ;  /* 0x0000000405040212 */ /* 0x000fc800078e3cff */
[----:B------:R-:W-:-:S05]  /*10190*/  @P0 LOP3.LUT R5, R5, R4, RZ, 0x3c, !PT ;  /* 0x0000000405050212 */ /* 0x000fca00078e3cff */
[----:B------:R-:W2:Y:S04]  /*101a0*/  @P0 LDG.E.U16 R2, [R4.64] ;  /* 0x0000000604020981 */ /* 0x000ea8000c1e1500 */
[----:B------:R0:W-:Y:S04]  /*101b0*/  STL [R1+0x8d0], R22 ;  /* 0x0008d01601007387 */ /* 0x0001e80000100800 */
[----:B0-----:R-:W3:Y:S04]  /*101c0*/  LDL R22, [R1+0xb14] ;  /* 0x000b140001167983 */ /* 0x001ee80000100800 */
        /* <DEDUP_REMOVED lines=21> */
[----:B--2---:R-:W-:Y:S01]  /*10320*/  PRMT R2, RZ, 0x7610, R2 ;  /* 0x00007610ff027816 */ /* 0x004fe20000000002 */
[----:B---3--:R0:W-:Y:S01]  /*10330*/  STL [R1+0xc4], R27 ;  /* 0x0000c41b01007387 */ /* 0x0081e20000100800 */
[----:B------:R-:W-:-:S03]  /*10340*/  PRMT R0, RZ, 0x7610, R0 ;  /* 0x00007610ff007816 */ /* 0x000fc60000000000 */
[----:B0-----:R-:W2:Y:S06]  /*10350*/  LDL R27, [R1+0xefc] ;  /* 0x000efc00011b7983 */ /* 0x001eac0000100800 */
[----:B----4-:R-:W-:-:S04]  /*10360*/  @P1 LOP3.LUT R5, R5, R4, RZ, 0x3c, !PT ;  /* 0x0000000405051212 */ /* 0x010fc800078e3cff */
[----:B------:R-:W-:-:S04]  /*10370*/  @P1 LOP3.LUT R4, R5, R4, RZ, 0x3c, !PT ;  /* 0x0000000405041212 */ /* 0x000fc800078e3cff */
[----:B------:R-:W-:-:S05]  /*10380*/  @P1 LOP3.LUT R5, R5, R4, RZ, 0x3c, !PT ;  /* 0x0000000405051212 */ /* 0x000fca00078e3cff */
[----:B------:R0:W3:Y:S04]  /*10390*/  @P1 LDG.E.U16 R2, [R4.64] ;  /* 0x0000000604021981 */ /* 0x0000e8000c1e1500 */
[----:B0-----:R-:W4:Y:S01]  /*103a0*/  LDL R5, [R1+0xb10] ;  /* 0x000b100001057983 */ /* 0x001f220000100800 */
[----:B------:R-:W-:-:S05]  /*103b0*/  @P1 IMAD.MOV.U32 R4, RZ, RZ, R22 ;  /* 0x000000ffff041224 */ /* 0x000fca00078e0016 */
[----:B----4-:R-:W4:Y:S04]  /*103c0*/  @P1 LDG.E.U16 R0, [R4.64] ;  /* 0x0000000604001981 */ /* 0x010f28000c1e1500 */
[----:B---3--:R0:W-:Y:S04]  /*103d0*/  STL [R1+0xc0], R2 ;  /* 0x0000c00201007387 */ /* 0x0081e80000100800 */
[----:B------:R-:W3:Y:S04]  /*103e0*/  LDL R22, [R1+0xef4] ;  /* 0x000ef40001167983 */ /* 0x000ee80000100800 */
[----:B0-----:R-:W0:Y:S02]  /*103f0*/  S2R R2, SR_TID.X ;  /* 0x0000000000027919 */ /* 0x001e240000002100 */
[----:B0-----:R-:W-:-:S04]  /*10400*/  LOP3.LUT R2, R2, 0x1f, RZ, 0xc0, !PT ;  /* 0x0000001f02027812 */ /* 0x001fc800078ec0ff */
[----:B------:R-:W-:Y:S01]  /*10410*/  ISETP.GE.AND P0, PT, R2, R3, PT ;  /* 0x000000030200720c */ /* 0x000fe20003f06270 */
[----:B----4-:R0:W-:Y:S04]  /*10420*/  STL [R1+0xbc], R0 ;  /* 0x0000bc0001007387 */ /* 0x0101e80000100800 */
[----:B0-----:R-:W4:Y:S04]  /*10430*/  LDL.LU R0, [R1+0x240c] ;  /* 0x00240c0001007983 */ /* 0x001f280000300800 */
[----:B------:R-:W2:Y:S04]  /*10440*/  LDL R4, [R1+0xb08] ;  /* 0x000b080001047983 */ /* 0x000ea80000100800 */
[----:B------:R-:W2:Y:S04]  /*10450*/  LDL R5, [R1+0xb0c] ;  /* 0x000b0c0001057983 */ /* 0x000ea80000100800 */
[----:B------:R-:W3:Y:S01]  /*10460*/  LDL.LU R2, [R1+0x2408] ;  /* 0x0024080001027983 */ /* 0x000ee20000300800 */
[----:B--2---:R-:W-:-:S04]  /*10470*/  @P1 LOP3.LUT R5, R5, R4, RZ, 0x3c, !PT ;  /* 0x0000000405051212 */ /* 0x004fc800078e3cff */
[C---:B------:R-:W-:Y:S02]  /*10480*/  @P1 LOP3.LUT R4, R5.reuse, R4, RZ, 0x3c, !PT ;  /* 0x0000000405041212 */ /* 0x040fe400078e3cff */
[----:B---3--:R-:W-:Y:S02]  /*10490*/  PRMT R2, RZ, 0x7610, R2 ;  /* 0x00007610ff027816 */ /* 0x008fe40000000002 */
        /* <DEDUP_REMOVED lines=11> */
[----:B0-----:R-:W2:Y:S01]  /*10550*/  LDL R5, [R1+0xef8] ;  /* 0x000ef80001057983 */ /* 0x001ea20000100800 */
[----:B----4-:R-:W-:Y:S01]  /*10560*/  PRMT R0, RZ, 0x7610, R0 ;  /* 0x00007610ff007816 */ /* 0x010fe20000000000 */
[----:B------:R-:W-:Y:S02]  /*10570*/  @!P0 IMAD.MOV.U32 R4, RZ, RZ, R27 ;  /* 0x000000ffff048224 */ /* 0x000fe400078e001b */
[----:B------:R-:W-:Y:S06]  /*10580*/  BAR.SYNC.DEFER_BLOCKING 0x0 ;  /* 0x0000000000007b1d */ /* 0x000fec0000010000 */
[----:B---3--:R0:W-:Y:S04]  /*10590*/  STL [R1+0xb4], R21 ;  /* 0x0000b41501007387 */ /* 0x0081e80000100800 */
[----:B0-----:R-:W3:Y:S04]  /*105a0*/  LDL.LU R21, [R1+0x18] ;  /* 0x0000180001157983 */ /* 0x001ee80000300800 */
[----:B------:R-:W4:Y:S04]  /*105b0*/  LDL.LU R27, [R1+0x1c] ;  /* 0x00001c00011b7983 */ /* 0x000f280000300800 */
[----:B--2---:R0:W2:Y:S04]  /*105c0*/  @!P0 LDG.E.U16 R0, [R4.64] ;  /* 0x0000000604008981 */ /* 0x0040a8000c1e1500 */
[----:B0-----:R-:W2:Y:S01]  /*105d0*/  LDL R5, [R1+0xafc] ;  /* 0x000afc0001057983 */ /* 0x001ea20000100800 */
[----:B------:R-:W-:Y:S01]  /*105e0*/  PRMT R2, RZ, 0x7610, R2 ;  /* 0x00007610ff027816 */ /* 0x000fe20000000002 */
[----:B------:R-:W-:-:S05]  /*105f0*/  @!P0 IMAD.MOV.U32 R4, RZ, RZ, R22 ;  /* 0x000000ffff048224 */ /* 0x000fca00078e0016 */
[----:B--2---:R-:W2:Y:S04]  /*10600*/  @!P0 LDG.E.U16 R2, [R4.64] ;  /* 0x0000000604028981 */ /* 0x004ea8000c1e1500 */
[----:B------:R-:W-:Y:S04]  /*10610*/  STL [R1+0x22fc], R0 ;  /* 0x0022fc0001007387 */ /* 0x000fe80000100800 */
[----:B------:R-:W3:Y:S04]  /*10620*/  LDL.LU R22, [R1+0x20] ;  /* 0x0000200001167983 */ /* 0x000ee80000300800 */
[----:B--2---:R0:W-:Y:S04]  /*10630*/  STL [R1+0xac], R2 ;  /* 0x0000ac0201007387 */ /* 0x0041e80000100800 */
[----:B0-----:R-:W2:Y:S04]  /*10640*/  LDL.LU R2, [R1+0x2400] ;  /* 0x0024000001027983 */ /* 0x001ea80000300800 */
[----:B------:R-:W2:Y:S04]  /*10650*/  LDL R4, [R1+0xee4] ;  /* 0x000ee40001047983 */ /* 0x000ea80000100800 */
[----:B------:R-:W2:Y:S01]  /*10660*/  LDL R5, [R1+0x10cc] ;  /* 0x0010cc0001057983 */ /* 0x000ea20000100800 */
[----:B------:R-:W-:-:S02]  /*10670*/  PRMT R26, RZ, 0x7610, R26 ;  /* 0x00007610ff1a7816 */ /* 0x000fc4000000001a */
[----:B--2---:R-:W-:-:S04]  /*10680*/  @!P0 LOP3.LUT R5, R5, R4, RZ, 0x3c, !PT ;  /* 0x0000000405058212 */ /* 0x004fc800078e3cff */
[----:B------:R-:W-:-:S04]  /*10690*/  @!P0 LOP3.LUT R4, R5, R4, RZ, 0x3c, !PT ;  /* 0x0000000405048212 */ /* 0x000fc800078e3cff */
[----:B------:R-:W-:-:S05]  /*106a0*/  @!P0 LOP3.LUT R5, R5, R4, RZ, 0x3c, !PT ;  /* 0x0000000405058212 */ /* 0x000fca00078e3cff */
[----:B------:R0:W2:Y:S04]  /*106b0*/  @!P0 LDG.E.U16 R26, [R4.64] ;  /* 0x00000006041a8981 */ /* 0x0000a8000c1e1500 */
[----:B0-----:R-:W2:Y:S04]  /*106c0*/  LDL R4, [R1+0x10b0] ;  /* 0x0010b00001047983 */ /* 0x001ea80000100800 */
[----:B------:R-:W2:Y:S01]  /*106d0*/  LDL R5, [R1+0x10b4] ;  /* 0x0010b40001057983 */ /* 0x000ea20000100800 */
[----:B------:R-:W-:Y:S02]  /*106e0*/  PRMT R2, RZ, 0x7610, R2 ;  /* 0x00007610ff027816 */ /* 0x000fe40000000002 */
[----:B--2---:R-:W-:-:S04]  /*106f0*/  @!P0 LOP3.LUT R5, R5, R4, RZ, 0x3c, !PT ;  /* 0x0000000405058212 */ /* 0x004fc800078e3cff */
[----:B------:R-:W-:-:S04]  /*10700*/  @!P0 LOP3.LUT R4, R5, R4, RZ, 0x3c, !PT ;  /* 0x0000000405048212 */ /* 0x000fc800078e3cff */
[----:B------:R-:W-:-:S05]  /*10710*/  @!P0 LOP3.LUT R5, R5, R4, RZ, 0x3c, !PT ;  /* 0x0000000405058212 */ /* 0x000fca00078e3cff */
[----:B------:R-:W2:Y:S04]  /*10720*/  @!P0 LDG.E.U16 R2, [R4.64] ;  /* 0x0000000604028981 */ /* 0x000ea8000c1e1500 */
[----:B------:R0:W-:Y:S04]  /*10730*/  STL [R1+0xa8], R26 ;  /* 0x0000a81a01007387 */ /* 0x0001e80000100800 */
[----:B0-----:R-:W3:Y:S04]  /*10740*/  LDL.LU R26, [R1+0x24] ;  /* 0x00002400011a7983 */ /* 0x001ee80000300800 */
[----:B--2---:R0:W-:Y:S04]  /*10750*/  STL [R1+0xa4], R2 ;  /* 0x0000a40201007387 */ /* 0x0041e80000100800 */
[----:B0-----:R-:W2:Y:S04]  /*10760*/  LDL.LU R2, [R1+0x23fc] ;  /* 0x0023fc0001027983 */ /* 0x001ea80000300800 */
[----:B------:R-:W3:Y:S04]  /*10770*/  LDL R4, [R1+0x1090] ;  /* 0x0010900001047983 */ /* 0x000ee80000100800 */
[----:B------:R-:W3:Y:S01]  /*10780*/  LDL R5, [R1+0x1094] ;  /* 0x0010940001057983 */ /* 0x000ee20000100800 */
[----:B--2---:R-:W-:-:S02]  /*10790*/  PRMT R2, RZ, 0x7610, R2 ;  /* 0x00007610ff027816 */ /* 0x004fc40000000002 */
[----:B---3--:R-:W-:-:S04]  /*107a0*/  @!P0 LOP3.LUT R5, R5, R4, RZ, 0x3c, !PT ;  /* 0x0000000405058212 */ /* 0x008fc800078e3cff */
[----:B------:R-:W-:-:S04]  /*107b0*/  @!P0 LOP3.LUT R4, R5, R4, RZ, 0x3c, !PT ;  /* 0x0000000405048212 */ /* 0x000fc800078e3cff */
[----:B------:R-:W-:-:S05]  /*107c0*/  @!P0 LOP3.LUT R5, R5, R4, RZ, 0x3c, !PT ;  /* 0x0000000405058212 */ /* 0x000fca00078e3cff */
[----:B------:R-:W2:Y:S04]  /*107d0*/  @!P0 LDG.E.U16 R2, [R4.64] ;  /* 0x0000000604028981 */ /* 0x000ea8000c1e1500 */
        /* <DEDUP_REMOVED lines=28> */
[----:B------:R-:W2:Y:S04]  /*109a0*/  LDL R4, [R1+0x1010] ;  /* 0x0010100001047983 */ /* 0x000ea80000100800 */
[----:B------:R-:W2:Y:S04]  /*109b0*/  LDL R5, [R1+0x1014] ;  /* 0x0010140001057983 */ /* 0x000ea80000100800 */
[----:B0-----:R-:W0:Y:S02]  /*109c0*/  S2R R2, SR_TID.X ;  /* 0x0000000000027919 */ /* 0x001e240000002100 */
[----:B0-----:R-:W-:-:S05]  /*109d0*/  LOP3.LUT R2, R2, 0x3f, RZ, 0xc0, !PT ;  /* 0x0000003f02027812 */ /* 0x001fca00078ec0ff */
[----:B------:R-:W-:-:S05]  /*109e0*/  IMAD.SHL.U32 R2, R2, 0x2, RZ ;  /* 0x0000000202027824 */ /* 0x000fca00078e00ff */
[----:B------:R0:W-:Y:S02]  /*109f0*/  STS.U16 [R2], R21 ;  /* 0x0000001502007388 */ /* 0x0001e40000000400 */
[----:B0-----:R-:W-:Y:S02]  /*10a00*/  PRMT R2, RZ, 0x7610, R2 ;  /* 0x00007610ff027816 */ /* 0x001fe40000000002 */
[----:B------:R-:W3:Y:S01]  /*10a10*/  LDL.LU R21, [R1+0x23ec] ;  /* 0x0023ec0001157983 */ /* 0x000ee20000300800 */
[----:B--2---:R-:W-:-:S04]  /*10a20*/  @!P0 LOP3.LUT R5, R5, R4, RZ, 0x3c, !PT ;  /* 0x0000000405058212 */ /* 0x004fc800078e3cff */
        /* <DEDUP_REMOVED lines=9> */
[----:B----4-:R0:W-:Y:S02]  /*10ac0*/  STS.U16 [R2+0x80], R27 ;  /* 0x0000801b02007388 */ /* 0x0101e40000000400 */
[----:B0-----:R-:W-:Y:S02]  /*10ad0*/  PRMT R2, RZ, 0x7610, R2 ;  /* 0x00007610ff027816 */ /* 0x001fe40000000002 */
[----:B------:R-:W4:Y:S01]  /*10ae0*/  LDL.LU R27, [R1+0x23e8] ;  /* 0x0023e800011b7983 */ /* 0x000f220000300800 */
        /* <DEDUP_REMOVED lines=10> */
[----:B------:R0:W-:Y:S02]  /*10b90*/  STS.U16 [R2+0x100], R22 ;  /* 0x0001001602007388 */ /* 0x0001e40000000400 */
[----:B0-----:R-:W-:Y:S02]  /*10ba0*/  PRMT R2, RZ, 0x7610, R2 ;  /* 0x00007610ff027816 */ /* 0x001fe40000000002 */
[----:B------:R-:W3:Y:S01]  /*10bb0*/  LDL R22, [R1+0xf54] ;  /* 0x000f540001167983 */ /* 0x000ee20000100800 */
        /* <DEDUP_REMOVED lines=23> */
[----:B---3--:R0:W-:Y:S02]  /*10d30*/  STS.U16 [R2+0x1000], R26 ;  /* 0x0010001a02007388 */ /* 0x0081e40000000400 */
[----:B0-----:R-:W-:Y:S02]  /*10d40*/  PRMT R2, RZ, 0x7610, R2 ;  /* 0x00007610ff027816 */ /* 0x001fe40000000002 */
        /* <DEDUP_REMOVED lines=12> */
[----:B--2---:R-:W-:-:S04]  /*10e10*/  @!P0 LOP3.LUT R5, R5, R4, RZ, 0x3c, !PT ;  /* 0x0000000405058212 */ /* 0x004fc800078e3cff */
[----:B------:R-:W-:-:S04]  /*10e20*/  @!P0 LOP3.LUT R4, R5, R4, RZ, 0x3c, !PT ;  /* 0x0000000405048212 */ /* 0x000fc800078e3cff */
[----:B------:R-:W-:-:S05]  /*10e30*/  @!P0 LOP3.LUT R5, R5, R4, RZ, 0x3c, !PT ;  /* 0x0000000405058212 */ /* 0x000fca00078e3cff */
[----:B------:R-:W2:Y:S04]  /*10e40*/  @!P0 LDG.E.U16 R2, [R4.64] ;  /* 0x0000000604028981 */ /* 0x000ea8000c1e1500 */
[----:B--2---:R0:W-:Y:S04]  /*10e50*/  STL [R1+0x7c], R2 ;  /* 0x00007c0201007387 */ /* 0x0041e80000100800 */
[----:B------:R-:W2:Y:S04]  /*10e60*/  LDL.LU R4, [R1] ;  /* 0x0000000001047983 */ /* 0x000ea80000300800 */
[----:B------:R-:W3:Y:S04]  /*10e70*/  LDL R5, [R1+0xf50] ;  /* 0x000f500001057983 */ /* 0x000ee80000100800 */
[----:B0-----:R-:W0:Y:S02]  /*10e80*/  S2R R2, SR_TID.X ;  /* 0x0000000000027919 */ /* 0x001e240000002100 */
[----:B0-----:R-:W-:-:S05]  /*10e90*/  LOP3.LUT R2, R2, 0x3f, RZ, 0xc0, !PT ;  /* 0x0000003f02027812 */ /* 0x001fca00078ec0ff */
[----:B------:R-:W-:-:S05]  /*10ea0*/  IMAD.SHL.U32 R2, R2, 0x2, RZ ;  /* 0x0000000202027824 */ /* 0x000fca00078e00ff */
[----:B--2---:R0:W-:Y:S02]  /*10eb0*/  STS.U16 [R2+0x1100], R4 ;  /* 0x0011000402007388 */ /* 0x0041e40000000400 */
[----:B0-----:R-:W-:Y:S01]  /*10ec0*/  PRMT R2, RZ, 0x7610, R2 ;  /* 0x00007610ff027816 */ /* 0x001fe20000000002 */
[----:B------:R-:W-:Y:S02]  /*10ed0*/  @!P0 IMAD.MOV.U32 R4, RZ, RZ, R22 ;  /* 0x000000ffff048224 */ /* 0x000fe400078e0016 */
[----:B------:R-:W2:Y:S04]  /*10ee0*/  LDL R22, [R1+0x10c8] ;  /* 0x0010c80001167983 */ /* 0x000ea80000100800 */
[----:B---3--:R-:W3:Y:S04]  /*10ef0*/  @!P0 LDG.E.U16 R2, [R4.64] ;  /* 0x0000000604028981 */ /* 0x008ee8000c1e1500 */
[----:B---3--:R0:W-:Y:S04]  /*10f00*/  STL [R1+0x78], R2 ;  /* 0x0000780201007387 */ /* 0x0081e80000100800 */
[----:B------:R-:W3:Y:S04]  /*10f10*/  LDL R4, [R1+0xf30] ;  /* 0x000f300001047983 */ /* 0x000ee80000100800 */
[----:B------:R-:W3:Y:S04]  /*10f20*/  LDL R5, [R1+0xf34] ;  /* 0x000f340001057983 */ /* 0x000ee80000100800 */
[----:B0-----:R-:W0:Y:S02]  /*10f30*/  S2R R2, SR_TID.X ;  /* 0x0000000000027919 */ /* 0x001e240000002100 */
[----:B0-----:R-:W-:-:S05]  /*10f40*/  LOP3.LUT R2, R2, 0x3f, RZ, 0xc0, !PT ;  /* 0x0000003f02027812 */ /* 0x001fca00078ec0ff */
[----:B------:R-:W-:-:S05]  /*10f50*/  IMAD.SHL.U32 R2, R2, 0x2, RZ ;  /* 0x0000000202027824 */ /* 0x000fca00078e00ff */
[----:B------:R0:W-:Y:S02]  /*10f60*/  STS.U16 [R2+0x1180], R21 ;  /* 0x0011801502007388 */ /* 0x0001e40000000400 */
[----:B0-----:R-:W-:Y:S02]  /*10f70*/  PRMT R2, RZ, 0x7610, R2 ;  /* 0x00007610ff027816 */ /* 0x001fe40000000002 */
[----:B------:R-:W4:Y:S01]  /*10f80*/  LDL.LU R21, [R1+0x23e0] ;  /* 0x0023e00001157983 */ /* 0x000f220000300800 */
[----:B---3--:R-:W-:-:S04]  /*10f90*/  @!P0 LOP3.LUT R5, R5, R4, RZ, 0x3c, !PT ;  /* 0x0000000405058212 */ /* 0x008fc800078e3cff */
[----:B------:R-:W-:-:S04]  /*10fa0*/  @!P0 LOP3.LUT R4, R5, R4, RZ, 0x3c, !PT ;  /* 0x0000000405048212 */ /* 0x000fc800078e3cff */
[----:B------:R-:W-:-:S05]  /*10fb0*/  @!P0 LOP3.LUT R5, R5, R4, RZ, 0x3c, !PT ;  /* 0x0000000405058212 */ /* 0x000fca00078e3cff */
[----:B------:R-:W3:Y:S04]  /*10fc0*/  @!P0 LDG.E.U16 R2, [R4.64] ;  /* 0x0000000604028981 */ /* 0x000ee8000c1e1500 */
        /* <DEDUP_REMOVED lines=8> */
[----:B---3--:R-:W-:-:S04]  /*11050*/  @!P0 LOP3.LUT R5, R5, R4, RZ, 0x3c, !PT ;  /* 0x0000000405058212 */ /* 0x008fc800078e3cff */
[----:B------:R-:W-:-:S04]  /*11060*/  @!P0 LOP3.LUT R4, R5, R4, RZ, 0x3c, !PT ;  /* 0x0000000405048212 */ /* 0x000fc800078e3cff */
[----:B------:R-:W-:-:S05]  /*11070*/  @!P0 LOP3.LUT R5, R5, R4, RZ, 0x3c, !PT ;  /* 0x0000000405058212 */ /* 0x000fca00078e3cff */
[----:B------:R-:W3:Y:S04]  /*11080*/  @!P0 LDG.E.U16 R2, [R4.64] ;  /* 0x0000000604028981 */ /* 0x000ee8000c1e1500 */
[----:B---3--:R-:W-:Y:S04]  /*11090*/  STL [R1+0x70], R2 ;  /* 0x0000700201007387 */ /* 0x008fe80000100800 */
[----:B------:R-:W3:Y:S04]  /*110a0*/  LDL R4, [R1+0xef0] ;  /* 0x000ef00001047983 */ /* 0x000ee80000100800 */
[----:B------:R-:W3:Y:S01]  /*110b0*/  LDL R5, [R1+0x10d8] ;  /* 0x0010d80001057983 */ /* 0x000ee20000100800 */
[----:B------:R-:W-:-:S02]  /*110c0*/  PRMT R28, RZ, 0x7610, R28 ;  /* 0x00007610ff1c7816 */ /* 0x000fc4000000001c */
[----:B---3--:R-:W-:-:S04]  /*110d0*/  @!P0 LOP3.LUT R5, R5, R4, RZ, 0x3c, !PT ;  /* 0x0000000405058212 */ /* 0x008fc800078e3cff */
[----:B------:R-:W-:-:S04]  /*110e0*/  @!P0 LOP3.LUT R4, R5, R4, RZ, 0x3c, !PT ;  /* 0x0000000405048212 */ /* 0x000fc800078e3cff */
[----:B------:R-:W-:-:S05]  /*110f0*/  @!P0 LOP3.LUT R5, R5, R4, RZ, 0x3c, !PT ;  /* 0x0000000405058212 */ /* 0x000fca00078e3cff */
[----:B------:R0:W3:Y:S04]  /*11100*/  @!P0 LDG.E.U16 R28, [R4.64] ;  /* 0x00000006041c8981 */ /* 0x0000e8000c1e1500 */
[----:B0-----:R-:W4:Y:S01]  /*11110*/  LDL R5, [R1+0xee0] ;  /* 0x000ee00001057983 */ /* 0x001f220000100800 */
[----:B------:R-:W-:Y:S01]  /*11120*/  PRMT R29, RZ, 0x7610, R29 ;  /* 0x00007610ff1d7816 */ /* 0x000fe2000000001d */
[----:B--2---:R-:W-:Y:S02]  /*11130*/  @!P0 IMAD.MOV.U32 R4, RZ, RZ, R22 ;  /* 0x000000ffff048224 */ /* 0x004fe400078e0016 */
[----:B---3--:R0:W-:Y:S04]  /*11140*/  STL [R1+0x6c], R28 ;  /* 0x00006c1c01007387 */ /* 0x0081e80000100800 */
[----:B0-----:R-:W2:Y:S04]  /*11150*/  LDL.LU R28, [R1+0x28] ;  /* 0x00002800011c7983 */ /* 0x001ea80000300800 */
[----:B------:R-:W3:Y:S04]  /*11160*/  LDL.LU R22, [R1+0x2c] ;  /* 0x00002c0001167983 */ /* 0x000ee80000300800 */
[----:B----4-:R0:W4:Y:S04]  /*11170*/  @!P0 LDG.E.U16 R29, [R4.64] ;  /* 0x00000006041d8981 */ /* 0x010128000c1e1500 */
[----:B0-----:R-:W2:Y:S04]  /*11180*/  LDL R4, [R1+0x10a8] ;  /* 0x0010a80001047983 */ /* 0x001ea80000100800 */
[----:B------:R-:W2:Y:S01]  /*11190*/  LDL R5, [R1+0x10ac] ;  /* 0x0010ac0001057983 */ /* 0x000ea20000100800 */
[----:B------:R-:W-:-:S03]  /*111a0*/  PRMT R23, RZ, 0x7610, R23 ;  /* 0x00007610ff177816 */ /* 0x000fc60000000017 */
[----:B------:R-:W0:Y:S04]  /*111b0*/  S2R R2, SR_TID.X ;  /* 0x0000000000027919 */ /* 0x000e280000002100 */
[----:B----4-:R1:W-:Y:S04]  /*111c0*/  STL [R1+0x68], R29 ;  /* 0x0000681d01007387 */ /* 0x0103e80000100800 */
[----:B-1----:R-:W4:Y:S01]  /*111d0*/  LDL.LU R29, [R1+0x30] ;  /* 0x00003000011d7983 */ /* 0x002f220000300800 */
[----:B--2---:R-:W-:-:S04]  /*111e0*/  @!P0 LOP3.LUT R5, R5, R4, RZ, 0x3c, !PT ;  /* 0x0000000405058212 */ /* 0x004fc800078e3cff */
[----:B------:R-:W-:-:S04]  /*111f0*/  @!P0 LOP3.LUT R4, R5, R4, RZ, 0x3c, !PT ;  /* 0x0000000405048212 */ /* 0x000fc800078e3cff */
[----:B------:R-:W-:-:S05]  /*11200*/  @!P0 LOP3.LUT R5, R5, R4, RZ, 0x3c, !PT ;  /* 0x0000000405058212 */ /* 0x000fca00078e3cff */
[----:B------:R1:W2:Y:S04]  /*11210*/  @!P0 LDG.E.U16 R23, [R4.64] ;  /* 0x0000000604178981 */ /* 0x0002a8000c1e1500 */
[----:B-1----:R-:W2:Y:S04]  /*11220*/  LDL R4, [R1+0x1088] ;  /* 0x0010880001047983 */ /* 0x002ea80000100800 */
[----:B------:R-:W2:Y:S01]  /*11230*/  LDL R5, [R1+0x108c] ;  /* 0x00108c0001057983 */ /* 0x000ea20000100800 */
[----:B0-----:R-:W-:-:S05]  /*11240*/  LOP3.LUT R2, R2, 0x3f, RZ, 0xc0, !PT ;  /* 0x0000003f02027812 */ /* 0x001fca00078ec0ff */
[----:B------:R-:W-:-:S05]  /*11250*/  IMAD.SHL.U32 R2, R2, 0x2, RZ ;  /* 0x0000000202027824 */ /* 0x000fca00078e00ff */
[----:B------:R-:W-:Y:S04]  /*11260*/  STS.U16 [R2+0x2080], R15 ;  /* 0x0020800f02007388 */ /* 0x000fe80000000400 */
[----:B------:R-:W-:Y:S04]  /*11270*/  STS.U16 [R2+0x2100], R16 ;  /* 0x0021001002007388 */ /* 0x000fe80000000400 */
[----:B------:R-:W-:Y:S04]  /*11280*/  STS.U16 [R2+0x2180], R17 ;  /* 0x0021801102007388 */ /* 0x000fe80000000400 */
[----:B------:R0:W-:Y:S02]  /*11290*/  STS.U16 [R2+0x3000], R9 ;  /* 0x0030000902007388 */ /* 0x0001e40000000400 */
[----:B0-----:R-:W-:-:S02]  /*112a0*/  PRMT R2, RZ, 0x7610, R2 ;  /* 0x00007610ff027816 */ /* 0x001fc40000000002 */
[----:B--2---:R-:W-:-:S04]  /*112b0*/  @!P0 LOP3.LUT R5, R5, R4, RZ, 0x3c, !PT ;  /* 0x0000000405058212 */ /* 0x004fc800078e3cff */
[----:B------:R-:W-:-:S04]  /*112c0*/  @!P0 LOP3.LUT R4, R5, R4, RZ, 0x3c, !PT ;  /* 0x0000000405048212 */ /* 0x000fc800078e3cff */
[----:B------:R-:W-:-:S05]  /*112d0*/  @!P0 LOP3.LUT R5, R5, R4, RZ, 0x3c, !PT ;  /* 0x0000000405058212 */ /* 0x000fca00078e3cff */
[----:B------:R-:W2:Y:S04]  /*112e0*/  @!P0 LDG.E.U16 R2, [R4.64] ;  /* 0x0000000604028981 */ /* 0x000ea8000c1e1500 */
[----:B------:R0:W-:Y:S04]  /*112f0*/  STL [R1+0x64], R23 ;  /* 0x0000641701007387 */ /* 0x0001e80000100800 */
[----:B0-----:R-:W3:Y:S04]  /*11300*/  LDL.LU R23, [R1+0x34] ;  /* 0x0000340001177983 */ /* 0x001ee80000300800 */
        /* <DEDUP_REMOVED lines=8> */
[----:B--2---:R-:W-:-:S04]  /*11390*/  @!P0 LOP3.LUT R5, R5, R4, RZ, 0x3c, !PT ;  /* 0x0000000405058212 */ /* 0x004fc800078e3cff */
[----:B------:R-:W-:-:S04]  /*113a0*/  @!P0 LOP3.LUT R4, R5, R4, RZ, 0x3c, !PT ;  /* 0x0000000405048212 */ /* 0x000fc800078e3cff */
[----:B------:R-:W-:-:S05]  /*113b0*/  @!P0 LOP3.LUT R5, R5, R4, RZ, 0x3c, !PT ;  /* 0x0000000405058212 */ /* 0x000fca00078e3cff */
[----:B------:R-:W2:Y:S04]  /*113c0*/  @!P0 LDG.E.U16 R2, [R4.64] ;  /* 0x0000000604028981 */ /* 0x000ea8000c1e1500 */
[----:B--2---:R0:W-:Y:S04]  /*113d0*/  STL [R1+0x5c], R2 ;  /* 0x00005c0201007387 */ /* 0x0041e80000100800 */
[----:B------:R-:W2:Y:S04]  /*113e0*/  LDL R4, [R1+0x1048] ;  /* 0x0010480001047983 */ /* 0x000ea80000100800 */
[----:B------:R-:W2:Y:S01]  /*113f0*/  LDL R5, [R1+0x104c] ;  /* 0x00104c0001057983 */ /* 0x000ea20000100800 */
[----:B------:R-:W-:-:S02]  /*11400*/  PRMT R21, RZ, 0x7610, R21 ;  /* 0x00007610ff157816 */ /* 0x000fc40000000015 */
[----:B--2---:R-:W-:-:S04]  /*11410*/  @!P0 LOP3.LUT R5, R5, R4, RZ, 0x3c, !PT ;  /* 0x0000000405058212 */ /* 0x004fc800078e3cff */
[----:B------:R-:W-:-:S04]  /*11420*/  @!P0 LOP3.LUT R4, R5, R4, RZ, 0x3c, !PT ;  /* 0x0000000405048212 */ /* 0x000fc800078e3cff */
[----:B------:R-:W-:-:S05]  /*11430*/  @!P0 LOP3.LUT R5, R5, R4, RZ, 0x3c, !PT ;  /* 0x0000000405058212 */ /* 0x000fca00078e3cff */
[----:B------:R1:W2:Y:S04]  /*11440*/  @!P0 LDG.E.U16 R21, [R4.64] ;  /* 0x0000000604158981 */ /* 0x0002a8000c1e1500 */
[----:B-1----:R-:W2:Y:S04]  /*11450*/  LDL R4, [R1+0x1028] ;  /* 0x0010280001047983 */ /* 0x002ea80000100800 */
[----:B------:R-:W2:Y:S01]  /*11460*/  LDL R5, [R1+0x102c] ;  /* 0x00102c0001057983 */ /* 0x000ea20000100800 */
[----:B------:R-:W-:-:S03]  /*11470*/  PRMT R19, RZ, 0x7610, R19 ;  /* 0x00007610ff137816 */ /* 0x000fc60000000013 */
[----:B0-----:R-:W0:Y:S01]  /*11480*/  S2R R2, SR_TID.X ;  /* 0x0000000000027919 */ /* 0x001e220000002100 */
[----:B--2---:R-:W-:-:S04]  /*11490*/  @!P0 LOP3.LUT R5, R5, R4, RZ, 0x3c, !PT ;  /* 0x0000000405058212 */ /* 0x004fc800078e3cff */
[----:B------:R-:W-:-:S04]  /*114a0*/  @!P0 LOP3.LUT R4, R5, R4, RZ, 0x3c, !PT ;  /* 0x0000000405048212 */ /* 0x000fc800078e3cff */
[----:B------:R-:W-:-:S05]  /*114b0*/  @!P0 LOP3.LUT R5, R5, R4, RZ, 0x3c, !PT ;  /* 0x0000000405058212 */ /* 0x000fca00078e3cff */
[----:B------:R-:W2:Y:S01]  /*114c0*/  @!P0 LDG.E.U16 R19, [R4.64] ;  /* 0x0000000604138981 */ /* 0x000ea2000c1e1500 */
[----:B0-----:R-:W-:-:S03]  /*114d0*/  LOP3.LUT R2, R2, 0x3f, RZ, 0xc0, !PT ;  /* 0x0000003f02027812 */ /* 0x001fc600078ec0ff */
[----:B------:R0:W-:Y:S02]  /*114e0*/  STL [R1+0x58], R21 ;  /* 0x0000581501007387 */ /* 0x0001e40000100800 */
[----:B------:R-:W-:-:S05]  /*114f0*/  IMAD.SHL.U32 R2, R2, 0x2, RZ ;  /* 0x0000000202027824 */ /* 0x000fca00078e00ff */
[----:B0-----:R-:W-:Y:S01]  /*11500*/  LOP3.LUT R21, R2, 0x10, RZ, 0x3c, !PT ;  /* 0x0000001002157812 */ /* 0x001fe200078e3cff */
[----:B------:R-:W-:Y:S04]  /*11510*/  STS.U16 [R2+0x3100], R7 ;  /* 0x0031000702007388 */ /* 0x000fe80000000400 */
[----:B------:R-:W-:Y:S04]  /*11520*/  STS.U16 [R2+0x3180], R6 ;  /* 0x0031800602007388 */ /* 0x000fe80000000400 */
[----:B------:R-:W-:Y:S04]  /*11530*/  STS.U16 [R21+0x200], R28 ;  /* 0x0002001c15007388 */ /* 0x000fe80000000400 */
[----:B--2---:R0:W-:Y:S04]  /*11540*/  STL [R1+0x54], R19 ;  /* 0x0000541301007387 */ /* 0x0041e80000100800 */
[----:B0-----:R-:W2:Y:S04]  /*11550*/  LDL.LU R19, [R1+0x23dc] ;  /* 0x0023dc0001137983 */ /* 0x001ea80000300800 */
[----:B------:R-:W2:Y:S04]  /*11560*/  LDL R4, [R1+0x1008] ;  /* 0x0010080001047983 */ /* 0x000ea80000100800 */
[----:B------:R-:W2:Y:S04]  /*11570*/  LDL R5, [R1+0x100c] ;  /* 0x00100c0001057983 */ /* 0x000ea80000100800 */
[----:B------:R-:W3:Y:S01]  /*11580*/  LDL.LU R28, [R1+0x23d8] ;  /* 0x0023d800011c7983 */ /* 0x000ee20000300800 */
[----:B--2---:R-:W-:-:S04]  /*11590*/  @!P0 LOP3.LUT R5, R5, R4, RZ, 0x3c, !PT ;  /* 0x0000000405058212 */ /* 0x004fc800078e3cff */
[C---:B------:R-:W-:Y:S02]  /*115a0*/  @!P0 LOP3.LUT R4, R5.reuse, R4, RZ, 0x3c, !PT ;  /* 0x0000000405048212 */ /* 0x040fe400078e3cff */
[----:B---3--:R-:W-:Y:S02]  /*115b0*/  PRMT R28, RZ, 0x7610, R28 ;  /* 0x00007610ff1c7816 */ /* 0x008fe4000000001c */
[----:B------:R-:W-:-:S05]  /*115c0*/  @!P0 LOP3.LUT R5, R5, R4, RZ, 0x3c, !PT ;  /* 0x0000000405058212 */ /* 0x000fca00078e3cff */
[----:B------:R-:W2:Y:S04]  /*115d0*/  @!P0 LDG.E.U16 R28, [R4.64] ;  /* 0x00000006041c8981 */ /* 0x000ea8000c1e1500 */
[----:B------:R-:W-:Y:S04]  /*115e0*/  STS.U16 [R21+0x280], R22 ;  /* 0x0002801615007388 */ /* 0x000fe80000000400 */
[----:B--2---:R0:W-:Y:S04]  /*115f0*/  STL [R1+0x50], R28 ;  /* 0x0000501c01007387 */ /* 0x0041e80000100800 */
[----:B0-----:R-:W2:Y:S04]  /*11600*/  LDL.LU R28, [R1+0x23d4] ;  /* 0x0023d400011c7983 */ /* 0x001ea80000300800 */
[----:B------:R-:W3:Y:S04]  /*11610*/  LDL R4, [R1+0xfe8] ;  /* 0x000fe80001047983 */ /* 0x000ee80000100800 */
[----:B------:R-:W3:Y:S04]  /*11620*/  LDL R5, [R1+0xfec] ;  /* 0x000fec0001057983 */ /* 0x000ee80000100800 */
[----:B------:R-:W2:Y:S01]  /*11630*/  LDL.LU R22, [R1+0x23d0] ;  /* 0x0023d00001167983 */ /* 0x000ea20000300800 */
[----:B---3--:R-:W-:-:S04]  /*11640*/  @!P0 LOP3.LUT R5, R5, R4, RZ, 0x3c, !PT ;  /* 0x0000000405058212 */ /* 0x008fc800078e3cff */
[C---:B------:R-:W-:Y:S02]  /*11650*/  @!P0 LOP3.LUT R4, R5.reuse, R4, RZ, 0x3c, !PT ;  /* 0x0000000405048212 */ /* 0x040fe400078e3cff */
[----:B--2---:R-:W-:Y:S02]  /*11660*/  PRMT R22, RZ, 0x7610, R22 ;  /* 0x00007610ff167816 */ /* 0x004fe40000000016 */
[----:B------:R-:W-:-:S05]  /*11670*/  @!P0 LOP3.LUT R5, R5, R4, RZ, 0x3c, !PT ;  /* 0x0000000405058212 */ /* 0x000fca00078e3cff */
[----:B------:R-:W2:Y:S04]  /*11680*/  @!P0 LDG.E.U16 R22, [R4.64] ;  /* 0x0000000604168981 */ /* 0x000ea8000c1e1500 */
[----:B----4-:R-:W-:Y:S04]  /*11690*/  STS.U16 [R21+0x300], R29 ;  /* 0x0003001d15007388 */ /* 0x010fe80000000400 */
[----:B--2---:R0:W-:Y:S04]  /*116a0*/  STL [R1+0x4c], R22 ;  /* 0x00004c1601007387 */ /* 0x0041e80000100800 */
[----:B0-----:R-:W2:Y:S04]  /*116b0*/  LDL.LU R22, [R1+0x23cc] ;  /* 0x0023cc0001167983 */ /* 0x001ea80000300800 */
[----:B------:R-:W3:Y:S04]  /*116c0*/  LDL R4, [R1+0xfc8] ;  /* 0x000fc80001047983 */ /* 0x000ee80000100800 */
[----:B------:R-:W3:Y:S04]  /*116d0*/  LDL R5, [R1+0xfcc] ;  /* 0x000fcc0001057983 */ /* 0x000ee80000100800 */
[----:B------:R-:W4:Y:S01]  /*116e0*/  LDL.LU R29, [R1+0x23c8] ;  /* 0x0023c800011d7983 */ /* 0x000f220000300800 */
[----:B---3--:R-:W-:-:S04]  /*116f0*/  @!P0 LOP3.LUT R5, R5, R4, RZ, 0x3c, !PT ;  /* 0x0000000405058212 */ /* 0x008fc800078e3cff */
[C---:B------:R-:W-:Y:S02]  /*11700*/  @!P0 LOP3.LUT R4, R5.reuse, R4, RZ, 0x3c, !PT ;  /* 0x0000000405048212 */ /* 0x040fe400078e3cff */
[----:B----4-:R-:W-:Y:S02]  /*11710*/  PRMT R29, RZ, 0x7610, R29 ;  /* 0x00007610ff1d7816 */ /* 0x010fe4000000001d */
[----:B------:R-:W-:-:S05]  /*11720*/  @!P0 LOP3.LUT R5, R5, R4, RZ, 0x3c, !PT ;  /* 0x0000000405058212 */ /* 0x000fca00078e3cff */
[----:B------:R-:W3:Y:S04]  /*11730*/  @!P0 LDG.E.U16 R29, [R4.64] ;  /* 0x00000006041d8981 */ /* 0x000ee8000c1e1500 */
[----:B------:R-:W-:Y:S04]  /*11740*/  STS.U16 [R21+0x380], R23 ;  /* 0x0003801715007388 */ /* 0x000fe80000000400 */
[----:B---3--:R0:W-:Y:S04]  /*11750*/  STL [R1+0x48], R29 ;  /* 0x0000481d01007387 */ /* 0x0081e80000100800 */
[----:B0-----:R-:W3:Y:S04]  /*11760*/  LDL.LU R29, [R1+0x23c4] ;  /* 0x0023c400011d7983 */ /* 0x001ee80000300800 */
[----:B------:R-:W4:Y:S04]  /*11770*/  LDL R4, [R1+0xfa8] ;  /* 0x000fa80001047983 */ /* 0x000f280000100800 */
[----:B------:R-:W4:Y:S04]  /*11780*/  LDL R5, [R1+0xfac] ;  /* 0x000fac0001057983 */ /* 0x000f280000100800 */
[----:B------:R-:W2:Y:S01]  /*11790*/  LDL.LU R23, [R1+0x23c0] ;  /* 0x0023c00001177983 */ /* 0x000ea20000300800 */
[----:B----4-:R-:W-:-:S04]  /*117a0*/  @!P0 LOP3.LUT R5, R5, R4, RZ, 0x3c, !PT ;  /* 0x0000000405058212 */ /* 0x010fc800078e3cff */
[C---:B------:R-:W-:Y:S02]  /*117b0*/  @!P0 LOP3.LUT R4, R5.reuse, R4, RZ, 0x3c, !PT ;  /* 0x0000000405048212 */ /* 0x040fe400078e3cff */
[----:B--2---:R-:W-:Y:S02]  /*117c0*/  PRMT R23, RZ, 0x7610, R23 ;  /* 0x00007610ff177816 */ /* 0x004fe40000000017 */
[----:B------:R-:W-:-:S05]  /*117d0*/  @!P0 LOP3.LUT R5, R5, R4, RZ, 0x3c, !PT ;  /* 0x0000000405058212 */ /* 0x000fca00078e3cff */
[----:B------:R-:W2:Y:S04]  /*117e0*/  @!P0 LDG.E.U16 R23, [R4.64] ;  /* 0x0000000604178981 */ /* 0x000ea8000c1e1500 */
[----:B--2---:R0:W-:Y:S04]  /*117f0*/  STL [R1+0x44], R23 ;  /* 0x0000441701007387 */ /* 0x0041e80000100800 */
[----:B0-----:R-:W2:Y:S04]  /*11800*/  LDL.LU R23, [R1+0x23bc] ;  /* 0x0023bc0001177983 */ /* 0x001ea80000300800 */
[----:B------:R-:W4:Y:S04]  /*11810*/  LDL R4, [R1+0xf88] ;  /* 0x000f880001047983 */ /* 0x000f280000100800 */
[----:B------:R-:W4:Y:S04]  /*11820*/  LDL R5, [R1+0xf8c] ;  /* 0x000f8c0001057983 */ /* 0x000f280000100800 */
[----:B--2---:R0:W-:Y:S04]  /*11830*/  STS.U16 [R21+0x1200], R23 ;  /* 0x0012001715007388 */ /* 0x0041e80000000400 */
[----:B0-----:R-:W2:Y:S01]  /*11840*/  LDL.LU R23, [R1+0x23b8] ;  /* 0x0023b80001177983 */ /* 0x001ea20000300800 */
[----:B----4-:R-:W-:-:S04]  /*11850*/  @!P0 LOP3.LUT R5, R5, R4, RZ, 0x3c, !PT ;  /* 0x0000000405058212 */ /* 0x010fc800078e3cff */
[----:B------:R-:W-:-:S04]  /*11860*/  @!P0 LOP3.LUT R4, R5, R4, RZ, 0x3c, !PT ;  /* 0x0000000405048212 */ /* 0x000fc800078e3cff */
[----:B------:R-:W-:Y:S02]  /*11870*/  @!P0 LOP3.LUT R5, R5, R4, RZ, 0x3c, !PT ;  /* 0x0000000405058212 */ /* 0x000fe400078e3cff */
[----:B--2---:R-:W-:-:S06]  /*11880*/  PRMT R23, RZ, 0x7610, R23 ;  /* 0x00007610ff177816 */ /* 0x004fcc0000000017 */
[----:B------:R-:W2:Y:S04]  /*11890*/  @!P0 LDG.E.U16 R23, [R4.64] ;  /* 0x0000000604178981 */ /* 0x000ea8000c1e1500 */
[----:B---3--:R-:W-:Y:S04]  /*118a0*/  STS.U16 [R21+0x1280], R29 ;  /* 0x0012801d15007388 */ /* 0x008fe80000000400 */
        /* <DEDUP_REMOVED lines=21> */
[----:B------:R-:W-:Y:S04]  /*11a00*/  STS.U16 [R21+0x1380], R28 ;  /* 0x0013801c15007388 */ /* 0x000fe80000000400 */
[----:B--2---:R0:W-:Y:S04]  /*11a10*/  STL [R1+0x38], R22 ;  /* 0x0000381601007387 */ /* 0x0041e80000100800 */
[----:B0-----:R-:W2:Y:S04]  /*11a20*/  LDL.LU R22, [R1+0x23a4] ;  /* 0x0023a40001167983 */ /* 0x001ea80000300800 */
        /* <DEDUP_REMOVED lines=11> */
[----:B------:R-:W4:Y:S01]  /*11ae0*/  LDL R5, [R1+0xf0c] ;  /* 0x000f0c0001057983 */ /* 0x000f220000100800 */
[----:B--2---:R-:W-:-:S02]  /*11af0*/  PRMT R28, RZ, 0x7610, R28 ;  /* 0x00007610ff1c7816 */ /* 0x004fc4000000001c */
[----:B----4-:R-:W-:-:S04]  /*11b00*/  @!P0 LOP3.LUT R5, R5, R4, RZ, 0x3c, !PT ;  /* 0x0000000405058212 */ /* 0x010fc800078e3cff */
[----:B------:R-:W-:-:S04]  /*11b10*/  @!P0 LOP3.LUT R4, R5, R4, RZ, 0x3c, !PT ;  /* 0x0000000405048212 */ /* 0x000fc800078e3cff */
        /* <DEDUP_REMOVED lines=51> */
[----:B------:R-:W-:-:S02]  /*11e50*/  PRMT R2, RZ, 0x7610, R2 ;  /* 0x00007610ff027816 */ /* 0x000fc40000000002 */
[----:B----4-:R-:W-:-:S04]  /*11e60*/  @!P0 LOP3.LUT R5, R5, R4, RZ, 0x3c, !PT ;  /* 0x0000000405058212 */ /* 0x010fc800078e3cff */
[----:B------:R-:W-:-:S04]  /*11e70*/  @!P0 LOP3.LUT R4, R5, R4, RZ, 0x3c, !PT ;  /* 0x0000000405048212 */ /* 0x000fc800078e3cff */
[----:B------:R-:W-:-:S05]  /*11e80*/  @!P0 LOP3.LUT R5, R5, R4, RZ, 0x3c, !PT ;  /* 0x0000000405058212 */ /* 0x000fca00078e3cff */
[----:B------:R-:W4:Y:S04]  /*11e90*/  @!P0 LDG.E.U16 R2, [R4.64] ;  /* 0x0000000604028981 */ /* 0x000f28000c1e1500 */
[----:B----4-:R0:W-:Y:S04]  /*11ea0*/  STL [R1+0x18], R2 ;  /* 0x0000180201007387 */ /* 0x0101e80000100800 */
[----:B------:R-:W4:Y:S04]  /*11eb0*/  LDL R4, [R1+0x1020] ;  /* 0x0010200001047983 */ /* 0x000f280000100800 */
[----:B------:R-:W4:Y:S01]  /*11ec0*/  LDL R5, [R1+0x1024] ;  /* 0x0010240001057983 */ /* 0x000f220000100800 */
[----:B------:R-:W-:-:S02]  /*11ed0*/  PRMT R0, RZ, 0x7610, R0 ;  /* 0x00007610ff007816 */ /* 0x000fc40000000000 */
[----:B----4-:R-:W-:-:S04]  /*11ee0*/  @!P0 LOP3.LUT R5, R5, R4, RZ, 0x3c, !PT ;  /* 0x0000000405058212 */ /* 0x010fc800078e3cff */
[----:B------:R-:W-:-:S04]  /*11ef0*/  @!P0 LOP3.LUT R4, R5, R4, RZ, 0x3c, !PT ;  /* 0x0000000405048212 */ /* 0x000fc800078e3cff */
[----:B------:R-:W-:-:S05]  /*11f00*/  @!P0 LOP3.LUT R5, R5, R4, RZ, 0x3c, !PT ;  /* 0x0000000405058212 */ /* 0x000fca00078e3cff */
[----:B------:R1:W4:Y:S04]  /*11f10*/  @!P0 LDG.E.U16 R0, [R4.64] ;  /* 0x0000000604008981 */ /* 0x000328000c1e1500 */
[----:B-1----:R-:W3:Y:S04]  /*11f20*/  LDL R4, [R1+0x1000] ;  /* 0x0010000001047983 */ /* 0x002ee80000100800 */
[----:B------:R-:W3:Y:S01]  /*11f30*/  LDL R5, [R1+0x1004] ;  /* 0x0010040001057983 */ /* 0x000ee20000100800 */
[----:B--2---:R-:W-:-:S03]  /*11f40*/  PRMT R28, RZ, 0x7610, R28 ;  /* 0x00007610ff1c7816 */ /* 0x004fc6000000001c */
[----:B0-----:R-:W0:Y:S01]  /*11f50*/  S2R R2, SR_TID.X ;  /* 0x0000000000027919 */ /* 0x001e220000002100 */
[----:B---3--:R-:W-:-:S04]  /*11f60*/  @!P0 LOP3.LUT R5, R5, R4, RZ, 0x3c, !PT ;  /* 0x0000000405058212 */ /* 0x008fc800078e3cff */
[----:B------:R-:W-:-:S04]  /*11f70*/  @!P0 LOP3.LUT R4, R5, R4, RZ, 0x3c, !PT ;  /* 0x0000000405048212 */ /* 0x000fc800078e3cff */
[----:B------:R-:W-:-:S05]  /*11f80*/  @!P0 LOP3.LUT R5, R5, R4, RZ, 0x3c, !PT ;  /* 0x0000000405058212 */ /* 0x000fca00078e3cff */
[----:B------:R-:W2:Y:S01]  /*11f90*/  @!P0 LDG.E.U16 R28, [R4.64] ;  /* 0x00000006041c8981 */ /* 0x000ea2000c1e1500 */
[----:B0-----:R-:W-:-:S03]  /*11fa0*/  LOP3.LUT R2, R2, 0x3f, RZ, 0xc0, !PT ;  /* 0x0000003f02027812 */ /* 0x001fc600078ec0ff */
[----:B------:R-:W-:Y:S02]  /*11fb0*/  STS.U16 [R21+0x2200], R19 ;  /* 0x0022001315007388 */ /* 0x000fe40000000400 */
[----:B------:R-:W-:Y:S02]  /*11fc0*/  IMAD.SHL.U32 R2, R2, 0x2, RZ ;  /* 0x0000000202027824 */ /* 0x000fe400078e00ff */
[----:B------:R-:W-:Y:S04]  /*11fd0*/  STS.U16 [R21+0x2280], R25 ;  /* 0x0022801915007388 */ /* 0x000fe80000000400 */
[----:B------:R-:W-:Y:S04]  /*11fe0*/  STS.U16 [R21+0x2300], R18 ;  /* 0x0023001215007388 */ /* 0x000fe80000000400 */
[----:B------:R-:W-:Y:S04]  /*11ff0*/  STS.U16 [R21+0x2380], R24 ;  /* 0x0023801815007388 */ /* 0x000fe80000000400 */
[----:B------:R-:W-:Y:S04]  /*12000*/  STS.U16 [R21+0x3200], R10 ;  /* 0x0032000a15007388 */ /* 0x000fe80000000400 */
[----:B------:R-:W-:Y:S04]  /*12010*/  STS.U16 [R21+0x3280], R11 ;  /* 0x0032800b15007388 */ /* 0x000fe80000000400 */
[----:B------:R-:W-:Y:S04]  /*12020*/  STS.U16 [R21+0x3300], R12 ;  /* 0x0033000c15007388 */ /* 0x000fe80000000400 */
[----:B------:R0:W-:Y:S04]  /*12030*/  STS.U16 [R21+0x3380], R13 ;  /* 0x0033800d15007388 */ /* 0x0001e80000000400 */
[----:B----4-:R1:W-:Y:S01]  /*12040*/  STL [R1+0x2300], R0 ;  /* 0x0023000001007387 */ /* 0x0103e20000100800 */
[----:B0-----:R-:W-:-:S03]  /*12050*/  LOP3.LUT R21, R2, 0x20, RZ, 0x3c, !PT ;  /* 0x0000002002157812 */ /* 0x001fc600078e3cff */
[----:B-1----:R-:W3:Y:S04]  /*12060*/  LDL R0, [R1+0xfe4] ;  /* 0x000fe40001007983 */ /* 0x002ee80000100800 */
[----:B------:R0:W-:Y:S04]  /*12070*/  STS.U16 [R21+0x400], R22 ;  /* 0x0004001615007388 */ /* 0x0001e80000000400 */
[----:B0-----:R-:W4:Y:S04]  /*12080*/  LDL.LU R22, [R1+0x2380] ;  /* 0x0023800001167983 */ /* 0x001f280000300800 */
[----:B------:R-:W4:Y:S04]  /*12090*/  LDL.LU R2, [R1+0x968] ;  /* 0x0009680001027983 */ /* 0x000f280000300800 */
[----:B--2---:R0:W-:Y:S04]  /*120a0*/  STL [R1+0x10], R28 ;  /* 0x0000101c01007387 */ /* 0x0041e80000100800 */
[----:B0-----:R-:W2:Y:S04]  /*120b0*/  LDL.LU R28, [R1+0x237c] ;  /* 0x00237c00011c7983 */ /* 0x001ea80000300800 */
[----:B------:R-:W4:Y:S04]  /*120c0*/  LDL R5, [R1+0xfe0] ;  /* 0x000fe00001057983 */ /* 0x000f280000100800 */
[----:B------:R0:W-:Y:S04]  /*120d0*/  STS.U16 [R21+0x480], R29 ;  /* 0x0004801d15007388 */ /* 0x0001e80000000400 */
[----:B0-----:R-:W4:Y:S01]  /*120e0*/  LDL.LU R29, [R1+0x2378] ;  /* 0x00237800011d7983 */ /* 0x001f220000300800 */
[----:B---3--:R-:W-:Y:S01]  /*120f0*/  @!P0 IMAD.MOV.U32 R4, RZ, RZ, R0 ;  /* 0x000000ffff048224 */ /* 0x008fe200078e0000 */
[----:B--2---:R-:W-:-:S06]  /*12100*/  PRMT R28, RZ, 0x7610, R28 ;  /* 0x00007610ff1c7816 */ /* 0x004fcc000000001c */
[----:B----4-:R0:W2:Y:S04]  /*12110*/  @!P0 LDG.E.U16 R28, [R4.64] ;  /* 0x00000006041c8981 */ /* 0x0100a8000c1e1500 */
[----:B0-----:R-:W3:Y:S04]  /*12120*/  LDL R4, [R1+0xfc0] ;  /* 0x000fc00001047983 */ /* 0x001ee80000100800 */
[----:B------:R-:W3:Y:S01]  /*12130*/  LDL R5, [R1+0xfc4] ;  /* 0x000fc40001057983 */ /* 0x000ee20000100800 */
[----:B------:R-:W-:Y:S02]  /*12140*/  PRMT R29, RZ, 0x7610, R29 ;  /* 0x00007610ff1d7816 */ /* 0x000fe4000000001d */
[----:B---3--:R-:W-:-:S04]  /*12150*/  @!P0 LOP3.LUT R5, R5, R4, RZ, 0x3c, !PT ;  /* 0x0000000405058212 */ /* 0x008fc800078e3cff */
[----:B------:R-:W-:-:S04]  /*12160*/  @!P0 LOP3.LUT R4, R5, R4, RZ, 0x3c, !PT ;  /* 0x0000000405048212 */ /* 0x000fc800078e3cff */
[----:B------:R-:W-:-:S05]  /*12170*/  @!P0 LOP3.LUT R5, R5, R4, RZ, 0x3c, !PT ;  /* 0x0000000405058212 */ /* 0x000fca00078e3cff */
[----:B------:R0:W3:Y:S04]  /*12180*/  @!P0 LDG.E.U16 R29, [R4.64] ;  /* 0x00000006041d8981 */ /* 0x0000e8000c1e1500 */
[----:B--2---:R1:W-:Y:S04]  /*12190*/  STL [R1+0x2304], R28 ;  /* 0x0023041c01007387 */ /* 0x0043e80000100800 */
[----:B------:R2:W-:Y:S04]  /*121a0*/  STS.U16 [R21+0x500], R23 ;  /* 0x0005001715007388 */ /* 0x0005e80000000400 */
[----:B-1----:R-:W4:Y:S04]  /*121b0*/  LDL.LU R28, [R1+0x964] ;  /* 0x00096400011c7983 */ /* 0x002f280000300800 */
[----:B--2---:R-:W2:Y:S04]  /*121c0*/  LDL.LU R23, [R1+0x2374] ;  /* 0x0023740001177983 */ /* 0x004ea80000300800 */
[----:B------:R-:W4:Y:S04]  /*121d0*/  LDL.LU R0, [R1+0x970] ;  /* 0x0009700001007983 */ /* 0x000f280000300800 */
[----:B0-----:R-:W4:Y:S04]  /*121e0*/  LDL R4, [R1+0xfa0] ;  /* 0x000fa00001047983 */ /* 0x001f280000100800 */
[----:B------:R-:W4:Y:S04]  /*121f0*/  LDL R5, [R1+0xfa4] ;  /* 0x000fa40001057983 */ /* 0x000f280000100800 */
[----:B---3--:R0:W-:Y:S04]  /*12200*/  STL [R1+0x2308], R29 ;  /* 0x0023081d01007387 */ /* 0x0081e80000100800 */
[----:B0-----:R-:W3:Y:S01]  /*12210*/  LDL.LU R29, [R1+0x9d0] ;  /* 0x0009d000011d7983 */ /* 0x001ee20000300800 */
[----:B--2---:R-:W-:-:S02]  /*12220*/  PRMT R23, RZ, 0x7610, R23 ;  /* 0x00007610ff177816 */ /* 0x004fc40000000017 */
[----:B----4-:R-:W-:-:S04]  /*12230*/  @!P0 LOP3.LUT R5, R5, R4, RZ, 0x3c, !PT ;  /* 0x0000000405058212 */ /* 0x010fc800078e3cff */
[----:B------:R-:W-:-:S04]  /*12240*/  @!P0 LOP3.LUT R4, R5, R4, RZ, 0x3c, !PT ;  /* 0x0000000405048212 */ /* 0x000fc800078e3cff */
[----:B------:R-:W-:-:S05]  /*12250*/  @!P0 LOP3.LUT R5, R5, R4, RZ, 0x3c, !PT ;  /* 0x0000000405058212 */ /* 0x000fca00078e3cff */
[----:B------:R0:W2:Y:S04]  /*12260*/  @!P0 LDG.E.U16 R23, [R4.64] ;  /* 0x0000000604178981 */ /* 0x0000a8000c1e1500 */
[----:B---3--:R1:W-:Y:S04]  /*12270*/  STS.U16 [R21+0x580], R29 ;  /* 0x0005801d15007388 */ /* 0x0083e80000000400 */
[----:B-1----:R-:W3:Y:S04]  /*12280*/  LDL.LU R29, [R1+0x904] ;  /* 0x00090400011d7983 */ /* 0x002ee80000300800 */
[----:B0-----:R-:W4:Y:S04]  /*12290*/  LDL R4, [R1+0xf80] ;  /* 0x000f800001047983 */ /* 0x001f280000100800 */
[----:B------:R-:W4:Y:S01]  /*122a0*/  LDL R5, [R1+0xf84] ;  /* 0x000f840001057983 */ /* 0x000f220000100800 */
[----:B------:R-:W-:-:S03]  /*122b0*/  PRMT R22, RZ, 0x7610, R22 ;  /* 0x00007610ff167816 */ /* 0x000fc60000000016 */
[----:B------:R0:W-:Y:S04]  /*122c0*/  STS.U16 [R21+0x1400], R28 ;  /* 0x0014001c15007388 */ /* 0x0001e80000000400 */
[----:B--2---:R1:W-:Y:S04]  /*122d0*/  STL [R1+0x230c], R23 ;  /* 0x00230c1701007387 */ /* 0x0043e80000100800 */
[----:B0-----:R-:W2:Y:S01]  /*122e0*/  LDL.LU R28, [R1+0x908] ;  /* 0x00090800011c7983 */ /* 0x001ea20000300800 */
[----:B------:R-:W-:-:S03]  /*122f0*/  PRMT R27, RZ, 0x7610, R27 ;  /* 0x00007610ff1b7816 */ /* 0x000fc6000000001b */
[----:B-1----:R-:W2:Y:S01]  /*12300*/  LDL R23, [R1+0xf24] ;  /* 0x000f240001177983 */ /* 0x002ea20000100800 */
[----:B----4-:R-:W-:-:S04]  /*12310*/  @!P0 LOP3.LUT R5, R5, R4, RZ, 0x3c, !PT ;  /* 0x0000000405058212 */ /* 0x010fc800078e3cff */
[----:B------:R-:W-:-:S04]  /*12320*/  @!P0 LOP3.LUT R4, R5, R4, RZ, 0x3c, !PT ;  /* 0x0000000405048212 */ /* 0x000fc800078e3cff */
[----:B------:R-:W-:-:S05]  /*12330*/  @!P0 LOP3.LUT R5, R5, R4, RZ, 0x3c, !PT ;  /* 0x0000000405058212 */ /* 0x000fca00078e3cff */
[----:B------:R0:W4:Y:S04]  /*12340*/  @!P0 LDG.E.U16 R22, [R4.64] ;  /* 0x0000000604168981 */ /* 0x000128000c1e1500 */
[----:B0-----:R-:W2:Y:S04]  /*12350*/  LDL R4, [R1+0xf60] ;  /* 0x000f600001047983 */ /* 0x001ea80000100800 */
[----:B------:R-:W2:Y:S04]  /*12360*/  LDL R5, [R1+0xf64] ;  /* 0x000f640001057983 */ /* 0x000ea80000100800 */
[----:B----4-:R0:W-:Y:S04]  /*12370*/  STL [R1+0x2310], R22 ;  /* 0x0023101601007387 */ /* 0x0101e80000100800 */
[----:B0-----:R-:W4:Y:S01]  /*12380*/  LDL R22, [R1+0xf44] ;  /* 0x000f440001167983 */ /* 0x001f220000100800 */
[----:B--2---:R-:W-:-:S04]  /*12390*/  @!P0 LOP3.LUT R5, R5, R4, RZ, 0x3c, !PT ;  /* 0x0000000405058212 */ /* 0x004fc800078e3cff */
[----:B------:R-:W-:-:S04]  /*123a0*/  @!P0 LOP3.LUT R4, R5, R4, RZ, 0x3c, !PT ;  /* 0x0000000405048212 */ /* 0x000fc800078e3cff */
[----:B------:R-:W-:-:S05]  /*123b0*/  @!P0 LOP3.LUT R5, R5, R4, RZ, 0x3c, !PT ;  /* 0x0000000405058212 */ /* 0x000fca00078e3cff */
[----:B------:R0:W2:Y:S04]  /*123c0*/  @!P0 LDG.E.U16 R27, [R4.64] ;  /* 0x00000006041b8981 */ /* 0x0000a8000c1e1500 */
[----:B0-----:R-:W3:Y:S04]  /*123d0*/  LDL.LU R4, [R1+0x96c] ;  /* 0x00096c0001047983 */ /* 0x001ee80000300800 */
[----:B------:R-:W4:Y:S01]  /*123e0*/  LDL R5, [R1+0xf40] ;  /* 0x000f400001057983 */ /* 0x000f220000100800 */
[----:B------:R-:W-:-:S03]  /*123f0*/  PRMT R26, RZ, 0x7610, R26 ;  /* 0x00007610ff1a7816 */ /* 0x000fc6000000001a */
[----:B------:R-:W-:Y:S04]  /*12400*/  STS.U16 [R21+0x1480], R2 ;  /* 0x0014800215007388 */ /* 0x000fe80000000400 */
[----:B--2---:R0:W-:Y:S04]  /*12410*/  STL [R1+0x2314], R27 ;  /* 0x0023141b01007387 */ /* 0x0041e80000100800 */
[----:B---3--:R4:W-:Y:S01]  /*12420*/  STS.U16 [R21+0x1500], R4 ;  /* 0x0015000415007388 */ /* 0x0089e20000000400 */
[----:B------:R-:W-:-:S03]  /*12430*/  PRMT R25, RZ, 0x7610, R25 ;  /* 0x00007610ff197816 */ /* 0x000fc60000000019 */
[----:B0-----:R-:W2:Y:S01]  /*12440*/  LDL R27, [R1+0xf04] ;  /* 0x000f0400011b7983 */ /* 0x001ea20000100800 */
[----:B----4-:R-:W-:-:S05]  /*12450*/  @!P0 IMAD.MOV.U32 R4, RZ, RZ, R22 ;  /* 0x000000ffff048224 */ /* 0x010fca00078e0016 */
[----:B------:R0:W3:Y:S04]  /*12460*/  @!P0 LDG.E.U16 R26, [R4.64] ;  /* 0x00000006041a8981 */ /* 0x0000e8000c1e1500 */
[----:B0-----:R-:W4:Y:S01]  /*12470*/  LDL R5, [R1+0xf20] ;  /* 0x000f200001057983 */ /* 0x001f220000100800 */
[----:B------:R-:W-:-:S03]  /*12480*/  @!P0 IMAD.MOV.U32 R4, RZ, RZ, R23 ;  /* 0x000000ffff048224 */ /* 0x000fc600078e0017 */
[----:B---3--:R0:W-:Y:S01]  /*12490*/  STL [R1+0x2318], R26 ;  /* 0x0023181a01007387 */ /* 0x0081e20000100800 */
[----:B------:R-:W-:-:S03]  /*124a0*/  PRMT R24, RZ, 0x7610, R24 ;  /* 0x00007610ff187816 */ /* 0x000fc60000000018 */
[----:B------:R1:W-:Y:S04]  /*124b0*/  STS.U16 [R21+0x1580], R0 ;  /* 0x0015800015007388 */ /* 0x0003e80000000400 */
[----:B------:R-:W3:Y:S04]  /*124c0*/  LDL R22, [R1+0x10d0] ;  /* 0x0010d00001167983 */ /* 0x000ee80000100800 */
[----:B0-----:R-:W3:Y:S04]  /*124d0*/  LDL R26, [R1+0xf00] ;  /* 0x000f0000011a7983 */ /* 0x001ee80000100800 */
[----:B----4-:R2:W4:Y:S04]  /*124e0*/  @!P0 LDG.E.U16 R25, [R4.64] ;  /* 0x0000000604198981 */ /* 0x010528000c1e1500 */
[----:B-1----:R-:W4:Y:S01]  /*124f0*/  LDL.LU R0, [R1+0xcc] ;  /* 0x0000cc0001007983 */ /* 0x002f220000300800 */
[----:B--2---:R-:W-:-:S02]  /*12500*/  @!P0 IMAD.MOV.U32 R4, RZ, RZ, R27 ;  /* 0x000000ffff048224 */ /* 0x004fc400078e001b */
[----:B---3--:R-:W-:Y:S01]  /*12510*/  @!P0 IMAD.MOV.U32 R5, RZ, RZ, R26 ;  /* 0x000000ffff058224 */ /* 0x008fe200078e001a */
[----:B----4-:R0:W-:Y:S04]  /*12520*/  STL [R1+0x231c], R25 ;  /* 0x00231c1901007387 */ /* 0x0101e80000100800 */
[----:B------:R1:W2:Y:S01]  /*12530*/  @!P0 LDG.E.U16 R24, [R4.64] ;  /* 0x0000000604188981 */ /* 0x0002a2000c1e1500 */
[----:B------:R-:W-:-:S03]  /*12540*/  PRMT R19, RZ, 0x7610, R19 ;  /* 0x00007610ff137816 */ /* 0x000fc60000000013 */
[----:B------:R3:W-:Y:S04]  /*12550*/  STS.U16 [R21+0x2400], R29 ;  /* 0x0024001d15007388 */ /* 0x0007e80000000400 */
[----:B0-----:R-:W4:Y:S01]  /*12560*/  LDL R25, [R1+0xee8] ;  /* 0x000ee80001197983 */ /* 0x001f220000100800 */
[----:B-1----:R-:W-:-:S03]  /*12570*/  @!P0 IMAD.MOV.U32 R4, RZ, RZ, R22 ;  /* 0x000000ffff048224 */ /* 0x002fc600078e0016 */
[----:B------:R-:W4:Y:S04]  /*12580*/  LDL R23, [R1+0x10bc] ;  /* 0x0010bc0001177983 */ /* 0x000f280000100800 */
[----:B---3--:R-:W3:Y:S04]  /*12590*/  LDL.LU R29, [R1+0x8c0] ;  /* 0x0008c000011d7983 */ /* 0x008ee80000300800 */
[----:B------:R-:W-:Y:S04]  /*125a0*/  STS.U16 [R21+0x2480], R28 ;  /* 0x0024801c15007388 */ /* 0x000fe80000000400 */
[----:B--2---:R0:W-:Y:S04]  /*125b0*/  STL [R1+0x2320], R24 ;  /* 0x0023201801007387 */ /* 0x0041e80000100800 */
[----:B------:R-:W2:Y:S01]  /*125c0*/  LDL R27, [R1+0x1098] ;  /* 0x00109800011b7983 */ /* 0x000ea20000100800 */
[----:B----4-:R-:W-:-:S03]  /*125d0*/  @!P0 IMAD.MOV.U32 R5, RZ, RZ, R25 ;  /* 0x000000ffff058224 */ /* 0x010fc600078e0019 */
[----:B------:R-:W4:Y:S04]  /*125e0*/  LDL R26, [R1+0x109c] ;  /* 0x00109c00011a7983 */ /* 0x000f280000100800 */
[----:B0-----:R-:W2:Y:S04]  /*125f0*/  LDL R24, [R1+0x10b8] ;  /* 0x0010b80001187983 */ /* 0x001ea80000100800 */
[----:B------:R-:W2:Y:S04]  /*12600*/  LDL.LU R28, [R1+0x8c8] ;  /* 0x0008c800011c7983 */ /* 0x000ea80000300800 */
[----:B------:R-:W2:Y:S04]  /*12610*/  LDL R25, [R1+0x1078] ;  /* 0x0010780001197983 */ /* 0x000ea80000100800 */
[----:B------:R-:W2:Y:S04]  /*12620*/  LDL R22, [R1+0x107c] ;  /* 0x00107c0001167983 */ /* 0x000ea80000100800 */
[----:B------:R0:W2:Y:S04]  /*12630*/  @!P0 LDG.E.U16 R19, [R4.64] ;  /* 0x0000000604138981 */ /* 0x0000a8000c1e1500 */
[----:B0-----:R-:W3:Y:S01]  /*12640*/  LDL.LU R5, [R1+0x910] ;  /* 0x0009100001057983 */ /* 0x001ee20000300800 */
[----:B------:R-:W-:Y:S01]  /*12650*/  PRMT R18, RZ, 0x7610, R18 ;  /* 0x00007610ff127816 */ /* 0x000fe20000000012 */
[----:B------:R-:W-:Y:S01]  /*12660*/  @!P0 IMAD.MOV.U32 R4, RZ, RZ, R23 ;  /* 0x000000ffff048224 */ /* 0x000fe200078e0017 */
[----:B------:R-:W-:Y:S01]  /*12670*/  PRMT R17, RZ, 0x7610, R17 ;  /* 0x00007610ff117816 */ /* 0x000fe20000000011 */
[----:B--2---:R0:W-:Y:S04]  /*12680*/  STL [R1+0x2324], R19 ;  /* 0x0023241301007387 */ /* 0x0041e80000100800 */
[----:B---3--:R1:W-:Y:S04]  /*12690*/  STS.U16 [R21+0x2500], R5 ;  /* 0x0025000515007388 */ /* 0x0083e80000000400 */
[----:B0-----:R-:W2:Y:S04]  /*126a0*/  LDL.LU R19, [R1+0x914] ;  /* 0x0009140001137983 */ /* 0x001ea80000300800 */
[----:B------:R-:W3:Y:S01]  /*126b0*/  LDL R23, [R1+0x105c] ;  /* 0x00105c0001177983 */ /* 0x000ee20000100800 */
[----:B-1----:R-:W-:-:S03]  /*126c0*/  @!P0 IMAD.MOV.U32 R5, RZ, RZ, R24 ;  /* 0x000000ffff058224 */ /* 0x002fc600078e0018 */
[----:B------:R-:W3:Y:S04]  /*126d0*/  LDL R24, [R1+0x1058] ;  /* 0x0010580001187983 */ /* 0x000ee80000100800 */
[----:B------:R4:W3:Y:S02]  /*126e0*/  @!P0 LDG.E.U16 R18, [R4.64] ;  /* 0x0000000604128981 */ /* 0x0008e4000c1e1500 */
[----:B----4-:R-:W-:Y:S02]  /*126f0*/  @!P0 IMAD.MOV.U32 R4, RZ, RZ, R26 ;  /* 0x000000ffff048224 */ /* 0x010fe400078e001a */
[----:B------:R-:W-:-:S05]  /*12700*/  @!P0 IMAD.MOV.U32 R5, RZ, RZ, R27 ;  /* 0x000000ffff058224 */ /* 0x000fca00078e001b */
[----:B------:R0:W4:Y:S01]  /*12710*/  @!P0 LDG.E.U16 R17, [R4.64] ;  /* 0x0000000604118981 */ /* 0x000122000c1e1500 */
[----:B------:R-:W-:Y:S02]  /*12720*/  PRMT R16, RZ, 0x7610, R16 ;  /* 0x00007610ff107816 */ /* 0x000fe40000000010 */
[----:B------:R-:W-:Y:S01]  /*12730*/  PRMT R15, RZ, 0x7610, R15 ;  /* 0x00007610ff0f7816 */ /* 0x000fe2000000000f */
[----:B0-----:R-:W-:Y:S02]  /*12740*/  @!P0 IMAD.MOV.U32 R4, RZ, RZ, R22 ;  /* 0x000000ffff048224 */ /* 0x001fe400078e0016 */
[----:B------:R-:W-:-:S05]  /*12750*/  @!P0 IMAD.MOV.U32 R5, RZ, RZ, R25 ;  /* 0x000000ffff058224 */ /* 0x000fca00078e0019 */
[----:B------:R3:W4:Y:S04]  /*12760*/  @!P0 LDG.E.U16 R16, [R4.64] ;  /* 0x0000000604108981 */ /* 0x000728000c1e1500 */
[----:B--2---:R0:W-:Y:S01]  /*12770*/  STS.U16 [R21+0x2580], R19 ;  /* 0x0025801315007388 */ /* 0x0041e20000000400 */
[----:B---3--:R-:W-:Y:S02]  /*12780*/  @!P0 IMAD.MOV.U32 R4, RZ, RZ, R23 ;  /* 0x000000ffff048224 */ /* 0x008fe400078e0017 */
[----:B------:R-:W-:Y:S01]  /*12790*/  @!P0 IMAD.MOV.U32 R5, RZ, RZ, R24 ;  /* 0x000000ffff058224 */ /* 0x000fe200078e0018 */
[----:B------:R1:W-:Y:S04]  /*127a0*/  STS.U16 [R21+0x3400], R0 ;  /* 0x0034000015007388 */ /* 0x0003e80000000400 */
[----:B------:R2:W-:Y:S04]  /*127b0*/  STL [R1+0x2328], R18 ;  /* 0x0023281201007387 */ /* 0x0005e80000100800 */
[----:B------:R-:W3:Y:S04]  /*127c0*/  @!P0 LDG.E.U16 R15, [R4.64] ;  /* 0x00000006040f8981 */ /* 0x000ee8000c1e1500 */
[----:B----4-:R4:W-:Y:S04]  /*127d0*/  STL [R1+0x232c], R17 ;  /* 0x00232c1101007387 */ /* 0x0109e80000100800 */
[----:B0-----:R-:W3:Y:S04]  /*127e0*/  LDL R19, [R1+0x1038] ;  /* 0x0010380001137983 */ /* 0x001ee80000100800 */
[----:B-1----:R-:W3:Y:S04]  /*127f0*/  LDL R0, [R1+0x103c] ;  /* 0x00103c0001007983 */ /* 0x002ee80000100800 */
[----:B------:R-:W3:Y:S04]  /*12800*/  LDL.LU R27, [R1+0x9f4] ;  /* 0x0009f400011b7983 */ /* 0x000ee80000300800 */
[----:B------:R0:W-:Y:S04]  /*12810*/  STL [R1+0x2330], R16 ;  /* 0x0023301001007387 */ /* 0x0001e80000100800 */
[----:B------:R-:W3:Y:S04]  /*12820*/  LDL.LU R22, [R1+0x9f8] ;  /* 0x0009f80001167983 */ /* 0x000ee80000300800 */
[----:B--2---:R-:W2:Y:S04]  /*12830*/  LDL R18, [R1+0x1018] ;  /* 0x0010180001127983 */ /* 0x004ea80000100800 */
[----:B----4-:R-:W4:Y:S01]  /*12840*/  LDL R17, [R1+0x101c] ;  /* 0x00101c0001117983 */ /* 0x010f220000100800 */
[----:B------:R-:W-:-:S03]  /*12850*/  PRMT R14, RZ, 0x7610, R14 ;  /* 0x00007610ff0e7816 */ /* 0x000fc6000000000e */
[----:B---3--:R1:W-:Y:S01]  /*12860*/  STL [R1+0x2334], R15 ;  /* 0x0023340f01007387 */ /* 0x0083e20000100800 */
[----:B------:R-:W3:Y:S02]  /*12870*/  LDL.LU R23, [R1+0xa00] ;  /* 0x000a000001177983 */ /* 0x000ee40000300800 */
[----:B0-----:R-:W3:Y:S01]  /*12880*/  LDL R16, [R1+0xff8] ;  /* 0x000ff80001107983 */ /* 0x001ee20000100800 */
[----:B-1----:R-:W3:Y:S01]  /*12890*/  LDL R15, [R1+0xffc] ;  /* 0x000ffc00010f7983 */ /* 0x002ee20000100800 */
[----:B------:R-:W-:Y:S02]  /*128a0*/  @!P0 IMAD.MOV.U32 R5, RZ, RZ, R19 ;  /* 0x000000ffff058224 */ /* 0x000fe400078e0013 */
[----:B------:R-:W-:-:S05]  /*128b0*/  @!P0 IMAD.MOV.U32 R4, RZ, RZ, R0 ;  /* 0x000000ffff048224 */ /* 0x000fca00078e0000 */
[----:B------:R2:W3:Y:S01]  /*128c0*/  @!P0 LDG.E.U16 R14, [R4.64] ;  /* 0x00000006040e8981 */ /* 0x0004e2000c1e1500 */
[----:B------:R-:W-:Y:S02]  /*128d0*/  PRMT R13, RZ, 0x7610, R13 ;  /* 0x00007610ff0d7816 */ /* 0x000fe4000000000d */
[----:B------:R-:W-:Y:S01]  /*128e0*/  PRMT R12, RZ, 0x7610, R12 ;  /* 0x00007610ff0c7816 */ /* 0x000fe2000000000c */
[----:B------:R-:W-:Y:S01]  /*128f0*/  STS.U16 [R21+0x3480], R29 ;  /* 0x0034801d15007388 */ /* 0x000fe20000000400 */
[----:B------:R0:W-:Y:S02]  /*12900*/  STS.U16 [R21+0x3500], R28 ;  /* 0x0035001c15007388 */ /* 0x0001e40000000400 */
[----:B--2---:R-:W-:Y:S01]  /*12910*/  @!P0 IMAD.MOV.U32 R5, RZ, RZ, R18 ;  /* 0x000000ffff058224 */ /* 0x004fe200078e0012 */
[----:B0-----:R-:W2:Y:S01]  /*12920*/  LDL.LU R28, [R1+0xa04] ;  /* 0x000a0400011c7983 */ /* 0x001ea20000300800 */
[----:B----4-:R-:W-:-:S05]  /*12930*/  @!P0 IMAD.MOV.U32 R4, RZ, RZ, R17 ;  /* 0x000000ffff048224 */ /* 0x010fca00078e0011 */
[----:B------:R3:W4:Y:S02]  /*12940*/  @!P0 LDG.E.U16 R13, [R4.64] ;  /* 0x00000006040d8981 */ /* 0x000724000c1e1500 */
[----:B---3--:R-:W-:Y:S02]  /*12950*/  @!P0 IMAD.MOV.U32 R5, RZ, RZ, R16 ;  /* 0x000000ffff058224 */ /* 0x008fe400078e0010 */
[----:B------:R-:W-:-:S05]  /*12960*/  @!P0 IMAD.MOV.U32 R4, RZ, RZ, R15 ;  /* 0x000000ffff048224 */ /* 0x000fca00078e000f */
[----:B------:R-:W3:Y:S04]  /*12970*/  @!P0 LDG.E.U16 R12, [R4.64] ;  /* 0x00000006040c8981 */ /* 0x000ee8000c1e1500 */
[----:B------:R0:W-:Y:S01]  /*12980*/  STL [R1+0x2338], R14 ;  /* 0x0023380e01007387 */ /* 0x0001e20000100800 */
[----:B------:R-:W2:Y:S03]  /*12990*/  LDL R19, [R1+0xfd8] ;  /* 0x000fd80001137983 */ /* 0x000ea60000100800 */
[----:B0-----:R-:W2:Y:S01]  /*129a0*/  LDL R14, [R1+0xfdc] ;  /* 0x000fdc00010e7983 */ /* 0x001ea20000100800 */
[----:B------:R-:W2:Y:S02]  /*129b0*/  LDL.LU R0, [R1+0x9ac] ;  /* 0x0009ac0001007983 */ /* 0x000ea40000300800 */
[----:B------:R-:W-:Y:S02]  /*129c0*/  STL [R1+0x233c], R21 ;  /* 0x00233c1501007387 */ /* 0x000fe40000100800 */
[----:B------:R-:W2:Y:S01]  /*129d0*/  LDL R18, [R1+0xfb8] ;  /* 0x000fb80001127983 */ /* 0x000ea20000100800 */
[----:B------:R-:W2:Y:S01]  /*129e0*/  LDL R17, [R1+0xfbc] ;  /* 0x000fbc0001117983 */ /* 0x000ea20000100800 */
[----:B------:R-:W2:Y:S03]  /*129f0*/  LDL.LU R29, [R1+0x9b0] ;  /* 0x0009b000011d7983 */ /* 0x000ea60000300800 */
[----:B----4-:R0:W-:Y:S01]  /*12a00*/  STL [R1+0x2340], R13 ;  /* 0x0023400d01007387 */ /* 0x0101e20000100800 */
[----:B------:R-:W4:Y:S02]  /*12a10*/  LDL R16, [R1+0xf98] ;  /* 0x000f980001107983 */ /* 0x000f240000100800 */
[----:B------:R-:W4:Y:S01]  /*12a20*/  LDL R15, [R1+0xf9c] ;  /* 0x000f9c00010f7983 */ /* 0x000f220000100800 */
[----:B------:R-:W-:Y:S01]  /*12a30*/  PRMT R11, RZ, 0x7610, R11 ;  /* 0x00007610ff0b7816 */ /* 0x000fe2000000000b */
[----:B---3--:R1:W-:Y:S01]  /*12a40*/  STL [R1+0x2344], R12 ;  /* 0x0023440c01007387 */ /* 0x0083e20000100800 */
[----:B0-----:R-:W3:Y:S02]  /*12a50*/  LDL R13, [R1+0xf7c] ;  /* 0x000f7c00010d7983 */ /* 0x001ee40000100800 */
[----:B--2---:R-:W-:-:S02]  /*12a60*/  @!P0 IMAD.MOV.U32 R5, RZ, RZ, R19 ;  /* 0x000000ffff058224 */ /* 0x004fc400078e0013 */
[----:B------:R-:W-:Y:S02]  /*12a70*/  @!P0 IMAD.MOV.U32 R4, RZ, RZ, R14 ;  /* 0x000000ffff048224 */ /* 0x000fe400078e000e */
[----:B------:R-:W2:Y:S04]  /*12a80*/  LDL R14, [R1+0xf78] ;  /* 0x000f7800010e7983 */ /* 0x000ea80000100800 */
[----:B------:R0:W2:Y:S01]  /*12a90*/  @!P0 LDG.E.U16 R11, [R4.64] ;  /* 0x00000006040b8981 */ /* 0x0000a2000c1e1500 */
[----:B------:R-:W-:Y:S02]  /*12aa0*/  PRMT R10, RZ, 0x7610, R10 ;  /* 0x00007610ff0a7816 */ /* 0x000fe4000000000a */
[----:B------:R-:W-:Y:S01]  /*12ab0*/  PRMT R9, RZ, 0x7610, R9 ;  /* 0x00007610ff097816 */ /* 0x000fe20000000009 */
[----:B0-----:R-:W-:-:S02]  /*12ac0*/  @!P0 IMAD.MOV.U32 R4, RZ, RZ, R17 ;  /* 0x000000ffff048224 */ /* 0x001fc400078e0011 */
[----:B------:R-:W-:-:S05]  /*12ad0*/  @!P0 IMAD.MOV.U32 R5, RZ, RZ, R18 ;  /* 0x000000ffff058224 */ /* 0x000fca00078e0012 */
[----:B------:R4:W2:Y:S01]  /*12ae0*/  @!P0 LDG.E.U16 R10, [R4.64] ;  /* 0x00000006040a8981 */ /* 0x0008a2000c1e1500 */
[----:B------:R-:W-:Y:S01]  /*12af0*/  PRMT R8, RZ, 0x7610, R8 ;  /* 0x00007610ff087816 */ /* 0x000fe20000000008 */
[----:B----4-:R-:W-:Y:S02]  /*12b00*/  @!P0 IMAD.MOV.U32 R4, RZ, RZ, R15 ;  /* 0x000000ffff048224 */ /* 0x010fe400078e000f */
[----:B------:R-:W-:-:S05]  /*12b10*/  @!P0 IMAD.MOV.U32 R5, RZ, RZ, R16 ;  /* 0x000000ffff058224 */ /* 0x000fca00078e0010 */
[----:B------:R3:W4:Y:S02]  /*12b20*/  @!P0 LDG.E.U16 R9, [R4.64] ;  /* 0x0000000604098981 */ /* 0x000724000c1e1500 */
[----:B---3--:R-:W-:Y:S02]  /*12b30*/  @!P0 IMAD.MOV.U32 R4, RZ, RZ, R13 ;  /* 0x000000ffff048224 */ /* 0x008fe400078e000d */
[----:B--2---:R-:W-:Y:S01]  /*12b40*/  @!P0 IMAD.MOV.U32 R5, RZ, RZ, R14 ;  /* 0x000000ffff058224 */ /* 0x004fe200078e000e */
[----:B------:R0:W-:Y:S01]  /*12b50*/  STL [R1+0x2348], R11 ;  /* 0x0023480b01007387 */ /* 0x0001e20000100800 */
[----:B-1----:R-:W2:Y:S03]  /*12b60*/  LDL R12, [R1+0xf58] ;  /* 0x000f5800010c7983 */ /* 0x002ea60000100800 */
[----:B------:R2:W3:Y:S04]  /*12b70*/  @!P0 LDG.E.U16 R8, [R4.64] ;  /* 0x0000000604088981 */ /* 0x0004e8000c1e1500 */
[----:B0-----:R-:W3:Y:S04]  /*12b80*/  LDL R11, [R1+0xf5c] ;  /* 0x000f5c00010b7983 */ /* 0x001ee80000100800 */
[----:B------:R-:W0:Y:S04]  /*12b90*/  S2R R2, SR_TID.X ;  /* 0x0000000000027919 */ /* 0x000e280000002100 */
[----:B------:R1:W-:Y:S04]  /*12ba0*/  STS.U16 [R21+0x3580], R20 ;  /* 0x0035801415007388 */ /* 0x0003e80000000400 */
[----:B------:R-:W-:Y:S01]  /*12bb0*/  STL [R1+0x234c], R10 ;  /* 0x00234c0a01007387 */ /* 0x000fe20000100800 */
[----:B0-----:R-:W-:-:S05]  /*12bc0*/  LOP3.LUT R2, R2, 0x3f, RZ, 0xc0, !PT ;  /* 0x0000003f02027812 */ /* 0x001fca00078ec0ff */
[----:B------:R-:W-:-:S05]  /*12bd0*/  IMAD.SHL.U32 R2, R2, 0x2, RZ ;  /* 0x0000000202027824 */ /* 0x000fca00078e00ff */
[----:B-1----:R-:W-:Y:S01]  /*12be0*/  LOP3.LUT R20, R2, 0x30, RZ, 0x3c, !PT ;  /* 0x0000003002147812 */ /* 0x002fe200078e3cff */
[----:B----4-:R-:W-:Y:S04]  /*12bf0*/  STL [R1+0x2350], R9 ;  /* 0x0023500901007387 */ /* 0x010fe80000100800 */
[----:B------:R-:W-:Y:S01]  /*12c00*/  STS.U16 [R20+0x600], R27 ;  /* 0x0006001b14007388 */ /* 0x000fe20000000400 */
[----:B------:R-:W-:Y:S02]  /*12c10*/  STS.U16 [R20+0x680], R22 ;  /* 0x0006801614007388 */ /* 0x000fe40000000400 */
[----:B------:R-:W-:Y:S02]  /*12c20*/  STS.U16 [R20+0x700], R23 ;  /* 0x0007001714007388 */ /* 0x000fe40000000400 */
[----:B------:R-:W-:Y:S01]  /*12c30*/  STS.U16 [R20+0x780], R28 ;  /* 0x0007801c14007388 */ /* 0x000fe20000000400 */
[----:B------:R0:W-:Y:S04]  /*12c40*/  STS.U16 [R20+0x1600], R0 ;  /* 0x0016000014007388 */ /* 0x0001e80000000400 */
[----:B0-----:R-:W4:Y:S01]  /*12c50*/  LDL.LU R0, [R1+0x9b8] ;  /* 0x0009b80001007983 */ /* 0x001f220000300800 */
[----:B------:R-:W4:Y:S01]  /*12c60*/  LDL.LU R28, [R1+0x9bc] ;  /* 0x0009bc00011c7983 */ /* 0x000f220000300800 */
[----:B------:R-:W-:Y:S01]  /*12c70*/  PRMT R7, RZ, 0x7610, R7 ;  /* 0x00007610ff077816 */ /* 0x000fe20000000007 */
[----:B--2---:R-:W-:Y:S01]  /*12c80*/  @!P0 IMAD.MOV.U32 R5, RZ, RZ, R12 ;  /* 0x000000ffff058224 */ /* 0x004fe200078e000c */
[----:B---3--:R0:W-:Y:S01]  /*12c90*/  STL [R1+0x2354], R8 ;  /* 0x0023540801007387 */ /* 0x0081e20000100800 */
[----:B------:R-:W2:Y:S02]  /*12ca0*/  LDL R10, [R1+0xf3c] ;  /* 0x000f3c00010a7983 */ /* 0x000ea40000100800 */
[----:B------:R-:W3:Y:S02]  /*12cb0*/  LDL R9, [R1+0xf18] ;  /* 0x000f180001097983 */ /* 0x000ee40000100800 */
[----:B------:R-:W-:Y:S01]  /*12cc0*/  @!P0 IMAD.MOV.U32 R4, RZ, RZ, R11 ;  /* 0x000000ffff048224 */ /* 0x000fe200078e000b */
[----:B0-----:R-:W3:Y:S01]  /*12cd0*/  LDL R8, [R1+0xf1c] ;  /* 0x000f1c0001087983 */ /* 0x001ee20000100800 */
[----:B------:R-:W3:Y:S02]  /*12ce0*/  LDL.LU R11, [R1+0x960] ;  /* 0x00096000010b7983 */ /* 0x000ee40000300800 */
[----:B------:R-:W3:Y:S02]  /*12cf0*/  LDL.LU R12, [R1+0x95c] ;  /* 0x00095c00010c7983 */ /* 0x000ee40000300800 */
[----:B------:R-:W3:Y:S01]  /*12d00*/  LDL.LU R13, [R1+0x958] ;  /* 0x00095800010d7983 */ /* 0x000ee20000300800 */
[----:B------:R-:W3:Y:S01]  /*12d10*/  LDL.LU R21, [R1+0x954] ;  /* 0x0009540001157983 */ /* 0x000ee20000300800 */
        /* <DEDUP_REMOVED lines=11> */
[----:B------:R-:W3:Y:S04]  /*12dd0*/  LDL.LU R23, [R1+0x9a4] ;  /* 0x0009a40001177983 */ /* 0x000ee80000300800 */
[----:B------:R0:W3:Y:S04]  /*12de0*/  @!P0 LDG.E.U16 R7, [R4.64] ;  /* 0x0000000604078981 */ /* 0x0000e8000c1e1500 */
[----:B0-----:R-:W3:Y:S01]  /*12df0*/  LDL R5, [R1+0xf38] ;  /* 0x000f380001057983 */ /* 0x001ee20000100800 */
[----:B------:R-:W-:-:S02]  /*12e00*/  PRMT R6, RZ, 0x7610, R6 ;  /* 0x00007610ff067816 */ /* 0x000fc40000000006 */
[----:B------:R-:W-:Y:S01]  /*12e10*/  PRMT R3, RZ, 0x7610, R3 ;  /* 0x00007610ff037816 */ /* 0x000fe20000000003 */
[----:B--2---:R-:W-:-:S05]  /*12e20*/  @!P0 IMAD.MOV.U32 R4, RZ, RZ, R10 ;  /* 0x000000ffff048224 */ /* 0x004fca00078e000a */
[----:B---3--:R0:W2:Y:S02]  /*12e30*/  @!P0 LDG.E.U16 R6, [R4.64] ;  /* 0x0000000604068981 */ /* 0x0080a4000c1e1500 */
[----:B0-----:R-:W-:Y:S02]  /*12e40*/  @!P0 IMAD.MOV.U32 R4, RZ, RZ, R8 ;  /* 0x000000ffff048224 */ /* 0x001fe400078e0008 */
[----:B------:R-:W-:-:S05]  /*12e50*/  @!P0 IMAD.MOV.U32 R5, RZ, RZ, R9 ;  /* 0x000000ffff058224 */ /* 0x000fca00078e0009 */
[----:B------:R0:W3:Y:S04]  /*12e60*/  @!P0 LDG.E.U16 R3, [R4.64] ;  /* 0x0000000604038981 */ /* 0x0000e8000c1e1500 */
[----:B------:R1:W-:Y:S04]  /*12e70*/  STS.U16 [R20+0x1680], R29 ;  /* 0x0016801d14007388 */ /* 0x0003e80000000400 */
[----:B------:R-:W-:Y:S01]  /*12e80*/  STL [R1+0x2358], R7 ;  /* 0x0023580701007387 */ /* 0x000fe20000100800 */
[----:B----4-:R4:W-:Y:S02]  /*12e90*/  STS.U16 [R20+0x1700], R0 ;  /* 0x0017000014007388 */ /* 0x0109e40000000400 */
[----:B------:R2:W-:Y:S01]  /*12ea0*/  STS.U16 [R20+0x1780], R28 ;  /* 0x0017801c14007388 */ /* 0x0005e20000000400 */
[----:B-1----:R-:W3:Y:S01]  /*12eb0*/  LDL.LU R29, [R1+0x950] ;  /* 0x00095000011d7983 */ /* 0x002ee20000300800 */
[----:B----4-:R-:W4:Y:S01]  /*12ec0*/  LDL.LU R0, [R1+0x94c] ;  /* 0x00094c0001007983 */ /* 0x010f220000300800 */
[----:B0-----:R-:W-:-:S02]  /*12ed0*/  LOP3.LUT R4, R2, 0x40, RZ, 0x3c, !PT ;  /* 0x0000004002047812 */ /* 0x001fc400078e3cff */
[----:B--2---:R-:W-:Y:S01]  /*12ee0*/  STL [R1+0x235c], R6 ;  /* 0x00235c0601007387 */ /* 0x004fe20000100800 */
[----:B------:R-:W2:Y:S03]  /*12ef0*/  LDL.LU R28, [R1+0x948] ;  /* 0x00094800011c7983 */ /* 0x000ea60000300800 */
[----:B---3--:R0:W-:Y:S01]  /*12f00*/  STL [R1+0x2360], R3 ;  /* 0x0023600301007387 */ /* 0x0081e20000100800 */
[----:B------:R-:W-:Y:S02]  /*12f10*/  STL [R1+0x2364], R20 ;  /* 0x0023641401007387 */ /* 0x000fe40000100800 */
[----:B------:R-:W3:Y:S01]  /*12f20*/  LDL.LU R2, [R1+0x944] ;  /* 0x0009440001027983 */ /* 0x000ee20000300800 */
[----:B0-----:R-:W3:Y:S01]  /*12f30*/  LDL.LU R3, [R1+0x8f0] ;  /* 0x0008f00001037983 */ /* 0x001ee20000300800 */
[----:B------:R-:W-:Y:S02]  /*12f40*/  STS.U16 [R20+0x2600], R11 ;  /* 0x0026000b14007388 */ /* 0x000fe40000000400 */
[----:B------:R-:W-:Y:S02]  /*12f50*/  STS.U16 [R20+0x2680], R12 ;  /* 0x0026800c14007388 */ /* 0x000fe40000000400 */
[----:B------:R-:W-:Y:S01]  /*12f60*/  STS.U16 [R20+0x2700], R13 ;  /* 0x0027000d14007388 */ /* 0x000fe20000000400 */
[----:B------:R-:W-:Y:S01]  /*12f70*/  STS.U16 [R20+0x2780], R21 ;  /* 0x0027801514007388 */ /* 0x000fe20000000400 */
[----:B------:R-:W-:Y:S02]  /*12f80*/  STS.U16 [R20+0x3600], R14 ;  /* 0x0036000e14007388 */ /* 0x000fe40000000400 */
[----:B------:R-:W-:Y:S02]  /*12f90*/  STS.U16 [R20+0x3680], R15 ;  /* 0x0036800f14007388 */ /* 0x000fe40000000400 */
[----:B------:R-:W-:Y:S01]  /*12fa0*/  STS.U16 [R20+0x3700], R16 ;  /* 0x0037001014007388 */ /* 0x000fe20000000400 */
[----:B------:R0:W-:Y:S01]  /*12fb0*/  STS.U16 [R20+0x3780], R17 ;  /* 0x0037801114007388 */ /* 0x0001e20000000400 */
[----:B------:R-:W-:Y:S02]  /*12fc0*/  STS.U16 [R4+0x800], R18 ;  /* 0x0008001204007388 */ /* 0x000fe40000000400 */
[----:B------:R-:W-:Y:S02]  /*12fd0*/  STS.U16 [R4+0x880], R19 ;  /* 0x0008801304007388 */ /* 0x000fe40000000400 */
[----:B------:R-:W-:Y:S01]  /*12fe0*/  STS.U16 [R4+0x900], R24 ;  /* 0x0009001804007388 */ /* 0x000fe20000000400 */
[----:B------:R-:W-:Y:S01]  /*12ff0*/  STS.U16 [R4+0x980], R25 ;  /* 0x0009801904007388 */ /* 0x000fe20000000400 */
[----:B------:R-:W-:Y:S02]  /*13000*/  STS.U16 [R4+0x1800], R26 ;  /* 0x0018001a04007388 */ /* 0x000fe40000000400 */
[----:B------:R-:W-:Y:S02]  /*13010*/  STS.U16 [R4+0x1880], R27 ;  /* 0x0018801b04007388 */ /* 0x000fe40000000400 */
[----:B------:R-:W-:Y:S01]  /*13020*/  STS.U16 [R4+0x1900], R22 ;  /* 0x0019001604007388 */ /* 0x000fe20000000400 */
[----:B------:R-:W-:Y:S01]  /*13030*/  STS.U16 [R4+0x1980], R23 ;  /* 0x0019801704007388 */ /* 0x000fe20000000400 */
[----:B------:R-:W-:Y:S02]  /*13040*/  STS.U16 [R4+0x2800], R29 ;  /* 0x0028001d04007388 */ /* 0x000fe40000000400 */
[----:B----4-:R1:W-:Y:S01]  /*13050*/  STS.U16 [R4+0x2880], R0 ;  /* 0x0028800004007388 */ /* 0x0103e20000000400 */
[----:B0-----:R-:W4:Y:S01]  /*13060*/  LDL.LU R20, [R1+0x8e8] ;  /* 0x0008e80001147983 */ /* 0x001f220000300800 */
[----:B------:R-:W4:Y:S02]  /*13070*/  LDL.LU R5, [R1+0x8e4] ;  /* 0x0008e40001057983 */ /* 0x000f240000300800 */
[----:B------:R-:W4:Y:S01]  /*13080*/  LDL.LU R6, [R1+0xa10] ;  /* 0x000a100001067983 */ /* 0x000f220000300800 */
[----:B-1----:R-:W4:Y:S01]  /*13090*/  LDL.LU R0, [R1+0xa0c] ;  /* 0x000a0c0001007983 */ /* 0x002f220000300800 */
[----:B------:R-:W4:Y:S02]  /*130a0*/  LDL.LU R7, [R1+0xa08] ;  /* 0x000a080001077983 */ /* 0x000f240000300800 */
[----:B------:R-:W4:Y:S02]  /*130b0*/  LDL.LU R8, [R1+0x9fc] ;  /* 0x0009fc0001087983 */ /* 0x000f240000300800 */
[----:B------:R-:W4:Y:S01]  /*130c0*/  LDL.LU R9, [R1+0x9a0] ;  /* 0x0009a00001097983 */ /* 0x000f220000300800 */
[----:B------:R-:W4:Y:S01]  /*130d0*/  LDL.LU R10, [R1+0x99c] ;  /* 0x00099c00010a7983 */ /* 0x000f220000300800 */
        /* <DEDUP_REMOVED lines=16> */
[----:B------:R-:W4:Y:S03]  /*131e0*/  LDL.LU R29, [R1+0x988] ;  /* 0x00098800011d7983 */ /* 0x000f260000300800 */
[----:B--2---:R0:W-:Y:S04]  /*131f0*/  STS.U16 [R4+0x2900], R28 ;  /* 0x0029001c04007388 */ /* 0x0041e80000000400 */
[----:B0-----:R-:W2:Y:S04]  /*13200*/  LDL.LU R28, [R1+0x984] ;  /* 0x00098400011c7983 */ /* 0x001ea80000300800 */
[----:B---3--:R0:W-:Y:S04]  /*13210*/  STS.U16 [R4+0x2980], R2 ;  /* 0x0029800204007388 */ /* 0x0081e80000000400 */
[----:B0-----:R-:W0:Y:S04]  /*13220*/  S2R R2, SR_TID.X ;  /* 0x0000000000027919 */ /* 0x001e280000002100 */
[----:B------:R1:W-:Y:S01]  /*13230*/  STS.U16 [R4+0x3800], R3 ;  /* 0x0038000304007388 */ /* 0x0003e20000000400 */
[----:B0-----:R-:W-:-:S05]  /*13240*/  LOP3.LUT R2, R2, 0x3f, RZ, 0xc0, !PT ;  /* 0x0000003f02027812 */ /* 0x001fca00078ec0ff */
[----:B------:R-:W-:-:S05]  /*13250*/  IMAD.SHL.U32 R2, R2, 0x2, RZ ;  /* 0x0000000202027824 */ /* 0x000fca00078e00ff */
[----:B-1----:R-:W-:Y:S02]  /*13260*/  LOP3.LUT R3, R2, 0x50, RZ, 0x3c, !PT ;  /* 0x0000005002037812 */ /* 0x002fe400078e3cff */
[----:B------:R-:W3:Y:S04]  /*13270*/  LDL.LU R2, [R1+0x8ec] ;  /* 0x0008ec0001027983 */ /* 0x000ee80000300800 */
[----:B---3--:R0:W-:Y:S04]  /*13280*/  STS.U16 [R4+0x3880], R2 ;  /* 0x0038800204007388 */ /* 0x0081e80000000400 */
[----:B0-----:R-:W0:Y:S01]  /*13290*/  S2R R2, SR_TID.X ;  /* 0x0000000000027919 */ /* 0x001e220000002100 */
[----:B----4-:R-:W-:Y:S02]  /*132a0*/  STS.U16 [R4+0x3900], R20 ;  /* 0x0039001404007388 */ /* 0x010fe40000000400 */
[----:B------:R-:W-:Y:S02]  /*132b0*/  STS.U16 [R4+0x3980], R5 ;  /* 0x0039800504007388 */ /* 0x000fe40000000400 */
[----:B------:R-:W-:Y:S01]  /*132c0*/  STS.U16 [R3+0xa00], R6 ;  /* 0x000a000603007388 */ /* 0x000fe20000000400 */
[----:B------:R1:W-:Y:S04]  /*132d0*/  STS.U16 [R3+0xa80], R0 ;  /* 0x000a800003007388 */ /* 0x0003e80000000400 */
[----:B-1----:R-:W3:Y:S01]  /*132e0*/  LDL.LU R0, [R1+0x930] ;  /* 0x0009300001007983 */ /* 0x002ee20000300800 */
[----:B0-----:R-:W-:-:S05]  /*132f0*/  LOP3.LUT R2, R2, 0x3f, RZ, 0xc0, !PT ;  /* 0x0000003f02027812 */ /* 0x001fca00078ec0ff */
[----:B------:R-:W-:-:S05]  /*13300*/  IMAD.SHL.U32 R2, R2, 0x2, RZ ;  /* 0x0000000202027824 */ /* 0x000fca00078e00ff */
[----:B------:R-:W-:Y:S02]  /*13310*/  LOP3.LUT R4, R2, 0x60, RZ, 0x3c, !PT ;  /* 0x0000006002047812 */ /* 0x000fe400078e3cff */
[----:B------:R-:W4:Y:S04]  /*13320*/  LDL.LU R2, [R1+0x924] ;  /* 0x0009240001027983 */ /* 0x000f280000300800 */
[----:B----4-:R0:W-:Y:S04]  /*13330*/  STL [R1+0x236c], R2 ;  /* 0x00236c0201007387 */ /* 0x0101e80000100800 */
[----:B0-----:R-:W4:Y:S04]  /*13340*/  LDL.LU R2, [R1+0x928] ;  /* 0x0009280001027983 */ /* 0x001f280000300800 */
[----:B------:R-:W-:Y:S01]  /*13350*/  STS.U16 [R3+0xb00], R7 ;  /* 0x000b000703007388 */ /* 0x000fe20000000400 */
        /* <DEDUP_REMOVED lines=20> */
[----:B--2---:R-:W-:Y:S02]  /*134a0*/  STS.U16 [R4+0x1d80], R28 ;  /* 0x001d801c04007388 */ /* 0x004fe40000000400 */
[----:B---3--:R-:W-:Y:S01]  /*134b0*/  STS.U16 [R4+0x2c00], R0 ;  /* 0x002c000004007388 */ /* 0x008fe20000000400 */
[----:B----4-:R0:W-:Y:S04]  /*134c0*/  STL [R1+0x2370], R2 ;  /* 0x0023700201007387 */ /* 0x0101e80000100800 */
[----:B0-----:R-:W2:Y:S01]  /*134d0*/  LDL.LU R2, [R1+0x92c] ;  /* 0x00092c0001027983 */ /* 0x001ea20000300800 */
[----:B------:R-:W3:Y:S02]  /*134e0*/  LDL.LU R20, [R1+0x8d0] ;  /* 0x0008d00001147983 */ /* 0x000ee40000300800 */
[----:B------:R-:W4:Y:S02]  /*134f0*/  LDL.LU R3, [R1+0x8c4] ;  /* 0x0008c40001037983 */ /* 0x000f240000300800 */
        /* <DEDUP_REMOVED lines=25> */
[----:B--2---:R0:W-:Y:S04]  /*13690*/  STS.U16 [R4+0x2c80], R2 ;  /* 0x002c800204007388 */ /* 0x0041e80000000400 */
[----:B0-----:R-:W2:Y:S04]  /*136a0*/  LDL.LU R2, [R1+0x2370] ;  /* 0x0023700001027983 */ /* 0x001ea80000300800 */
[----:B--2---:R0:W-:Y:S04]  /*136b0*/  STS.U16 [R4+0x2d00], R2 ;  /* 0x002d000204007388 */ /* 0x0041e80000000400 */
[----:B0-----:R-:W2:Y:S04]  /*136c0*/  LDL.LU R2, [R1+0x236c] ;  /* 0x00236c0001027983 */ /* 0x001ea80000300800 */
[----:B--2---:R-:W-:Y:S01]  /*136d0*/  STS.U16 [R4+0x2d80], R2 ;  /* 0x002d800204007388 */ /* 0x004fe20000000400 */
[----:B---3--:R-:W-:Y:S02]  /*136e0*/  STS.U16 [R4+0x3c00], R20 ;  /* 0x003c001404007388 */ /* 0x008fe40000000400 */
[----:B----4-:R-:W-:Y:S02]  /*136f0*/  STS.U16 [R4+0x3c80], R3 ;  /* 0x003c800304007388 */ /* 0x010fe40000000400 */
[----:B------:R-:W-:Y:S01]  /*13700*/  STS.U16 [R4+0x3d00], R5 ;  /* 0x003d000504007388 */ /* 0x000fe20000000400 */
[----:B------:R0:W-:Y:S04]  /*13710*/  STS.U16 [R4+0x3d80], R0 ;  /* 0x003d800004007388 */ /* 0x0001e80000000400 */
[----:B0-----:R-:W2:Y:S01]  /*13720*/  LDL.LU R0, [R1+0x90] ;  /* 0x0000900001007983 */ /* 0x001ea20000300800 */
[----:B------:R-:W3:Y:S02]  /*13730*/  LDL.LU R5, [R1+0x8c] ;  /* 0x00008c0001057983 */ /* 0x000ee40000300800 */
[----:B------:R-:W4:Y:S01]  /*13740*/  LDL.LU R20, [R1+0x84] ;  /* 0x0000840001147983 */ /* 0x000f220000300800 */
[----:B------:R-:W0:Y:S02]  /*13750*/  S2R R2, SR_TID.X ;  /* 0x0000000000027919 */ /* 0x000e240000002100 */
[----:B0-----:R-:W-:-:S05]  /*13760*/  LOP3.LUT R2, R2, 0x3f, RZ, 0xc0, !PT ;  /* 0x0000003f02027812 */ /* 0x001fca00078ec0ff */
[----:B------:R-:W-:-:S05]  /*13770*/  IMAD.SHL.U32 R2, R2, 0x2, RZ ;  /* 0x0000000202027824 */ /* 0x000fca00078e00ff */
[----:B------:R-:W-:-:S05]  /*13780*/  LOP3.LUT R3, R2, 0x70, RZ, 0x3c, !PT ;  /* 0x0000007002037812 */ /* 0x000fca00078e3cff */
[----:B------:R-:W-:Y:S04]  /*13790*/  STS.U16 [R3+0xe00], R6 ;  /* 0x000e000603007388 */ /* 0x000fe80000000400 */
[----:B----4-:R0:W-:Y:S04]  /*137a0*/  STL [R1+0x2368], R20 ;  /* 0x0023681401007387 */ /* 0x0101e80000100800 */
[----:B0-----:R-:W4:Y:S01]  /*137b0*/  LDL.LU R20, [R1+0x88] ;  /* 0x0000880001147983 */ /* 0x001f220000300800 */
        /* <DEDUP_REMOVED lines=14> */
[----:B------:R0:W-:Y:S01]  /*138a0*/  STS.U16 [R3+0x3f80], R24 ;  /* 0x003f801803007388 */ /* 0x0001e20000000400 */
[----:B------:R1:W-:Y:S04]  /*138b0*/  STS.U16 [R2+0x4400], R27 ;  /* 0x0044001b02007388 */ /* 0x0003e80000000400 */
[----:B0-----:R-:W4:Y:S01]  /*138c0*/  LDL.LU R3, [R1+0x80] ;  /* 0x0000800001037983 */ /* 0x001f220000300800 */
[----:B------:R-:W4:Y:S02]  /*138d0*/  LDL.LU R6, [R1+0x7c] ;  /* 0x00007c0001067983 */ /* 0x000f240000300800 */
[----:B-1----:R-:W4:Y:S02]  /*138e0*/  LDL.LU R27, [R1+0x78] ;  /* 0x00007800011b7983 */ /* 0x002f240000300800 */
        /* <DEDUP_REMOVED lines=13> */
[----:B------:R-:W4:Y:S04]  /*139c0*/  LDL.LU R19, [R1+0x40] ;  /* 0x0000400001137983 */ /* 0x000f280000300800 */
[----:B------:R0:W-:Y:S01]  /*139d0*/  STS.U16 [R2+0x4000], R25 ;  /* 0x0040001902007388 */ /* 0x0001e20000000400 */
[----:B------:R-:W4:Y:S03]  /*139e0*/  LDL.LU R24, [R1+0x3c] ;  /* 0x00003c0001187983 */ /* 0x000f260000300800 */
[----:B------:R1:W-:Y:S04]  /*139f0*/  STS.U16 [R2+0x4200], R26 ;  /* 0x0042001a02007388 */ /* 0x0003e80000000400 */
[----:B------:R1:W-:Y:S04]  /*13a00*/  STS.U16 [R2+0x4600], R22 ;  /* 0x0046001602007388 */ /* 0x0003e80000000400 */
[----:B------:R2:W-:Y:S04]  /*13a10*/  STS.U16 [R2+0x4800], R23 ;  /* 0x0048001702007388 */ /* 0x0005e80000000400 */
[----:B------:R3:W-:Y:S04]  /*13a20*/  STS.U16 [R2+0x4a00], R29 ;  /* 0x004a001d02007388 */ /* 0x0007e80000000400 */
[----:B------:R3:W-:Y:S04]  /*13a30*/  STS.U16 [R2+0x4c00], R28 ;  /* 0x004c001c02007388 */ /* 0x0007e80000000400 */
[----:B0-----:R-:W4:Y:S01]  /*13a40*/  LDL.LU R25, [R1+0x38] ;  /* 0x0000380001197983 */ /* 0x001f220000300800 */
[----:B-1----:R-:W4:Y:S02]  /*13a50*/  LDL.LU R26, [R1+0x34] ;  /* 0x00003400011a7983 */ /* 0x002f240000300800 */
[----:B------:R-:W4:Y:S01]  /*13a60*/  LDL.LU R22, [R1+0x30] ;  /* 0x0000300001167983 */ /* 0x000f220000300800 */
[----:B--2---:R-:W2:Y:S01]  /*13a70*/  LDL.LU R23, [R1+0x2c] ;  /* 0x00002c0001177983 */ /* 0x004ea20000300800 */
[----:B---3--:R-:W3:Y:S03]  /*13a80*/  LDL.LU R29, [R1+0x28] ;  /* 0x00002800011d7983 */ /* 0x008ee60000300800 */
[----:B------:R0:W-:Y:S01]  /*13a90*/  STS.U16 [R2+0x4e00], R0 ;  /* 0x004e000002007388 */ /* 0x0001e20000000400 */
[----:B------:R-:W2:Y:S03]  /*13aa0*/  LDL.LU R28, [R1+0x24] ;  /* 0x00002400011c7983 */ /* 0x000ea60000300800 */
[----:B------:R1:W-:Y:S04]  /*13ab0*/  STS.U16 [R2+0x5000], R5 ;  /* 0x0050000502007388 */ /* 0x0003e80000000400 */
[----:B0-----:R-:W2:Y:S01]  /*13ac0*/  LDL.LU R0, [R1+0x20] ;  /* 0x0000200001007983 */ /* 0x001ea20000300800 */
[----:B------:R-:W2:Y:S02]  /*13ad0*/  LDL.LU R4, [R1+0x18] ;  /* 0x0000180001047983 */ /* 0x000ea40000300800 */
[----:B-1----:R-:W2:Y:S01]  /*13ae0*/  LDL.LU R5, [R1+0x10] ;  /* 0x0000100001057983 */ /* 0x002ea20000300800 */
[----:B----4-:R0:W-:Y:S04]  /*13af0*/  STS.U16 [R2+0x5200], R20 ;  /* 0x0052001402007388 */ /* 0x0101e80000000400 */
[----:B0-----:R-:W4:Y:S04]  /*13b00*/  LDL.LU R20, [R1+0x2368] ;  /* 0x0023680001147983 */ /* 0x001f280000300800 */
[----:B------:R-:W-:Y:S04]  /*13b10*/  STS.U16 [R2+0x5600], R3 ;  /* 0x0056000302007388 */ /* 0x000fe80000000400 */
[----:B------:R0:W-:Y:S04]  /*13b20*/  STS.U16 [R2+0x5a00], R27 ;  /* 0x005a001b02007388 */ /* 0x0001e80000000400 */
[----:B------:R-:W-:Y:S04]  /*13b30*/  STS.U16 [R2+0x5800], R6 ;  /* 0x0058000602007388 */ /* 0x000fe80000000400 */
[----:B------:R-:W-:Y:S04]  /*13b40*/  STS.U16 [R2+0x5c00], R7 ;  /* 0x005c000702007388 */ /* 0x000fe80000000400 */
[----:B------:R-:W-:Y:S01]  /*13b50*/  STS.U16 [R2+0x5e00], R8 ;  /* 0x005e000802007388 */ /* 0x000fe20000000400 */
[----:B0-----:R-:W-:-:S03]  /*13b60*/  LOP3.LUT R27, R2, 0x10, RZ, 0x3c, !PT ;  /* 0x00000010021b7812 */ /* 0x001fc600078e3cff */
[----:B----4-:R0:W-:Y:S02]  /*13b70*/  STS.U16 [R2+0x5400], R20 ;  /* 0x0054001402007388 */ /* 0x0101e40000000400 */
[----:B------:R1:W-:Y:S02]  /*13b80*/  STS.U16 [R27+0x4080], R9 ;  /* 0x004080091b007388 */ /* 0x0003e40000000400 */
[----:B------:R4:W-:Y:S02]  /*13b90*/  STS.U16 [R27+0x4280], R10 ;  /* 0x0042800a1b007388 */ /* 0x0009e40000000400 */
[----:B------:R1:W-:Y:S01]  /*13ba0*/  STS.U16 [R27+0x4480], R11 ;  /* 0x0044800b1b007388 */ /* 0x0003e20000000400 */
[----:B0-----:R-:W2:Y:S01]  /*13bb0*/  LDL.LU R20, [R1+0x2364] ;  /* 0x0023640001147983 */ /* 0x001ea20000300800 */
[----:B------:R-:W2:Y:S02]  /*13bc0*/  LDL.LU R3, [R1+0x2360] ;  /* 0x0023600001037983 */ /* 0x000ea40000300800 */
[----:B------:R-:W2:Y:S02]  /*13bd0*/  LDL.LU R6, [R1+0x235c] ;  /* 0x00235c0001067983 */ /* 0x000ea40000300800 */
[----:B------:R-:W2:Y:S01]  /*13be0*/  LDL.LU R7, [R1+0x2358] ;  /* 0x0023580001077983 */ /* 0x000ea20000300800 */
[----:B------:R-:W2:Y:S01]  /*13bf0*/  LDL.LU R8, [R1+0x2354] ;  /* 0x0023540001087983 */ /* 0x000ea20000300800 */
[----:B------:R-:W2:Y:S02]  /*13c00*/  LDL.LU R2, [R1+0x1c] ;  /* 0x00001c0001027983 */ /* 0x000ea40000300800 */
[----:B-1----:R-:W2:Y:S02]  /*13c10*/  LDL.LU R9, [R1+0x2350] ;  /* 0x0023500001097983 */ /* 0x002ea40000300800 */
[----:B----4-:R-:W4:Y:S01]  /*13c20*/  LDL.LU R10, [R1+0x234c] ;  /* 0x00234c00010a7983 */ /* 0x010f220000300800 */
[----:B------:R-:W2:Y:S04]  /*13c30*/  LDL.LU R11, [R1+0x2348] ;  /* 0x00234800010b7983 */ /* 0x000ea80000300800 */
[----:B------:R0:W-:Y:S01]  /*13c40*/  STS.U16 [R27+0x4680], R12 ;  /* 0x0046800c1b007388 */ /* 0x0001e20000000400 */
[----:B------:R1:W-:Y:S02]  /*13c50*/  STS.U16 [R27+0x4880], R13 ;  /* 0x0048800d1b007388 */ /* 0x0003e40000000400 */
[----:B------:R3:W-:Y:S01]  /*13c60*/  STS.U16 [R27+0x4a80], R21 ;  /* 0x004a80151b007388 */ /* 0x0007e20000000400 */
[----:B0-----:R-:W2:Y:S01]  /*13c70*/  LDL.LU R12, [R1+0x2344] ;  /* 0x00234400010c7983 */ /* 0x001ea20000300800 */
[----:B-1----:R-:W2:Y:S02]  /*13c80*/  LDL.LU R13, [R1+0x2340] ;  /* 0x00234000010d7983 */ /* 0x002ea40000300800 */
[----:B---3--:R-:W2:Y:S02]  /*13c90*/  LDL.LU R21, [R1+0x233c] ;  /* 0x00233c0001157983 */ /* 0x008ea40000300800 */
[----:B------:R0:W-:Y:S01]  /*13ca0*/  STS.U16 [R27+0x4c80], R14 ;  /* 0x004c800e1b007388 */ /* 0x0001e20000000400 */
[----:B------:R1:W-:Y:S01]  /*13cb0*/  STS.U16 [R27+0x4e80], R15 ;  /* 0x004e800f1b007388 */ /* 0x0003e20000000400 */
[----:B------:R3:W-:Y:S02]  /*13cc0*/  STS.U16 [R27+0x5080], R16 ;  /* 0x005080101b007388 */ /* 0x0007e40000000400 */
[----:B------:R3:W-:Y:S02]  /*13cd0*/  STS.U16 [R27+0x5280], R17 ;  /* 0x005280111b007388 */ /* 0x0007e40000000400 */
[----:B------:R3:W-:Y:S01]  /*13ce0*/  STS.U16 [R27+0x5480], R18 ;  /* 0x005480121b007388 */ /* 0x0007e20000000400 */
[----:B------:R3:W-:Y:S04]  /*13cf0*/  STS.U16 [R27+0x5680], R19 ;  /* 0x005680131b007388 */ /* 0x0007e80000000400 */
[----:B0-----:R-:W4:Y:S01]  /*13d00*/  LDL.LU R14, [R1+0x2338] ;  /* 0x00233800010e7983 */ /* 0x001f220000300800 */
[----:B-1----:R-:W4:Y:S02]  /*13d10*/  LDL.LU R15, [R1+0x2334] ;  /* 0x00233400010f7983 */ /* 0x002f240000300800 */
[----:B---3--:R-:W3:Y:S01]  /*13d20*/  LDL.LU R16, [R1+0x2330] ;  /* 0x0023300001107983 */ /* 0x008ee20000300800 */
[----:B------:R-:W3:Y:S04]  /*13d30*/  LDL.LU R17, [R1+0x232c] ;  /* 0x00232c0001117983 */ /* 0x000ee80000300800 */
[----:B------:R-:W3:Y:S01]  /*13d40*/  LDL.LU R18, [R1+0x2328] ;  /* 0x0023280001127983 */ /* 0x000ee20000300800 */
[----:B------:R-:W3:Y:S03]  /*13d50*/  LDL.LU R19, [R1+0x2324] ;  /* 0x0023240001137983 */ /* 0x000ee60000300800 */
[----:B------:R0:W-:Y:S01]  /*13d60*/  STS.U16 [R27+0x5880], R24 ;  /* 0x005880181b007388 */ /* 0x0001e20000000400 */
[----:B------:R1:W-:Y:S02]  /*13d70*/  STS.U16 [R27+0x5a80], R25 ;  /* 0x005a80191b007388 */ /* 0x0003e40000000400 */
[----:B------:R1:W-:Y:S02]  /*13d80*/  STS.U16 [R27+0x5c80], R26 ;  /* 0x005c801a1b007388 */ /* 0x0003e40000000400 */
[----:B------:R1:W-:Y:S01]  /*13d90*/  STS.U16 [R27+0x5e80], R22 ;  /* 0x005e80161b007388 */ /* 0x0003e20000000400 */
[----:B0-----:R-:W3:Y:S01]  /*13da0*/  LDL.LU R24, [R1+0x2320] ;  /* 0x0023200001187983 */ /* 0x001ee20000300800 */
[----:B-1----:R-:W3:Y:S02]  /*13db0*/  LDL.LU R25, [R1+0x231c] ;  /* 0x00231c0001197983 */ /* 0x002ee40000300800 */
[----:B------:R-:W3:Y:S02]  /*13dc0*/  LDL.LU R26, [R1+0x2318] ;  /* 0x00231800011a7983 */ /* 0x000ee40000300800 */
[----:B------:R-:W3:Y:S01]  /*13dd0*/  LDL.LU R27, [R1+0x2314] ;  /* 0x00231400011b7983 */ /* 0x000ee20000300800 */
[----:B------:R-:W3:Y:S04]  /*13de0*/  LDL.LU R22, [R1+0x2310] ;  /* 0x0023100001167983 */ /* 0x000ee80000300800 */
[----:B--2---:R0:W-:Y:S01]  /*13df0*/  STS.U16 [R21+0x4100], R23 ;  /* 0x0041001715007388 */ /* 0x0041e20000000400 */
[----:B------:R1:W-:Y:S02]  /*13e00*/  STS.U16 [R21+0x4300], R29 ;  /* 0x0043001d15007388 */ /* 0x0003e40000000400 */
[----:B------:R2:W-:Y:S02]  /*13e10*/  STS.U16 [R21+0x4500], R28 ;  /* 0x0045001c15007388 */ /* 0x0005e40000000400 */
[----:B------:R4:W-:Y:S01]  /*13e20*/  STS.U16 [R21+0x4700], R0 ;  /* 0x0047000015007388 */ /* 0x0009e20000000400 */
[----:B0-----:R-:W3:Y:S01]  /*13e30*/  LDL.LU R23, [R1+0x230c] ;  /* 0x00230c0001177983 */ /* 0x001ee20000300800 */
[----:B-1----:R-:W3:Y:S02]  /*13e40*/  LDL.LU R29, [R1+0x2308] ;  /* 0x00230800011d7983 */ /* 0x002ee40000300800 */
[----:B--2---:R-:W2:Y:S02]  /*13e50*/  LDL.LU R28, [R1+0x2304] ;  /* 0x00230400011c7983 */ /* 0x004ea40000300800 */
[----:B----4-:R-:W4:Y:S01]  /*13e60*/  LDL.LU R0, [R1+0x2300] ;  /* 0x0023000001007983 */ /* 0x010f220000300800 */
[----:B------:R-:W-:Y:S01]  /*13e70*/  STS.U16 [R21+0x4900], R2 ;  /* 0x0049000215007388 */ /* 0x000fe20000000400 */
[----:B------:R-:W-:Y:S03]  /*13e80*/  STS.U16 [R21+0x4b00], R4 ;  /* 0x004b000415007388 */ /* 0x000fe60000000400 */
[----:B----4-:R0:W-:Y:S04]  /*13e90*/  STS.U16 [R21+0x4d00], R0 ;  /* 0x004d000015007388 */ /* 0x0101e80000000400 */
[----:B0-----:R-:W4:Y:S01]  /*13ea0*/  LDL.LU R0, [R1+0x22fc] ;  /* 0x0022fc0001007983 */ /* 0x001f220000300800 */
[----:B------:R-:W-:Y:S02]  /*13eb0*/  STS.U16 [R21+0x4f00], R5 ;  /* 0x004f000515007388 */ /* 0x000fe40000000400 */
[----:B--2---:R0:W-:Y:S02]  /*13ec0*/  STS.U16 [R21+0x5100], R28 ;  /* 0x0051001c15007388 */ /* 0x0041e40000000400 */
[----:B0-----:R-:W2:Y:S01]  /*13ed0*/  LDL.LU R28, [R1+0x22f8] ;  /* 0x0022f800011c7983 */ /* 0x001ea20000300800 */
[----:B---3--:R0:W-:Y:S02]  /*13ee0*/  STS.U16 [R21+0x5300], R29 ;  /* 0x0053001d15007388 */ /* 0x0081e40000000400 */
[----:B------:R-:W-:Y:S02]  /*13ef0*/  STS.U16 [R21+0x5500], R23 ;  /* 0x0055001715007388 */ /* 0x000fe40000000400 */
[----:B------:R1:W-:Y:S01]  /*13f00*/  STS.U16 [R21+0x5700], R22 ;  /* 0x0057001615007388 */ /* 0x0003e20000000400 */
[----:B------:R-:W-:Y:S01]  /*13f10*/  STS.U16 [R21+0x5900], R27 ;  /* 0x0059001b15007388 */ /* 0x000fe20000000400 */
[----:B------:R-:W-:Y:S02]  /*13f20*/  STS.U16 [R21+0x5b00], R26 ;  /* 0x005b001a15007388 */ /* 0x000fe40000000400 */
[----:B------:R-:W-:Y:S02]  /*13f30*/  STS.U16 [R21+0x5d00], R25 ;  /* 0x005d001915007388 */ /* 0x000fe40000000400 */
[----:B------:R3:W-:Y:S01]  /*13f40*/  STS.U16 [R21+0x5f00], R24 ;  /* 0x005f001815007388 */ /* 0x0007e20000000400 */
[----:B0-----:R-:W3:Y:S04]  /*13f50*/  S2R R29, SR_TID.X ;  /* 0x00000000001d7919 */ /* 0x001ee80000002100 */
[----:B-1----:R-:W0:Y:S01]  /*13f60*/  S2R R22, SR_TID.X ;  /* 0x0000000000167919 */ /* 0x002e220000002100 */
[----:B---3--:R-:W-:Y:S01]  /*13f70*/  IMAD.SHL.U32 R21, R29, 0x2, RZ ;  /* 0x000000021d157824 */ /* 0x008fe200078e00ff */
[----:B0-----:R-:W-:-:S05]  /*13f80*/  LOP3.LUT R23, R22, 0x7, RZ, 0xc0, !PT ;  /* 0x0000000716177812 */ /* 0x001fca00078ec0ff */
[----:B------:R-:W-:Y:S02]  /*13f90*/  IMAD R23, R23, 0x210, RZ ;  /* 0x0000021017177824 */ /* 0x000fe400078e02ff */
[----:B------:R-:W-:Y:S01]  /*13fa0*/  IMAD.SHL.U32 R29, R22, 0x100, RZ ;  /* 0x00000100161d7824 */ /* 0x000fe200078e00ff */
[----:B----4-:R0:W-:Y:S01]  /*13fb0*/  STS.U16 [R20+0x5f80], R0 ;  /* 0x005f800014007388 */ /* 0x0101e20000000400 */
        /* <DEDUP_REMOVED lines=15> */
[----:B------:R-:W-:Y:S06]  /*140b0*/  BAR.SYNC.DEFER_BLOCKING 0x0 ;  /* 0x0000000000007b1d */ /* 0x000fec0000010000 */
[----:B--2---:R-:W1:Y:S04]  /*140c0*/  LDSM.16.M88.4 R8, [R28+0x4000] ;  /* 0x004000001c08783b */ /* 0x004e680000000200 */
[----:B------:R-:W2:Y:S01]  /*140d0*/  LDSM.16.M88.4 R16, [R28+0x4200] ;  /* 0x004200001c10783b */ /* 0x000ea20000000200 */
[----:B0-----:R-:W-:-:S03]  /*140e0*/  LOP3.LUT R0, R21, 0x10, RZ, 0xc0, !PT ;  /* 0x0000001015007812 */ /* 0x001fc600078ec0ff */
[----:B------:R-:W-:Y:S01]  /*140f0*/  LDSM.16.M88.4 R24, [R28+0x4a00] ;  /* 0x004a00001c18783b */ /* 0x000fe20000000200 */
[----:B------:R-:W-:-:S04]  /*14100*/  LOP3.LUT R0, R0, 0x20, R22, 0xf8, !PT ;  /* 0x0000002000007812 */ /* 0x000fc800078ef816 */
[----:B------:R-:W-:Y:S02]  /*14110*/  LOP3.LUT R0, R23, R0, RZ, 0x3c, !PT ;  /* 0x0000000017007212 */ /* 0x000fe400078e3cff */
[----:B------:R-:W0:Y:S04]  /*14120*/  LDSM.16.M88.4 R20, [R28+0x4400] ;  /* 0x004400001c14783b */ /* 0x000e280000000200 */
[----:B-1----:R1:W-:Y:S01]  /*14130*/  STL.64 [R1+0xc0], R8 ;  /* 0x0000c00801007387 */ /* 0x0023e20000100a00 */
[----:B------:R-:W-:Y:S02]  /*14140*/  STL.64 [R1+0xc8], R10 ;  /* 0x0000c80a01007387 */ /* 0x000fe40000100a00 */
[----:B------:R-:W-:Y:S02]  /*14150*/  IMAD.MOV.U32 R6, RZ, RZ, R8 ;  /* 0x000000ffff067224 */ /* 0x000fe400078e0008 */
[----:B--2---:R-:W-:Y:S01]  /*14160*/  STL.64 [R1+0xb0], R16 ;  /* 0x0000b01001007387 */ /* 0x004fe20000100a00 */
[----:B------:R-:W-:Y:S01]  /*14170*/  STL.64 [R1+0xb8], R18 ;  /* 0x0000b81201007387 */ /* 0x000fe20000100a00 */
[----:B------:R-:W-:-:S02]  /*14180*/  IMAD.MOV.U32 R7, RZ, RZ, R17 ;  /* 0x000000ffff077224 */ /* 0x000fc400078e0011 */
[----:B-1----:R-:W-:Y:S02]  /*14190*/  IMAD.MOV.U32 R8, RZ, RZ, R16 ;  /* 0x000000ffff087224 */ /* 0x002fe400078e0010 */
[----:B------:R-:W1:Y:S04]  /*141a0*/  LDSM.16.M88.4 R16, [R28+0x4600] ;  /* 0x004600001c10783b */ /* 0x000e680000000200 */
[----:B0-----:R-:W-:Y:S01]  /*141b0*/  STL.64 [R1+0xa0], R20 ;  /* 0x0000a01401007387 */ /* 0x001fe20000100a00 */
[----:B------:R-:W-:Y:S02]  /*141c0*/  STL.64 [R1+0xa8], R22 ;  /* 0x0000a81601007387 */ /* 0x000fe40000100a00 */
[----:B------:R-:W-:Y:S01]  /*141d0*/  LDSM.16.M88.4 R20, [R28+0x4c00] ;  /* 0x004c00001c14783b */ /* 0x000fe20000000200 */
[----:B-1----:R-:W-:Y:S03]  /*141e0*/  STL.64 [R1+0x90], R16 ;  /* 0x0000901001007387 */ /* 0x002fe60000100a00 */
[----:B------:R-:W-:-:S02]  /*141f0*/  IMAD.MOV.U32 R4, RZ, RZ, R16 ;  /* 0x000000ffff047224 */ /* 0x000fc400078e0010 */
[----:B------:R-:W-:Y:S02]  /*14200*/  STL.64 [R1+0x98], R18 ;  /* 0x0000981201007387 */ /* 0x000fe40000100a00 */
[----:B------:R-:W-:Y:S02]  /*14210*/  IMAD.MOV.U32 R3, RZ, RZ, R17 ;  /* 0x000000ffff037224 */ /* 0x000fe400078e0011 */
[----:B------:R-:W0:Y:S04]  /*14220*/  LDSM.16.M88.4 R16, [R28+0x4800] ;  /* 0x004800001c10783b */ /* 0x000e280000000200 */
[----:B0-----:R-:W-:Y:S01]  /*14230*/  STL.64 [R1+0x80], R16 ;  /* 0x0000801001007387 */ /* 0x001fe20000100a00 */
[----:B------:R-:W-:Y:S02]  /*14240*/  STL.64 [R1+0x88], R18 ;  /* 0x0000881201007387 */ /* 0x000fe40000100a00 */
[----:B------:R-:W0:Y:S04]  /*14250*/  LDSM.16.M88.4 R16, [R28+0x4e00] ;  /* 0x004e00001c10783b */ /* 0x000e280000000200 */
[----:B------:R-:W-:Y:S01]  /*14260*/  STL.64 [R1+0x70], R24 ;  /* 0x0000701801007387 */ /* 0x000fe20000100a00 */
[----:B------:R-:W-:Y:S02]  /*14270*/  STL.64 [R1+0x78], R26 ;  /* 0x0000781a01007387 */ /* 0x000fe40000100a00 */
[----:B------:R-:W1:Y:S02]  /*14280*/  LDSM.16.M88.4 R24, [R28+0x5000] ;  /* 0x005000001c18783b */ /* 0x000e640000000200 */
[----:B0-----:R-:W-:Y:S02]  /*14290*/  STL.64 [R1+0x50], R16 ;  /* 0x0000501001007387 */ /* 0x001fe40000100a00 */
[----:B------:R-:W-:Y:S02]  /*142a0*/  STL.64 [R1+0x58], R18 ;  /* 0x0000581201007387 */ /* 0x000fe40000100a00 */
[----:B------:R-:W0:Y:S04]  /*142b0*/  LDSM.16.M88.4 R16, [R28+0x5200] ;  /* 0x005200001c10783b */ /* 0x000e280000000200 */
[----:B-1----:R-:W-:Y:S01]  /*142c0*/  STL.64 [R1+0x40], R24 ;  /* 0x0000401801007387 */ /* 0x002fe20000100a00 */
[----:B------:R-:W-:Y:S01]  /*142d0*/  STL.64 [R1+0x48], R26 ;  /* 0x0000481a01007387 */ /* 0x000fe20000100a00 */
[----:B------:R-:W-:Y:S01]  /*142e0*/  LOP3.LUT R0, R0, 0x1000, R29, 0xf8, !PT ;  /* 0x0000100000007812 */ /* 0x000fe200078ef81d */
[----:B------:R-:W-:Y:S04]  /*142f0*/  LDSM.16.M88.4 R24, [R28+0x5600] ;  /* 0x005600001c18783b */ /* 0x000fe80000000200 */
[----:B------:R-:W-:Y:S04]  /*14300*/  LDSM.16.MT88.4 R12, [R0] ;  /* 0x00000000000c783b */ /* 0x000fe80000004200 */
[----:B0-----:R-:W-:Y:S01]  /*14310*/  STL.64 [R1+0x30], R16 ;  /* 0x0000301001007387 */ /* 0x001fe20000100a00 */
[----:B------:R-:W-:Y:S02]  /*14320*/  STL.64 [R1+0x38], R18 ;  /* 0x0000381201007387 */ /* 0x000fe40000100a00 */
[----:B------:R-:W-:Y:S02]  /*14330*/  STL.64 [R1+0x60], R20 ;  /* 0x0000601401007387 */ /* 0x000fe40000100a00 */
[----:B------:R-:W-:Y:S01]  /*14340*/  STL.64 [R1+0x68], R22 ;  /* 0x0000681601007387 */ /* 0x000fe20000100a00 */
[----:B------:R-:W-:Y:S02]  /*14350*/  STL.64 [R1+0x22c8], R20 ;  /* 0x0022c81401007387 */ /* 0x000fe40000100a00 */
[----:B------:R-:W0:Y:S02]  /*14360*/  LDSM.16.M88.4 R20, [R28+0x5400] ;  /* 0x005400001c14783b */ /* 0x000e240000000200 */
[----:B0-----:R0:W-:Y:S02]  /*14370*/  STL.64 [R1+0x20], R20 ;  /* 0x0000201401007387 */ /* 0x0011e40000100a00 */
[----:B------:R-:W-:Y:S02]  /*14380*/  STL.64 [R1+0x28], R22 ;  /* 0x0000281601007387 */ /* 0x000fe40000100a00 */
[----:B0-----:R-:W2:Y:S01]  /*14390*/  LDL.64 R20, [R1+0x80] ;  /* 0x0000800001147983 */ /* 0x001ea20000100a00 */
[----:B------:R-:W-:-:S02]  /*143a0*/  IMAD.MOV.U32 R2, RZ, RZ, R16 ;  /* 0x000000ffff027224 */ /* 0x000fc400078e0010 */
[----:B------:R-:W-:Y:S02]  /*143b0*/  IMAD.MOV.U32 R0, RZ, RZ, R17 ;  /* 0x000000ffff007224 */ /* 0x000fe400078e0011 */
[----:B------:R-:W0:Y:S01]  /*143c0*/  LDSM.16.M88.4 R16, [R28+0x5800] ;  /* 0x005800001c10783b */ /* 0x000e220000000200 */
[----:B------:R-:W-:Y:S02]  /*143d0*/  STL.64 [R1+0x10], R24 ;  /* 0x0000101801007387 */ /* 0x000fe40000100a00 */
[----:B------:R-:W-:Y:S02]  /*143e0*/  STL.64 [R1+0x18], R26 ;  /* 0x0000181a01007387 */ /* 0x000fe40000100a00 */
[----:B------:R-:W1:Y:S04]  /*143f0*/  LDSM.16.M88.4 R24, [R28+0x5a00] ;  /* 0x005a00001c18783b */ /* 0x000e680000000200 */
[----:B--2---:R2:W-:Y:S01]  /*14400*/  STL.64 [R1+0x22d0], R20 ;  /* 0x0022d01401007387 */ /* 0x0045e20000100a00 */
[----:B0-----:R-:W-:Y:S02]  /*14410*/  STL.64 [R1], R16 ;  /* 0x0000001001007387 */ /* 0x001fe40000100a00 */
[----:B------:R-:W-:Y:S01]  /*14420*/  STL.64 [R1+0x8], R18 ;  /* 0x0000081201007387 */ /* 0x000fe20000100a00 */
[----:B--2---:R-:W2:Y:S01]  /*14430*/  LDL.64 R20, [R1+0xa0] ;  /* 0x0000a00001147983 */ /* 0x004ea20000100a00 */
[----:B------:R-:W-:-:S03]  /*14440*/  IMAD.MOV.U32 R5, RZ, RZ, R9 ;  /* 0x000000ffff057224 */ /* 0x000fc600078e0009 */
[----:B--2---:R0:W-:Y:S02]  /*14450*/  STL.64 [R1+0x22d8], R20 ;  /* 0x0022d81401007387 */ /* 0x0041e40000100a00 */
[----:B0-----:R-:W-:Y:S02]  /*14460*/  IMAD.MOV.U32 R20, RZ, RZ, R8 ;  /* 0x000000ffff147224 */ /* 0x001fe400078e0008 */
[----:B------:R-:W0:Y:S01]  /*14470*/  LDSM.16.M88.4 R8, [R28+0x5c00] ;  /* 0x005c00001c08783b */ /* 0x000e220000000200 */
[----:B------:R-:W-:-:S05]  /*14480*/  IMAD.MOV.U32 R21, RZ, RZ, R7 ;  /* 0x000000ffff157224 */ /* 0x000fca00078e0007 */
[----:B------:R2:W-:Y:S01]  /*14490*/  STL.64 [R1+0x22e8], R20 ;  /* 0x0022e81401007387 */ /* 0x0005e20000100a00 */
[----:B-1----:R-:W-:Y:S02]  /*144a0*/  STL [R1+0x1aec], R26 ;  /* 0x001aec1a01007387 */ /* 0x002fe40000100800 */
[----:B------:R-:W-:Y:S02]  /*144b0*/  STL [R1+0x1ae8], R27 ;  /* 0x001ae81b01007387 */ /* 0x000fe40000100800 */
[----:B------:R-:W-:Y:S02]  /*144c0*/  STL.64 [R1+0x22e0], R24 ;  /* 0x0022e01801007387 */ /* 0x000fe40000100a00 */
[----:B--2---:R-:W-:Y:S02]  /*144d0*/  IMAD.MOV.U32 R20, RZ, RZ, R6 ;  /* 0x000000ffff147224 */ /* 0x004fe400078e0006 */
[----:B------:R-:W-:Y:S01]  /*144e0*/  IMAD.MOV.U32 R21, RZ, RZ, R5 ;  /* 0x000000ffff157224 */ /* 0x000fe200078e0005 */
[----:B0-----:R-:W-:Y:S01]  /*144f0*/  STL [R1+0x1acc], R10 ;  /* 0x001acc0a01007387 */ /* 0x001fe20000100800 */
[----:B------:R-:W-:Y:S02]  /*14500*/  STL [R1+0x1ac8], R11 ;  /* 0x001ac80b01007387 */ /* 0x000fe40000100800 */
[----:B------:R0:W-:Y:S02]  /*14510*/  STL.64 [R1+0x22a0], R8 ;  /* 0x0022a00801007387 */ /* 0x0001e40000100a00 */
[----:B0-----:R-:W-:-:S02]  /*14520*/  IMAD.MOV.U32 R8, RZ, RZ, R4 ;  /* 0x000000ffff087224 */ /* 0x001fc400078e0004 */
[----:B------:R-:W0:Y:S01]  /*14530*/  LDSM.16.M88.4 R4, [R28+0x5e00] ;  /* 0x005e00001c04783b */ /* 0x000e220000000200 */
[----:B------:R-:W-:-:S05]  /*14540*/  IMAD.MOV.U32 R9, RZ, RZ, R3 ;  /* 0x000000ffff097224 */ /* 0x000fca00078e0003 */
[----:B------:R1:W-:Y:S04]  /*14550*/  STL.64 [R1+0x22f0], R8 ;  /* 0x0022f00801007387 */ /* 0x0003e80000100a00 */
[----:B-1----:R-:W2:Y:S01]  /*14560*/  LDL.LU.64 R8, [R1+0x8b0] ;  /* 0x0008b00001087983 */ /* 0x002ea20000300a00 */
[----:B------:R-:W2:Y:S02]  /*14570*/  LDL.LU.64 R10, [R1+0x8b8] ;  /* 0x0008b800010a7983 */ /* 0x000ea40000300a00 */
[----:B------:R-:W3:Y:S02]  /*14580*/  LDL.LU.64 R24, [R1+0x8a0] ;  /* 0x0008a00001187983 */ /* 0x000ee40000300a00 */
[----:B------:R-:W3:Y:S01]  /*14590*/  LDL.LU.64 R26, [R1+0x8a8] ;  /* 0x0008a800011a7983 */ /* 0x000ee20000300a00 */
[----:B0-----:R-:W-:Y:S01]  /*145a0*/  STL [R1+0x222c], R4 ;  /* 0x00222c0401007387 */ /* 0x001fe20000100800 */
[----:B------:R0:W-:Y:S02]  /*145b0*/  STL [R1+0x2228], R5 ;  /* 0x0022280501007387 */ /* 0x0001e40000100800 */
[----:B------:R-:W-:Y:S02]  /*145c0*/  STL [R1+0x1a8c], R6 ;  /* 0x001a8c0601007387 */ /* 0x000fe40000100800 */
[----:B------:R1:W-:Y:S01]  /*145d0*/  STL [R1+0x1a88], R7 ;  /* 0x001a880701007387 */ /* 0x0003e20000100800 */
[----:B0-----:R-:W4:Y:S01]  /*145e0*/  LDL.LU.64 R4, [R1+0x890] ;  /* 0x0008900001047983 */ /* 0x001f220000300a00 */
[----:B-1----:R-:W4:Y:S02]  /*145f0*/  LDL.LU.64 R6, [R1+0x898] ;  /* 0x0008980001067983 */ /* 0x002f240000300a00 */
[----:B------:R0:W-:Y:S02]  /*14600*/  STL [R1+0x1100], R28 ;  /* 0x0011001c01007387 */ /* 0x0001e40000100800 */
[----:B0-----:R-:W3:Y:S01]  /*14610*/  LDL R28, [R1+0x10fc] ;  /* 0x0010fc00011c7983 */ /* 0x001ee20000100800 */
[----:B--2---:R-:W-:Y:S03]  /*14620*/  HMMA.16816.F32.BF16 R20, R12, R20, R8 ;  /* 0x000000140c14723c */ /* 0x004fe60000041808 */
[----:B---3--:R-:W0:Y:S04]  /*14630*/  LDSM.16.MT88.4 R16, [R28] ;  /* 0x000000001c10783b */ /* 0x008e280000004200 */
[----:B0-----:R-:W-:Y:S01]  /*14640*/  STL [R1+0x2224], R16 ;  /* 0x0022241001007387 */ /* 0x001fe20000100800 */
[----:B------:R0:W-:Y:S02]  /*14650*/  STL [R1+0x2220], R17 ;  /* 0x0022201101007387 */ /* 0x0001e40000100800 */
[----:B------:R-:W-:Y:S02]  /*14660*/  STL [R1+0x221c], R18 ;  /* 0x00221c1201007387 */ /* 0x000fe40000100800 */
[----:B------:R1:W-:Y:S01]  /*14670*/  STL [R1+0x2218], R19 ;  /* 0x0022181301007387 */ /* 0x0003e20000100800 */
[----:B0-----:R-:W2:Y:S01]  /*14680*/  LDL.LU.64 R16, [R1+0x880] ;  /* 0x0008800001107983 */ /* 0x001ea20000300a00 */
[----:B-1----:R-:W2:Y:S02]  /*14690*/  LDL.LU.64 R18, [R1+0x888] ;  /* 0x0008880001127983 */ /* 0x002ea40000300a00 */
[----:B------:R-:W-:Y:S02]  /*146a0*/  STL [R1+0x2210], R28 ;  /* 0x0022101c01007387 */ /* 0x000fe40000100800 */
[----:B------:R-:W2:Y:S05]  /*146b0*/  LDL.LU.64 R8, [R1+0x22f0] ;  /* 0x0022f00001087983 */ /* 0x000eaa0000300a00 */
[----:B------:R0:W-:Y:S04]  /*146c0*/  STL.64 [R1+0x8b0], R20 ;  /* 0x0008b01401007387 */ /* 0x0001e80000100a00 */
[----:B0-----:R-:W3:Y:S01]  /*146d0*/  LDL.LU.64 R20, [R1+0x22e8] ;  /* 0x0022e80001147983 */ /* 0x001ee20000300a00 */
[----:B------:R-:W-:-:S02]  /*146e0*/  IMAD.MOV.U32 R29, RZ, RZ, R22 ;  /* 0x000000ffff1d7224 */ /* 0x000fc400078e0016 */
[----:B------:R-:W-:-:S05]  /*146f0*/  IMAD.MOV.U32 R3, RZ, RZ, R23 ;  /* 0x000000ffff037224 */ /* 0x000fca00078e0017 */
[----:B------:R-:W-:Y:S01]  /*14700*/  STL [R1+0x1c10], R3 ;  /* 0x001c100301007387 */ /* 0x000fe20000100800 */
[----:B------:R-:W-:Y:S01]  /*14710*/  STL [R1+0x1b88], R29 ;  /* 0x001b881d01007387 */ /* 0x000fe20000100800 */
[C---:B---3--:R-:W-:Y:S02]  /*14720*/  HMMA.16816.F32.BF16 R20, R12.reuse, R20, R24 ;  /* 0x000000140c14723c */ /* 0x048fe40000041818 */
[----:B------:R-:W3:Y:S11]  /*14730*/  LDL.LU.64 R24, [R1+0x22e0] ;  /* 0x0022e00001187983 */ /* 0x000ef60000300a00 */
[----:B------:R-:W-:Y:S10]  /*14740*/  @!UPT UIADD3 URZ, URZ, URZ, URZ ;  /* 0x0000003f3f3ff290 */ /* 0x000ff4000fffe03f */
[----:B------:R0:W-:Y:S01]  /*14750*/  STL.64 [R1+0x8a0], R20 ;  /* 0x0008a01401007387 */ /* 0x0001e20000100a00 */
[----:B------:R-:W-:Y:S03]  /*14760*/  STL.64 [R1+0x8a8], R22 ;  /* 0x0008a81601007387 */ /* 0x000fe60000100a00 */
[----:B0-----:R-:W4:Y:S02]  /*14770*/  LDL.LU.64 R20, [R1+0x22d8] ;  /* 0x0022d80001147983 */ /* 0x001f240000300a00 */
[C---:B----4-:R-:W-:Y:S11]  /*14780*/  HMMA.16816.F32.BF16 R4, R12.reuse, R20, R4 ;  /* 0x000000140c04723c */ /* 0x050ff60000041804 */
[----:B------:R-:W-:Y:S11]  /*14790*/  @!UPT UIADD3 URZ, URZ, URZ, URZ ;  /* 0x0000003f3f3ff290 */ /* 0x000ff6000fffe03f */
[----:B------:R-:W-:Y:S01]  /*147a0*/  @!UPT UIADD3 URZ, URZ, URZ, URZ ;  /* 0x0000003f3f3ff290 */ /* 0x000fe2000fffe03f */
[----:B------:R0:W-:Y:S01]  /*147b0*/  STL.64 [R1+0x890], R4 ;  /* 0x0008900401007387 */ /* 0x0001e20000100a00 */
[----:B------:R-:W-:Y:S02]  /*147c0*/  STL.64 [R1+0x898], R6 ;  /* 0x0008980601007387 */ /* 0x000fe40000100a00 */
[----:B0-----:R-:W-:Y:S02]  /*147d0*/  IMAD.MOV.U32 R4, RZ, RZ, R20 ;  /* 0x000000ffff047224 */ /* 0x001fe400078e0014 */
[----:B------:R-:W-:Y:S02]  /*147e0*/  IMAD.MOV.U32 R5, RZ, RZ, R21 ;  /* 0x000000ffff057224 */ /* 0x000fe400078e0015 */
[----:B------:R-:W4:Y:S03]  /*147f0*/  LDL.LU.64 R20, [R1+0x22d0] ;  /* 0x0022d00001147983 */ /* 0x000f260000300a00 */
[----:B------:R2:W-:Y:S02]  /*14800*/  STL.64 [R1+0x2250], R4 ;  /* 0x0022500401007387 */ /* 0x0005e40000100a00 */
[C---:B--2---:R-:W-:Y:S01]  /*14810*/  HMMA.16816.F32.BF16 R4, R12.reuse, R8, R16 ;  /* 0x000000080c04723c */ /* 0x044fe20000041810 */
[----:B------:R-:W2:Y:S01]  /*14820*/  LDL.LU.64 R8, [R1+0x5f0] ;  /* 0x0005f00001087983 */ /* 0x000ea20000300a00 */
[----:B------:R-:W2:Y:S11]  /*14830*/  LDL.LU.64 R10, [R1+0x5f8] ;  /* 0x0005f800010a7983 */ /* 0x000eb60000300a00 */
[----:B------:R-:W-:Y:S10]  /*14840*/  @!UPT UIADD3 URZ, URZ, URZ, URZ ;  /* 0x0000003f3f3ff290 */ /* 0x000ff4000fffe03f */
[----:B------:R-:W-:Y:S01]  /*14850*/  STL.64 [R1+0x880], R4 ;  /* 0x0008800401007387 */ /* 0x000fe20000100a00 */
[----:B------:R-:W-:Y:S03]  /*14860*/  STL.64 [R1+0x888], R6 ;  /* 0x0008880601007387 */ /* 0x000fe60000100a00 */
[----:B--2---:R-:W-:Y:S01]  /*14870*/  STL.64 [R1+0x22b0], R10 ;  /* 0x0022b00a01007387 */ /* 0x004fe20000100a00 */
[----:B------:R0:W-:Y:S03]  /*14880*/  STL.64 [R1+0x22a8], R8 ;  /* 0x0022a80801007387 */ /* 0x0001e60000100a00 */
[----:B0-----:R-:W2:Y:S04]  /*14890*/  LDL.64 R8, [R1+0x70] ;  /* 0x0000700001087983 */ /* 0x001ea80000100a00 */
[----:B--2---:R0:W-:Y:S04]  /*148a0*/  STL.64 [R1+0x22c0], R8 ;  /* 0x0022c00801007387 */ /* 0x0041e80000100a00 */
[----:B0-----:R-:W4:Y:S01]  /*148b0*/  LDL.LU.64 R8, [R1+0x610] ;  /* 0x0006100001087983 */ /* 0x001f220000300a00 */
[----:B------:R-:W4:Y:S02]  /*148c0*/  LDL.LU.64 R10, [R1+0x618] ;  /* 0x00061800010a7983 */ /* 0x000f240000300a00 */
[----:B------:R-:W2:Y:S02]  /*148d0*/  LDL.64 R4, [R1] ;  /* 0x0000000001047983 */ /* 0x000ea40000100a00 */
[----:B--2---:R0:W-:Y:S04]  /*148e0*/  STL.64 [R1+0x2258], R4 ;  /* 0x0022580401007387 */ /* 0x0041e80000100a00 */
[----:B0-----:R-:W2:Y:S01]  /*148f0*/  LDL.64 R4, [R1+0x10] ;  /* 0x0000100001047983 */ /* 0x001ea20000100a00 */
[----:B----4-:R-:W-:Y:S03]  /*14900*/  HMMA.16816.F32.BF16 R8, R12, R20, R8 ;  /* 0x000000140c08723c */ /* 0x010fe60000041808 */
[----:B--2---:R0:W-:Y:S04]  /*14910*/  STL.64 [R1+0x2270], R4 ;  /* 0x0022700401007387 */ /* 0x0041e80000100a00 */
[----:B0-----:R-:W2:Y:S01]  /*14920*/  LDL.64 R4, [R1+0x20] ;  /* 0x0000200001047983 */ /* 0x001ea20000100a00 */
[----:B------:R-:W-:-:S02]  /*14930*/  IMAD.MOV.U32 R29, RZ, RZ, R20 ;  /* 0x000000ffff1d7224 */ /* 0x000fc400078e0014 */
[----:B------:R-:W-:Y:S01]  /*14940*/  IMAD.MOV.U32 R23, RZ, RZ, R21 ;  /* 0x000000ffff177224 */ /* 0x000fe200078e0015 */
[----:B--2---:R0:W-:Y:S02]  /*14950*/  STL.64 [R1+0x2288], R4 ;  /* 0x0022880401007387 */ /* 0x0041e40000100a00 */
[----:B0-----:R-:W-:Y:S02]  /*14960*/  IMAD.MOV.U32 R4, RZ, RZ, R2 ;  /* 0x000000ffff047224 */ /* 0x001fe400078e0002 */
[----:B------:R-:W-:-:S05]  /*14970*/  IMAD.MOV.U32 R5, RZ, RZ, R0 ;  /* 0x000000ffff057224 */ /* 0x000fca00078e0000 */
[----:B------:R0:W-:Y:S04]  /*14980*/  STL.64 [R1+0x22b8], R4 ;  /* 0x0022b80401007387 */ /* 0x0001e80000100a00 */
[----:B0-----:R-:W2:Y:S01]  /*14990*/  LDL.LU.64 R4, [R1+0x600] ;  /* 0x0006000001047983 */ /* 0x001ea20000300a00 */
[----:B------:R-:W2:Y:S02]  /*149a0*/  LDL.LU.64 R6, [R1+0x608] ;  /* 0x0006080001067983 */ /* 0x000ea40000300a00 */
[----:B------:R-:W4:Y:S02]  /*149b0*/  LDL.LU.64 R16, [R1+0x5e0] ;  /* 0x0005e00001107983 */ /* 0x000f240000300a00 */
[----:B------:R-:W4:Y:S01]  /*149c0*/  LDL.LU.64 R18, [R1+0x5e8] ;  /* 0x0005e80001127983 */ /* 0x000f220000300a00 */
[----:B------:R-:W2:Y:S01]  /*149d0*/  LDL.LU.64 R20, [R1+0x22c8] ;  /* 0x0022c80001147983 */ /* 0x000ea20000300a00 */
[----:B------:R0:W-:Y:S03]  /*149e0*/  STL.64 [R1+0x610], R8 ;  /* 0x0006100801007387 */ /* 0x0001e60000100a00 */
[----:B0-----:R-:W2:Y:S01]  /*149f0*/  LDL.LU.64 R8, [R1+0x22c0] ;  /* 0x0022c00001087983 */ /* 0x001ea20000300a00 */
[----:B------:R-:W-:-:S02]  /*14a00*/  IMAD.MOV.U32 R26, RZ, RZ, R10 ;  /* 0x000000ffff1a7224 */ /* 0x000fc400078e000a */
[----:B------:R-:W-:-:S05]  /*14a10*/  IMAD.MOV.U32 R27, RZ, RZ, R11 ;  /* 0x000000ffff1b7224 */ /* 0x000fca00078e000b */
[----:B------:R-:W-:Y:S01]  /*14a20*/  STL.64 [R1+0x2248], R26 ;  /* 0x0022481a01007387 */ /* 0x000fe20000100a00 */
[----:B---3--:R0:W-:Y:S03]  /*14a30*/  STL.64 [R1+0x2240], R24 ;  /* 0x0022401801007387 */ /* 0x0081e60000100a00 */
[----:B0-----:R-:W4:Y:S01]  /*14a40*/  LDL.64 R24, [R1+0x50] ;  /* 0x0000500001187983 */ /* 0x001f220000100a00 */
[----:B------:R-:W-:Y:S01]  /*14a50*/  STL [R1+0x2214], R29 ;  /* 0x0022141d01007387 */ /* 0x000fe20000100800 */
[C---:B--2---:R-:W-:Y:S01]  /*14a60*/  HMMA.16816.F32.BF16 R4, R12.reuse, R8, R4 ;  /* 0x000000080c04723c */ /* 0x044fe20000041804 */
[----:B------:R-:W-:Y:S02]  /*14a70*/  IMAD.MOV.U32 R2, RZ, RZ, R8 ;  /* 0x000000ffff027224 */ /* 0x000fe400078e0008 */
[----:B------:R-:W-:Y:S11]  /*14a80*/  IMAD.MOV.U32 R0, RZ, RZ, R9 ;  /* 0x000000ffff007224 */ /* 0x000ff600078e0009 */
[----:B------:R-:W-:Y:S09]  /*14a90*/  @!UPT UIADD3 URZ, URZ, URZ, URZ ;  /* 0x0000003f3f3ff290 */ /* 0x000ff2000fffe03f */
[----:B------:R0:W-:Y:S01]  /*14aa0*/  STL.64 [R1+0x600], R4 ;  /* 0x0006000401007387 */ /* 0x0001e20000100a00 */
[----:B------:R-:W-:Y:S03]  /*14ab0*/  STL.64 [R1+0x608], R6 ;  /* 0x0006080601007387 */ /* 0x000fe60000100a00 */
[----:B0-----:R-:W2:Y:S01]  /*14ac0*/  LDL.LU.64 R4, [R1+0x22b8] ;  /* 0x0022b80001047983 */ /* 0x001ea20000300a00 */
[----:B------:R-:W3:Y:S02]  /*14ad0*/  LDL.LU.64 R10, [R1+0x22b0] ;  /* 0x0022b000010a7983 */ /* 0x000ee40000300a00 */
[----:B------:R-:W3:Y:S01]  /*14ae0*/  LDL.LU.64 R8, [R1+0x22a8] ;  /* 0x0022a80001087983 */ /* 0x000ee20000300a00 */
[C---:B----4-:R-:W-:Y:S08]  /*14af0*/  HMMA.16816.F32.BF16 R16, R12.reuse, R24, R16 ;  /* 0x000000180c10723c */ /* 0x050ff00000041810 */
[----:B---3--:R-:W-:Y:S11]  /*14b00*/  HMMA.16816.F32.BF16 R8, R12, R20, R8 ;  /* 0x000000140c08723c */ /* 0x008ff60000041808 */
[----:B------:R-:W-:Y:S11]  /*14b10*/  @!UPT UIADD3 URZ, URZ, URZ, URZ ;  /* 0x0000003f3f3ff290 */ /* 0x000ff6000fffe03f */
[----:B------:R-:W-:Y:S01]  /*14b20*/  @!UPT UIADD3 URZ, URZ, URZ, URZ ;  /* 0x0000003f3f3ff290 */ /* 0x000fe2000fffe03f */
[----:B------:R-:W-:Y:S01]  /*14b30*/  STL [R1+0x5f4], R9 ;  /* 0x0005f40901007387 */ /* 0x000fe20000100800 */
[----:B------:R0:W-:Y:S02]  /*14b40*/  STL.64 [R1+0x5f8], R10 ;  /* 0x0005f80a01007387 */ /* 0x0001e40000100a00 */
[----:B0-----:R-:W-:Y:S02]  /*14b50*/  IMAD.MOV.U32 R11, RZ, RZ, R8 ;  /* 0x000000ffff0b7224 */ /* 0x001fe400078e0008 */
[----:B------:R-:W3:Y:S01]  /*14b60*/  LDL.LU.64 R8, [R1+0x22a0] ;  /* 0x0022a00001087983 */ /* 0x000ee20000300a00 */
[----:B------:R-:W-:Y:S02]  /*14b70*/  STL [R1+0x2268], R23 ;  /* 0x0022681701007387 */ /* 0x000fe40000100800 */
[----:B------:R-:W-:Y:S02]  /*14b80*/  STL.64 [R1+0x2260], R20 ;  /* 0x0022601401007387 */ /* 0x000fe40000100a00 */
[----:B------:R0:W-:Y:S01]  /*14b90*/  STL.64 [R1+0x5e0], R16 ;  /* 0x0005e01001007387 */ /* 0x0001e20000100a00 */
[----:B------:R1:W-:Y:S01]  /*14ba0*/  STL [R1+0x5e8], R18 ;  /* 0x0005e81201007387 */ /* 0x0003e20000100800 */
[----:B------:R-:W-:-:S03]  /*14bb0*/  IMAD.MOV.U32 R10, RZ, RZ, R19 ;  /* 0x000000ffff0a7224 */ /* 0x000fc600078e0013 */
[----:B0-----:R-:W4:Y:S01]  /*14bc0*/  LDL.LU.64 R16, [R1+0x5d0] ;  /* 0x0005d00001107983 */ /* 0x001f220000300a00 */
[----:B-1----:R-:W4:Y:S02]  /*14bd0*/  LDL.LU.64 R18, [R1+0x5d8] ;  /* 0x0005d80001127983 */ /* 0x002f240000300a00 */
[----:B------:R-:W2:Y:S02]  /*14be0*/  LDL.LU.64 R20, [R1+0x5a0] ;  /* 0x0005a00001147983 */ /* 0x000ea40000300a00 */
[----:B------:R-:W2:Y:S02]  /*14bf0*/  LDL.LU.64 R22, [R1+0x5a8] ;  /* 0x0005a80001167983 */ /* 0x000ea40000300a00 */
[----:B--2---:R-:W-:Y:S01]  /*14c00*/  STL.64 [R1+0x2280], R22 ;  /* 0x0022801601007387 */ /* 0x004fe20000100a00 */
[----:B------:R0:W-:Y:S03]  /*14c10*/  STL.64 [R1+0x2278], R20 ;  /* 0x0022781401007387 */ /* 0x0001e60000100a00 */
[----:B0-----:R-:W2:Y:S01]  /*14c20*/  LDL.LU.64 R20, [R1+0x5b0] ;  /* 0x0005b00001147983 */ /* 0x001ea20000300a00 */
[----:B------:R-:W2:Y:S02]  /*14c30*/  LDL.LU.64 R22, [R1+0x5b8] ;  /* 0x0005b80001167983 */ /* 0x000ea40000300a00 */
[----:B------:R-:W-:-:S02]  /*14c40*/  IMAD.MOV.U32 R29, RZ, RZ, R24 ;  /* 0x000000ffff1d7224 */ /* 0x000fc400078e0018 */
[----:B------:R-:W-:Y:S01]  /*14c50*/  IMAD.MOV.U32 R28, RZ, RZ, R25 ;  /* 0x000000ffff1c7224 */ /* 0x000fe200078e0019 */
[----:B--2---:R-:W-:Y:S01]  /*14c60*/  STL.64 [R1+0x2298], R22 ;  /* 0x0022981601007387 */ /* 0x004fe20000100a00 */
[----:B------:R0:W-:Y:S03]  /*14c70*/  STL.64 [R1+0x2290], R20 ;  /* 0x0022901401007387 */ /* 0x0001e60000100a00 */
[----:B0-----:R-:W2:Y:S01]  /*14c80*/  LDL.LU.64 R20, [R1+0x5c0] ;  /* 0x0005c00001147983 */ /* 0x001ea20000300a00 */
[----:B------:R-:W2:Y:S02]  /*14c90*/  LDL.LU.64 R22, [R1+0x5c8] ;  /* 0x0005c80001167983 */ /* 0x000ea40000300a00 */
[----:B------:R-:W4:Y:S02]  /*14ca0*/  LDL.LU.64 R24, [R1+0x590] ;  /* 0x0005900001187983 */ /* 0x000f240000300a00 */
[----:B------:R-:W4:Y:S01]  /*14cb0*/  LDL.LU.64 R26, [R1+0x598] ;  /* 0x00059800011a7983 */ /* 0x000f220000300a00 */
[----:B------:R-:W-:Y:S01]  /*14cc0*/  STL.64 [R1+0x2238], R10 ;  /* 0x0022380a01007387 */ /* 0x000fe20000100a00 */
[----:B---3--:R0:W-:Y:S03]  /*14cd0*/  STL.64 [R1+0x2230], R8 ;  /* 0x0022300801007387 */ /* 0x0081e60000100a00 */
[----:B0-----:R-:W4:Y:S01]  /*14ce0*/  LDL.64 R8, [R1+0x40] ;  /* 0x0000400001087983 */ /* 0x001f220000100a00 */
[C---:B--2---:R-:W-:Y:S08]  /*14cf0*/  HMMA.16816.F32.BF16 R4, R12.reuse, R4, R20 ;  /* 0x000000040c04723c */ /* 0x044ff00000041814 */
[C---:B----4-:R-:W-:Y:S11]  /*14d00*/  HMMA.16816.F32.BF16 R16, R12.reuse, R8, R16 ;  /* 0x000000080c10723c */ /* 0x050ff60000041810 */
[----:B------:R-:W-:Y:S11]  /*14d10*/  @!UPT UIADD3 URZ, URZ, URZ, URZ ;  /* 0x0000003f3f3ff290 */ /* 0x000ff6000fffe03f */
[----:B------:R-:W-:Y:S01]  /*14d20*/  @!UPT UIADD3 URZ, URZ, URZ, URZ ;  /* 0x0000003f3f3ff290 */ /* 0x000fe2000fffe03f */
[----:B------:R-:W-:Y:S01]  /*14d30*/  STL.64 [R1+0x5d0], R16 ;  /* 0x0005d01001007387 */ /* 0x000fe20000100a00 */
[----:B------:R0:W-:Y:S02]  /*14d40*/  STL.64 [R1+0x5d8], R18 ;  /* 0x0005d81201007387 */ /* 0x0001e40000100a00 */
[----:B0-----:R-:W-:Y:S02]  /*14d50*/  IMAD.MOV.U32 R18, RZ, RZ, R8 ;  /* 0x000000ffff127224 */ /* 0x001fe400078e0008 */
[----:B------:R-:W-:Y:S02]  /*14d60*/  IMAD.MOV.U32 R19, RZ, RZ, R9 ;  /* 0x000000ffff137224 */ /* 0x000fe400078e0009 */
[----:B------:R-:W2:Y:S01]  /*14d70*/  LDL.LU.64 R8, [R1+0x580] ;  /* 0x0005800001087983 */ /* 0x000ea20000300a00 */
[----:B------:R-:W2:Y:S02]  /*14d80*/  LDL.LU.64 R10, [R1+0x588] ;  /* 0x00058800010a7983 */ /* 0x000ea40000300a00 */
[----:B------:R-:W3:Y:S02]  /*14d90*/  LDL.LU.64 R22, [R1+0x2298] ;  /* 0x0022980001167983 */ /* 0x000ee40000300a00 */
[----:B------:R-:W3:Y:S01]  /*14da0*/  LDL.LU.64 R20, [R1+0x2290] ;  /* 0x0022900001147983 */ /* 0x000ee20000300a00 */
[----:B------:R0:W-:Y:S01]  /*14db0*/  STL.64 [R1+0x5c0], R4 ;  /* 0x0005c00401007387 */ /* 0x0001e20000100a00 */
[----:B------:R-:W-:Y:S03]  /*14dc0*/  STL.64 [R1+0x5c8], R6 ;  /* 0x0005c80601007387 */ /* 0x000fe60000100a00 */
[----:B0-----:R-:W3:Y:S02]  /*14dd0*/  LDL.LU.64 R4, [R1+0x2288] ;  /* 0x0022880001047983 */ /* 0x001ee40000300a00 */
[----:B---3--:R-:W-:Y:S01]  /*14de0*/  HMMA.16816.F32.BF16 R20, R12, R4, R20 ;  /* 0x000000040c14723c */ /* 0x008fe20000041814 */
[----:B------:R-:W-:-:S02]  /*14df0*/  IMAD.MOV.U32 R16, RZ, RZ, R4 ;  /* 0x000000ffff107224 */ /* 0x000fc400078e0004 */
[----:B------:R-:W-:Y:S11]  /*14e00*/  IMAD.MOV.U32 R17, RZ, RZ, R5 ;  /* 0x000000ffff117224 */ /* 0x000ff600078e0005 */
[----:B------:R-:W-:Y:S09]  /*14e10*/  @!UPT UIADD3 URZ, URZ, URZ, URZ ;  /* 0x0000003f3f3ff290 */ /* 0x000ff2000fffe03f */
[----:B------:R-:W-:Y:S01]  /*14e20*/  STL.64 [R1+0x5b0], R20 ;  /* 0x0005b01401007387 */ /* 0x000fe20000100a00 */
[----:B------:R0:W-:Y:S03]  /*14e30*/  STL.64 [R1+0x5b8], R22 ;  /* 0x0005b81601007387 */ /* 0x0001e60000100a00 */
[----:B0-----:R-:W3:Y:S01]  /*14e40*/  LDL.LU.64 R22, [R1+0x2280] ;  /* 0x0022800001167983 */ /* 0x001ee20000300a00 */
[----:B------:R-:W3:Y:S02]  /*14e50*/  LDL.LU.64 R20, [R1+0x2278] ;  /* 0x0022780001147983 */ /* 0x000ee40000300a00 */
[----:B------:R-:W3:Y:S02]  /*14e60*/  LDL.LU.64 R4, [R1+0x2270] ;  /* 0x0022700001047983 */ /* 0x000ee40000300a00 */
[C---:B---3--:R-:W-:Y:S01]  /*14e70*/  HMMA.16816.F32.BF16 R20, R12.reuse, R4, R20 ;  /* 0x000000040c14723c */ /* 0x048fe20000041814 */
[----:B------:R-:W-:Y:S11]  /*14e80*/  IMAD.MOV.U32 R3, RZ, RZ, R5 ;  /* 0x000000ffff037224 */ /* 0x000ff600078e0005 */
[----:B------:R-:W-:Y:S11]  /*14e90*/  @!UPT UIADD3 URZ, URZ, URZ, URZ ;  /* 0x0000003f3f3ff290 */ /* 0x000ff6000fffe03f */
[----:B------:R-:W-:Y:S01]  /*14ea0*/  STL.64 [R1+0x5a0], R20 ;  /* 0x0005a01401007387 */ /* 0x000fe20000100a00 */
[----:B------:R0:W-:Y:S03]  /*14eb0*/  STL.64 [R1+0x5a8], R22 ;  /* 0x0005a81601007387 */ /* 0x0001e60000100a00 */
[----:B0-----:R-:W3:Y:S01]  /*14ec0*/  LDL.LU R23, [R1+0x2268] ;  /* 0x0022680001177983 */ /* 0x001ee20000300800 */
[----:B------:R-:W4:Y:S02]  /*14ed0*/  LDL.LU.64 R20, [R1+0x2260] ;  /* 0x0022600001147983 */ /* 0x000f240000300a00 */
[----:B------:R-:W-:Y:S02]  /*14ee0*/  IMAD.MOV.U32 R22, RZ, RZ, R4 ;  /* 0x000000ffff167224 */ /* 0x000fe400078e0004 */
[----:B------:R-:W2:Y:S03]  /*14ef0*/  LDL.LU.64 R4, [R1+0x2258] ;  /* 0x0022580001047983 */ /* 0x000ea60000300a00 */
[----:B------:R-:W-:Y:S01]  /*14f00*/  STL [R1+0x21b8], R22 ;  /* 0x0021b81601007387 */ /* 0x000fe20000100800 */
[----:B--2---:R-:W-:Y:S01]  /*14f10*/  HMMA.16816.F32.BF16 R24, R12, R4, R24 ;  /* 0x000000040c18723c */ /* 0x004fe20000041818 */
[----:B----4-:R0:W-:Y:S02]  /*14f20*/  STL.64 [R1+0x21b0], R20 ;  /* 0x0021b01401007387 */ /* 0x0101e40000100a00 */
[----:B0-----:R-:W-:-:S02]  /*14f30*/  IMAD.MOV.U32 R21, RZ, RZ, R4 ;  /* 0x000000ffff157224 */ /* 0x001fc400078e0004 */
[----:B------:R-:W-:Y:S02]  /*14f40*/  IMAD.MOV.U32 R20, RZ, RZ, R5 ;  /* 0x000000ffff147224 */ /* 0x000fe400078e0005 */
[----:B------:R-:W2:Y:S11]  /*14f50*/  LDL.LU.64 R4, [R1+0x2250] ;  /* 0x0022500001047983 */ /* 0x000eb60000300a00 */
[----:B------:R-:W-:Y:S05]  /*14f60*/  @!UPT UIADD3 URZ, URZ, URZ, URZ ;  /* 0x0000003f3f3ff290 */ /* 0x000fea000fffe03f */
[----:B------:R0:W-:Y:S01]  /*14f70*/  STL.64 [R1+0x590], R24 ;  /* 0x0005901801007387 */ /* 0x0001e20000100a00 */
[----:B------:R-:W-:Y:S02]  /*14f80*/  IMAD.MOV.U32 R6, RZ, RZ, R26 ;  /* 0x000000ffff067224 */ /* 0x000fe400078e001a */
[----:B------:R-:W-:Y:S02]  /*14f90*/  IMAD.MOV.U32 R7, RZ, RZ, R27 ;  /* 0x000000ffff077224 */ /* 0x000fe400078e001b */
[----:B------:R-:W4:Y:S04]  /*14fa0*/  LDL.LU.64 R26, [R1+0x2248] ;  /* 0x00224800011a7983 */ /* 0x000f280000300a00 */
[----:B0-----:R-:W2:Y:S01]  /*14fb0*/  LDL.LU.64 R24, [R1+0x2240] ;  /* 0x0022400001187983 */ /* 0x001ea20000300a00 */
[----:B------:R-:W-:Y:S02]  /*14fc0*/  STL [R1+0x1c18], R7 ;  /* 0x001c180701007387 */ /* 0x000fe40000100800 */
[----:B------:R-:W-:Y:S01]  /*14fd0*/  STL [R1+0x1c14], R6 ;  /* 0x001c140601007387 */ /* 0x000fe20000100800 */
[----:B--2---:R-:W-:Y:S11]  /*14fe0*/  HMMA.16816.F32.BF16 R8, R12, R24, R8 ;  /* 0x000000180c08723c */ /* 0x004ff60000041808 */
[----:B------:R-:W-:Y:S11]  /*14ff0*/  @!UPT UIADD3 URZ, URZ, URZ, URZ ;  /* 0x0000003f3f3ff290 */ /* 0x000ff6000fffe03f */
[----:B------:R-:W-:Y:S01]  /*15000*/  @!UPT UIADD3 URZ, URZ, URZ, URZ ;  /* 0x0000003f3f3ff290 */ /* 0x000fe2000fffe03f */
[----:B------:R-:W-:Y:S01]  /*15010*/  STL.64 [R1+0x580], R8 ;  /* 0x0005800801007387 */ /* 0x000fe20000100a00 */
[----:B------:R0:W-:Y:S03]  /*15020*/  STL.64 [R1+0x588], R10 ;  /* 0x0005880a01007387 */ /* 0x0001e60000100a00 */
[----:B0-----:R-:W2:Y:S01]  /*15030*/  LDL.LU.64 R10, [R1+0x2238] ;  /* 0x00223800010a7983 */ /* 0x001ea20000300a00 */
[----:B------:R-:W2:Y:S02]  /*15040*/  LDL.LU.64 R8, [R1+0x2230] ;  /* 0x0022300001087983 */ /* 0x000ea40000300a00 */
[----:B----4-:R-:W-:Y:S02]  /*15050*/  STL.64 [R1+0x2128], R26 ;  /* 0x0021281a01007387 */ /* 0x010fe40000100a00 */
[----:B------:R0:W-:Y:S02]  /*15060*/  STL.64 [R1+0x2120], R24 ;  /* 0x0021201801007387 */ /* 0x0001e40000100a00 */
[----:B0-----:R-:W-:-:S02]  /*15070*/  IMAD.MOV.U32 R24, RZ, RZ, R21 ;  /* 0x000000ffff187224 */ /* 0x001fc400078e0015 */
[----:B------:R-:W-:-:S05]  /*15080*/  IMAD.MOV.U32 R25, RZ, RZ, R20 ;  /* 0x000000ffff197224 */ /* 0x000fca00078e0014 */
[----:B------:R0:W-:Y:S04]  /*15090*/  STL.64 [R1+0x2138], R24 ;  /* 0x0021381801007387 */ /* 0x0001e80000100a00 */
[----:B0-----:R-:W4:Y:S04]  /*150a0*/  LDL R24, [R1+0x90] ;  /* 0x0000900001187983 */ /* 0x001f280000100800 */
[----:B------:R-:W4:Y:S04]  /*150b0*/  LDL R25, [R1+0x94] ;  /* 0x0000940001197983 */ /* 0x000f280000100800 */
[----:B----4-:R0:W-:Y:S04]  /*150c0*/  STL.64 [R1+0x21e8], R24 ;  /* 0x0021e81801007387 */ /* 0x0101e80000100a00 */
[----:B0-----:R-:W2:Y:S01]  /*150d0*/  LDL.LU.64 R24, [R1+0x570] ;  /* 0x0005700001187983 */ /* 0x001ea20000300a00 */
[----:B------:R-:W2:Y:S02]  /*150e0*/  LDL.LU.64 R26, [R1+0x578] ;  /* 0x00057800011a7983 */ /* 0x000ea40000300a00 */
[----:B--2---:R-:W-:Y:S11]  /*150f0*/  HMMA.16816.F32.BF16 R24, R12, R8, R24 ;  /* 0x000000080c18723c */ /* 0x004ff60000041818 */
[----:B------:R-:W-:Y:S11]  /*15100*/  @!UPT UIADD3 URZ, URZ, URZ, URZ ;  /* 0x0000003f3f3ff290 */ /* 0x000ff6000fffe03f */
[----:B------:R-:W-:Y:S01]  /*15110*/  @!UPT UIADD3 URZ, URZ, URZ, URZ ;  /* 0x0000003f3f3ff290 */ /* 0x000fe2000fffe03f */
[----:B------:R0:W-:Y:S01]  /*15120*/  STL.64 [R1+0x570], R24 ;  /* 0x0005701801007387 */ /* 0x0001e20000100a00 */
[----:B------:R-:W-:Y:S03]  /*15130*/  STL.64 [R1+0x578], R26 ;  /* 0x0005781a01007387 */ /* 0x000fe60000100a00 */
[----:B0-----:R-:W2:Y:S04]  /*15140*/  LDL R24, [R1+0xb0] ;  /* 0x0000b00001187983 */ /* 0x001ea80000100800 */
[----:B------:R-:W2:Y:S04]  /*15150*/  LDL R25, [R1+0xb4] ;  /* 0x0000b40001197983 */ /* 0x000ea80000100800 */
[----:B------:R-:W0:Y:S04]  /*15160*/  S2R R22, SR_TID.X ;  /* 0x0000000000167919 */ /* 0x000e280000002100 */
[----:B------:R-:W1:Y:S04]  /*15170*/  S2R R7, SR_TID.X ;  /* 0x0000000000077919 */ /* 0x000e680000002100 */
[----:B--2---:R2:W-:Y:S04]  /*15180*/  STL.64 [R1+0x21f8], R24 ;  /* 0x0021f81801007387 */ /* 0x0045e80000100a00 */
[----:B--2---:R-:W2:Y:S01]  /*15190*/  LDL.64 R24, [R1+0xc0] ;  /* 0x0000c00001187983 */ /* 0x004ea20000100a00 */
[----:B------:R-:W-:Y:S02]  /*151a0*/  STL.64 [R1+0x2118], R10 ;  /* 0x0021180a01007387 */ /* 0x000fe40000100a00 */
[----:B------:R4:W-:Y:S02]  /*151b0*/  STL.64 [R1+0x2110], R8 ;  /* 0x0021100801007387 */ /* 0x0009e40000100a00 */
[----:B----4-:R-:W-:-:S02]  /*151c0*/  IMAD.MOV.U32 R8, RZ, RZ, R4 ;  /* 0x000000ffff087224 */ /* 0x010fc400078e0004 */
[----:B------:R-:W-:Y:S01]  /*151d0*/  IMAD.MOV.U32 R9, RZ, RZ, R5 ;  /* 0x000000ffff097224 */ /* 0x000fe200078e0005 */
[----:B------:R-:W4:Y:S01]  /*151e0*/  LDL.LU R4, [R1+0x222c] ;  /* 0x00222c0001047983 */ /* 0x000f220000300800 */
[----:B------:R-:W4:Y:S03]  /*151f0*/  LDL.LU R5, [R1+0x2228] ;  /* 0x0022280001057983 */ /* 0x000f260000300800 */
[----:B------:R0:W-:Y:S04]  /*15200*/  STL.64 [R1+0x21f0], R8 ;  /* 0x0021f00801007387 */ /* 0x0001e80000100a00 */
[----:B0-----:R-:W4:Y:S01]  /*15210*/  LDL.LU.64 R8, [R1+0x4d0] ;  /* 0x0004d00001087983 */ /* 0x001f220000300a00 */
[----:B------:R-:W4:Y:S02]  /*15220*/  LDL.LU.64 R10, [R1+0x4d8] ;  /* 0x0004d800010a7983 */ /* 0x000f240000300a00 */
[----:B------:R-:W-:Y:S01]  /*15230*/  IMAD.SHL.U32 R22, R22, 0x2, RZ ;  /* 0x0000000216167824 */ /* 0x000fe200078e00ff */
[----:B-1----:R-:W-:-:S04]  /*15240*/  LOP3.LUT R20, R7, 0x7, RZ, 0xc0, !PT ;  /* 0x0000000707147812 */ /* 0x002fc800078ec0ff */
[----:B------:R-:W-:Y:S01]  /*15250*/  LOP3.LUT R22, R22, 0x10, RZ, 0xc0, !PT ;  /* 0x0000001016167812 */ /* 0x000fe200078ec0ff */
[----:B------:R-:W-:-:S03]  /*15260*/  IMAD R20, R20, 0x210, RZ ;  /* 0x0000021014147824 */ /* 0x000fc600078e02ff */
[----:B------:R-:W-:Y:S01]  /*15270*/  LOP3.LUT R22, R22, 0x20, R7, 0xf8, !PT ;  /* 0x0000002016167812 */ /* 0x000fe200078ef807 */
[----:B------:R-:W-:-:S03]  /*15280*/  IMAD.SHL.U32 R21, R7, 0x100, RZ ;  /* 0x0000010007157824 */ /* 0x000fc600078e00ff */
[----:B------:R-:W-:-:S04]  /*15290*/  LOP3.LUT R22, R20, R22, RZ, 0x3c, !PT ;  /* 0x0000001614167212 */ /* 0x000fc800078e3cff */
[----:B------:R-:W-:Y:S01]  /*152a0*/  LOP3.LUT R22, R22, 0x1000, R21, 0xf8, !PT ;  /* 0x0000100016167812 */ /* 0x000fe200078ef815 */
[----:B----4-:R-:W-:Y:S04]  /*152b0*/  HMMA.16816.F32.BF16 R8, R12, R4, R8 ;  /* 0x000000040c08723c */ /* 0x010fe80000041808 */
[----:B------:R-:W0:Y:S04]  /*152c0*/  LDSM.16.MT88.4 R12, [R22+0x80] ;  /* 0x00008000160c783b */ /* 0x000e280000004200 */
[----:B------:R-:W-:Y:S11]  /*152d0*/  STL.64 [R1+0x2130], R4 ;  /* 0x0021300401007387 */ /* 0x000ff60000100a00 */
[----:B------:R-:W-:Y:S04]  /*152e0*/  @!UPT UIADD3 URZ, URZ, URZ, URZ ;  /* 0x0000003f3f3ff290 */ /* 0x000fe8000fffe03f */
[----:B------:R-:W-:Y:S01]  /*152f0*/  STL.64 [R1+0x4d0], R8 ;  /* 0x0004d00801007387 */ /* 0x000fe20000100a00 */
[----:B------:R-:W-:Y:S03]  /*15300*/  STL.64 [R1+0x4d8], R10 ;  /* 0x0004d80a01007387 */ /* 0x000fe60000100a00 */
[----:B0-----:R-:W-:Y:S01]  /*15310*/  STL.64 [R1+0x2148], R14 ;  /* 0x0021480e01007387 */ /* 0x001fe20000100a00 */
[----:B------:R0:W-:Y:S02]  /*15320*/  STL.64 [R1+0x2140], R12 ;  /* 0x0021400c01007387 */ /* 0x0001e40000100a00 */
[----:B0-----:R-:W-:Y:S02]  /*15330*/  IMAD.MOV.U32 R12, RZ, RZ, R16 ;  /* 0x000000ffff0c7224 */ /* 0x001fe400078e0010 */
[----:B------:R-:W-:Y:S01]  /*15340*/  IMAD.MOV.U32 R13, RZ, RZ, R17 ;  /* 0x000000ffff0d7224 */ /* 0x000fe200078e0011 */
[----:B------:R-:W4:Y:S01]  /*15350*/  LDL.LU R16, [R1+0x2224] ;  /* 0x0022240001107983 */ /* 0x000f220000300800 */
[----:B------:R-:W4:Y:S02]  /*15360*/  LDL.LU R17, [R1+0x2220] ;  /* 0x0022200001117983 */ /* 0x000f240000300800 */
[----:B------:R-:W2:Y:S02]  /*15370*/  LDL.LU.64 R8, [R1+0x1b0] ;  /* 0x0001b00001087983 */ /* 0x000ea40000300a00 */
[----:B------:R-:W2:Y:S02]  /*15380*/  LDL.LU.64 R10, [R1+0x1b8] ;  /* 0x0001b800010a7983 */ /* 0x000ea40000300a00 */
[----:B--2---:R-:W-:Y:S01]  /*15390*/  STL.64 [R1+0x2208], R10 ;  /* 0x0022080a01007387 */ /* 0x004fe20000100a00 */
[----:B------:R0:W-:Y:S03]  /*153a0*/  STL.64 [R1+0x2200], R8 ;  /* 0x0022000801007387 */ /* 0x0001e60000100a00 */
[----:B0-----:R-:W4:Y:S01]  /*153b0*/  LDL.LU.64 R8, [R1+0x2b0] ;  /* 0x0002b00001087983 */ /* 0x001f220000300a00 */
[----:B------:R-:W4:Y:S02]  /*153c0*/  LDL.LU.64 R10, [R1+0x2b8] ;  /* 0x0002b800010a7983 */ /* 0x000f240000300a00 */
[----:B------:R-:W2:Y:S02]  /*153d0*/  LDL.LU.64 R4, [R1+0x190] ;  /* 0x0001900001047983 */ /* 0x000ea40000300a00 */
[----:B------:R-:W2:Y:S01]  /*153e0*/  LDL.LU.64 R6, [R1+0x198] ;  /* 0x0001980001067983 */ /* 0x000ea20000300a00 */
[----:B------:R0:W-:Y:S04]  /*153f0*/  STL.64 [R1+0x2160], R12 ;  /* 0x0021600c01007387 */ /* 0x0001e80000100a00 */
[----:B0-----:R-:W2:Y:S04]  /*15400*/  LDL.64 R12, [R1+0x30] ;  /* 0x00003000010c7983 */ /* 0x001ea80000100a00 */
[----:B--2---:R0:W-:Y:S02]  /*15410*/  STL.64 [R1+0x2178], R12 ;  /* 0x0021780c01007387 */ /* 0x0041e40000100a00 */
[----:B0-----:R-:W-:-:S02]  /*15420*/  IMAD.MOV.U32 R12, RZ, RZ, R18 ;  /* 0x000000ffff0c7224 */ /* 0x001fc400078e0012 */
[----:B------:R-:W-:Y:S01]  /*15430*/  IMAD.MOV.U32 R13, RZ, RZ, R19 ;  /* 0x000000ffff0d7224 */ /* 0x000fe200078e0013 */
[----:B------:R-:W4:Y:S01]  /*15440*/  LDL.LU R18, [R1+0x221c] ;  /* 0x00221c0001127983 */ /* 0x000f220000300800 */
[----:B------:R-:W4:Y:S02]  /*15450*/  LDL.LU R19, [R1+0x2218] ;  /* 0x0022180001137983 */ /* 0x000f240000300800 */
[----:B------:R-:W-:Y:S02]  /*15460*/  IMAD.MOV.U32 R20, RZ, RZ, R2 ;  /* 0x000000ffff147224 */ /* 0x000fe400078e0002 */
[----:B------:R-:W-:Y:S01]  /*15470*/  IMAD.MOV.U32 R21, RZ, RZ, R0 ;  /* 0x000000ffff157224 */ /* 0x000fe200078e0000 */
[----:B------:R0:W-:Y:S01]  /*15480*/  STL.64 [R1+0x2190], R12 ;  /* 0x0021900c01007387 */ /* 0x0001e20000100a00 */
[----:B------:R-:W-:Y:S02]  /*15490*/  IMAD.MOV.U32 R2, RZ, RZ, R24 ;  /* 0x000000ffff027224 */ /* 0x000fe400078e0018 */
[----:B0-----:R-:W-:-:S02]  /*154a0*/  IMAD.MOV.U32 R12, RZ, RZ, R29 ;  /* 0x000000ffff0c7224 */ /* 0x001fc400078e001d */
[----:B------:R-:W-:Y:S01]  /*154b0*/  IMAD.MOV.U32 R13, RZ, RZ, R28 ;  /* 0x000000ffff0d7224 */ /* 0x000fe200078e001c */
[----:B------:R-:W2:Y:S01]  /*154c0*/  LDL.LU R29, [R1+0x2214] ;  /* 0x00221400011d7983 */ /* 0x000ea20000300800 */
[----:B------:R-:W2:Y:S02]  /*154d0*/  LDL.LU R28, [R1+0x2210] ;  /* 0x00221000011c7983 */ /* 0x000ea40000300800 */
[----:B------:R-:W-:Y:S01]  /*154e0*/  STL.64 [R1+0x21d0], R20 ;  /* 0x0021d01401007387 */ /* 0x000fe20000100a00 */
[----:B------:R0:W-:Y:S01]  /*154f0*/  STL.64 [R1+0x21a8], R12 ;  /* 0x0021a80c01007387 */ /* 0x0001e20000100a00 */
[----:B------:R-:W-:-:S03]  /*15500*/  IMAD.MOV.U32 R0, RZ, RZ, R25 ;  /* 0x000000ffff007224 */ /* 0x000fc600078e0019 */
[----:B0-----:R-:W2:Y:S01]  /*15510*/  LDL.LU.64 R12, [R1+0x1a0] ;  /* 0x0001a000010c7983 */ /* 0x001ea20000300a00 */
[----:B------:R-:W2:Y:S01]  /*15520*/  LDL.LU.64 R14, [R1+0x1a8] ;  /* 0x0001a800010e7983 */ /* 0x000ea20000300a00 */
[C---:B----4-:R-:W-:Y:S11]  /*15530*/  HMMA.16816.F32.BF16 R8, R16.reuse, R24, R8 ;  /* 0x000000181008723c */ /* 0x050ff60000041808 */
[----:B------:R-:W-:Y:S11]  /*15540*/  @!UPT UIADD3 URZ, URZ, URZ, URZ ;  /* 0x0000003f3f3ff290 */ /* 0x000ff6000fffe03f */
[----:B------:R-:W-:Y:S01]  /*15550*/  @!UPT UIADD3 URZ, URZ, URZ, URZ ;  /* 0x0000003f3f3ff290 */ /* 0x000fe2000fffe03f */
[----:B------:R-:W-:Y:S01]  /*15560*/  STL.64 [R1+0xa30], R8 ;  /* 0x000a300801007387 */ /* 0x000fe20000100a00 */
[----:B------:R0:W-:Y:S03]  /*15570*/  STL.64 [R1+0xa38], R10 ;  /* 0x000a380a01007387 */ /* 0x0001e60000100a00 */
[----:B0-----:R-:W4:Y:S01]  /*15580*/  LDL.LU.64 R10, [R1+0x2208] ;  /* 0x00220800010a7983 */ /* 0x001f220000300a00 */
[----:B------:R-:W4:Y:S02]  /*15590*/  LDL.LU.64 R8, [R1+0x2200] ;  /* 0x0022000001087983 */ /* 0x000f240000300a00 */
[----:B------:R-:W4:Y:S02]  /*155a0*/  LDL.LU.64 R24, [R1+0x21f8] ;  /* 0x0021f80001187983 */ /* 0x000f240000300a00 */
[C---:B----4-:R-:W-:Y:S01]  /*155b0*/  HMMA.16816.F32.BF16 R24, R16.reuse, R24, R8 ;  /* 0x000000181018723c */ /* 0x050fe20000041808 */
[----:B------:R-:W2:Y:S11]  /*155c0*/  LDL.LU.64 R8, [R1+0x21f0] ;  /* 0x0021f00001087983 */ /* 0x000eb60000300a00 */
[----:B------:R-:W-:Y:S11]  /*155d0*/  @!UPT UIADD3 URZ, URZ, URZ, URZ ;  /* 0x0000003f3f3ff290 */ /* 0x000ff6000fffe03f */
[----:B------:R0:W-:Y:S01]  /*155e0*/  STL.64 [R1+0xa20], R24 ;  /* 0x000a201801007387 */ /* 0x0001e20000100a00 */
[----:B------:R-:W-:Y:S03]  /*155f0*/  STL.64 [R1+0xa28], R26 ;  /* 0x000a281a01007387 */ /* 0x000fe60000100a00 */
[----:B0-----:R-:W4:Y:S01]  /*15600*/  LDL.LU.64 R24, [R1+0x21e8] ;  /* 0x0021e80001187983 */ /* 0x001f220000300a00 */
[C---:B--2---:R-:W-:Y:S03]  /*15610*/  HMMA.16816.F32.BF16 R8, R16.reuse, R8, R12 ;  /* 0x000000081008723c */ /* 0x044fe6000004180c */
[----:B------:R-:W2:Y:S11]  /*15620*/  LDL.LU.64 R12, [R1+0x160] ;  /* 0x00016000010c7983 */ /* 0x000eb60000300a00 */
[----:B------:R-:W-:Y:S09]  /*15630*/  @!UPT UIADD3 URZ, URZ, URZ, URZ ;  /* 0x0000003f3f3ff290 */ /* 0x000ff2000fffe03f */
[----:B------:R-:W-:Y:S01]  /*15640*/  STL.64 [R1+0xa10], R8 ;  /* 0x000a100801007387 */ /* 0x000fe20000100a00 */
[----:B------:R-:W-:Y:S02]  /*15650*/  STL.64 [R1+0xa18], R10 ;  /* 0x000a180a01007387 */ /* 0x000fe40000100a00 */
[----:B------:R-:W2:Y:S01]  /*15660*/  LDL.LU.64 R14, [R1+0x168] ;  /* 0x00016800010e7983 */ /* 0x000ea20000300a00 */
[----:B----4-:R-:W-:Y:S11]  /*15670*/  HMMA.16816.F32.BF16 R4, R16, R24, R4 ;  /* 0x000000181004723c */ /* 0x010ff60000041804 */
[----:B------:R-:W-:Y:S11]  /*15680*/  @!UPT UIADD3 URZ, URZ, URZ, URZ ;  /* 0x0000003f3f3ff290 */ /* 0x000ff6000fffe03f */
[----:B------:R-:W-:Y:S01]  /*15690*/  @!UPT UIADD3 URZ, URZ, URZ, URZ ;  /* 0x0000003f3f3ff290 */ /* 0x000fe2000fffe03f */
[----:B------:R-:W-:Y:S01]  /*156a0*/  STL.64 [R1+0xa00], R4 ;  /* 0x000a000401007387 */ /* 0x000fe20000100a00 */
[----:B------:R-:W-:Y:S03]  /*156b0*/  STL.64 [R1+0xa08], R6 ;  /* 0x000a080601007387 */ /* 0x000fe60000100a00 */
[----:B--2---:R-:W-:Y:S01]  /*156c0*/  STL.64 [R1+0x21c8], R14 ;  /* 0x0021c80e01007387 */ /* 0x004fe20000100a00 */
[----:B------:R0:W-:Y:S03]  /*156d0*/  STL.64 [R1+0x21c0], R12 ;  /* 0x0021c00c01007387 */ /* 0x0001e60000100a00 */
[----:B0-----:R-:W2:Y:S01]  /*156e0*/  LDL.LU.64 R12, [R1+0x170] ;  /* 0x00017000010c7983 */ /* 0x001ea20000300a00 */
[----:B------:R-:W4:Y:S03]  /*156f0*/  LDL.LU.64 R14, [R1+0x178] ;  /* 0x00017800010e7983 */ /* 0x000f260000300a00 */
[----:B----4-:R-:W-:Y:S01]  /*15700*/  STL.64 [R1+0x21e0], R14 ;  /* 0x0021e00e01007387 */ /* 0x010fe20000100a00 */
[----:B--2---:R0:W-:Y:S03]  /*15710*/  STL.64 [R1+0x21d8], R12 ;  /* 0x0021d80c01007387 */ /* 0x0041e60000100a00 */
[----:B0-----:R-:W2:Y:S01]  /*15720*/  LDL.LU.64 R12, [R1+0x180] ;  /* 0x00018000010c7983 */ /* 0x001ea20000300a00 */
[----:B------:R-:W2:Y:S02]  /*15730*/  LDL.LU.64 R14, [R1+0x188] ;  /* 0x00018800010e7983 */ /* 0x000ea40000300a00 */
[----:B------:R-:W4:Y:S02]  /*15740*/  LDL.LU.64 R24, [R1+0x110] ;  /* 0x0001100001187983 */ /* 0x000f240000300a00 */
[----:B------:R-:W2:Y:S02]  /*15750*/  LDL.LU.64 R26, [R1+0x118] ;  /* 0x00011800011a7983 */ /* 0x000ea40000300a00 */
[----:B--2---:R-:W-:Y:S01]  /*15760*/  STL.64 [R1+0x2158], R26 ;  /* 0x0021581a01007387 */ /* 0x004fe20000100a00 */
[----:B----4-:R0:W-:Y:S03]  /*15770*/  STL.64 [R1+0x2150], R24 ;  /* 0x0021501801007387 */ /* 0x0101e60000100a00 */
[----:B0-----:R-:W2:Y:S01]  /*15780*/  LDL.LU.64 R24, [R1+0x120] ;  /* 0x0001200001187983 */ /* 0x001ea20000300a00 */
[----:B------:R-:W4:Y:S03]  /*15790*/  LDL.LU.64 R26, [R1+0x128] ;  /* 0x00012800011a7983 */ /* 0x000f260000300a00 */
[----:B----4-:R-:W-:Y:S01]  /*157a0*/  STL.64 [R1+0x2170], R26 ;  /* 0x0021701a01007387 */ /* 0x010fe20000100a00 */
[----:B--2---:R0:W-:Y:S03]  /*157b0*/  STL.64 [R1+0x2168], R24 ;  /* 0x0021681801007387 */ /* 0x0041e60000100a00 */
[----:B0-----:R-:W2:Y:S01]  /*157c0*/  LDL.LU.64 R24, [R1+0x130] ;  /* 0x0001300001187983 */ /* 0x001ea20000300a00 */
[----:B------:R-:W4:Y:S02]  /*157d0*/  LDL.LU.64 R26, [R1+0x138] ;  /* 0x00013800011a7983 */ /* 0x000f240000300a00 */
[----:B------:R-:W-:-:S02]  /*157e0*/  IMAD.MOV.U32 R20, RZ, RZ, R29 ;  /* 0x000000ffff147224 */ /* 0x000fc400078e001d */
[----:B---3--:R-:W-:-:S07]  /*157f0*/  IMAD.MOV.U32 R21, RZ, RZ, R23 ;  /* 0x000000ffff157224 */ /* 0x008fce00078e0017 */
[C---:B------:R-:W-:Y:S01]  /*15800*/  HMMA.16816.F32.BF16 R20, R16.reuse, R20, R12 ;  /* 0x000000141014723c */ /* 0x040fe2000004180c */
[----:B----4-:R-:W-:Y:S01]  /*15810*/  STL.64 [R1+0x2188], R26 ;  /* 0x0021881a01007387 */ /* 0x010fe20000100a00 */
[----:B--2---:R0:W-:Y:S03]  /*15820*/  STL.64 [R1+0x2180], R24 ;  /* 0x0021801801007387 */ /* 0x0041e60000100a00 */
[----:B0-----:R-:W2:Y:S01]  /*15830*/  LDL.LU.64 R24, [R1+0x140] ;  /* 0x0001400001187983 */ /* 0x001ea20000300a00 */
[----:B------:R-:W3:Y:S03]  /*15840*/  LDL.LU.64 R26, [R1+0x148] ;  /* 0x00014800011a7983 */ /* 0x000ee60000300a00 */
[----:B---3--:R-:W-:Y:S01]  /*15850*/  STL.64 [R1+0x21a0], R26 ;  /* 0x0021a01a01007387 */ /* 0x008fe20000100a00 */
[----:B--2---:R0:W-:Y:S03]  /*15860*/  STL.64 [R1+0x2198], R24 ;  /* 0x0021981801007387 */ /* 0x0041e60000100a00 */
[----:B0-----:R-:W2:Y:S01]  /*15870*/  LDL.LU.64 R24, [R1+0x150] ;  /* 0x0001500001187983 */ /* 0x001ea20000300a00 */
[----:B------:R-:W2:Y:S02]  /*15880*/  LDL.LU.64 R26, [R1+0x158] ;  /* 0x00015800011a7983 */ /* 0x000ea40000300a00 */
[----:B------:R-:W3:Y:S02]  /*15890*/  LDL.LU.64 R4, [R1+0x100] ;  /* 0x0001000001047983 */ /* 0x000ee40000300a00 */
[----:B------:R-:W3:Y:S01]  /*158a0*/  LDL.LU.64 R6, [R1+0x108] ;  /* 0x0001080001067983 */ /* 0x000ee20000300a00 */
[----:B------:R-:W4:Y:S01]  /*158b0*/  LDL.LU.64 R8, [R1+0xf0] ;  /* 0x0000f00001087983 */ /* 0x000f220000300a00 */
[----:B------:R-:W4:Y:S02]  /*158c0*/  LDL.LU.64 R10, [R1+0xf8] ;  /* 0x0000f800010a7983 */ /* 0x000f240000300a00 */
[----:B------:R-:W2:Y:S02]  /*158d0*/  LDL.LU.64 R14, [R1+0x21e0] ;  /* 0x0021e000010e7983 */ /* 0x000ea40000300a00 */
[----:B------:R-:W2:Y:S01]  /*158e0*/  LDL.LU.64 R12, [R1+0x21d8] ;  /* 0x0021d800010c7983 */ /* 0x000ea20000300a00 */
[----:B------:R0:W-:Y:S01]  /*158f0*/  STL.64 [R1+0x9f0], R20 ;  /* 0x0009f01401007387 */ /* 0x0001e20000100a00 */
[----:B------:R2:W-:Y:S03]  /*15900*/  STL.64 [R1+0x9f8], R22 ;  /* 0x0009f81601007387 */ /* 0x0005e60000100a00 */
[----:B0-----:R-:W2:Y:S02]  /*15910*/  LDL.LU.64 R20, [R1+0x21d0] ;  /* 0x0021d00001147983 */ /* 0x001ea40000300a00 */
[C---:B--2---:R-:W-:Y:S02]  /*15920*/  HMMA.16816.F32.BF16 R20, R16.reuse, R20, R12 ;  /* 0x000000141014723c */ /* 0x044fe4000004180c */
[----:B------:R-:W2:Y:S01]  /*15930*/  LDL.LU.64 R14, [R1+0x21c8] ;  /* 0x0021c800010e7983 */ /* 0x000ea20000300a00 */
[----:B------:R-:W2:Y:S11]  /*15940*/  LDL.LU.64 R12, [R1+0x21c0] ;  /* 0x0021c000010c7983 */ /* 0x000eb60000300a00 */
[----:B------:R-:W-:Y:S09]  /*15950*/  @!UPT UIADD3 URZ, URZ, URZ, URZ ;  /* 0x0000003f3f3ff290 */ /* 0x000ff2000fffe03f */
[----:B------:R-:W-:Y:S01]  /*15960*/  STL.64 [R1+0x9e0], R20 ;  /* 0x0009e01401007387 */ /* 0x000fe20000100a00 */
[----:B------:R0:W-:Y:S03]  /*15970*/  STL.64 [R1+0x9e8], R22 ;  /* 0x0009e81601007387 */ /* 0x0001e60000100a00 */
[----:B0-----:R-:W2:Y:S01]  /*15980*/  LDL.LU R22, [R1+0x21b8] ;  /* 0x0021b80001167983 */ /* 0x001ea20000300800 */
[----:B------:R-:W2:Y:S02]  /*15990*/  LDL.LU.64 R20, [R1+0x21b0] ;  /* 0x0021b00001147983 */ /* 0x000ea40000300a00 */
[C---:B--2---:R-:W-:Y:S11]  /*159a0*/  HMMA.16816.F32.BF16 R12, R16.reuse, R20, R12 ;  /* 0x00000014100c723c */ /* 0x044ff6000004180c */
[----:B------:R-:W-:Y:S11]  /*159b0*/  @!UPT UIADD3 URZ, URZ, URZ, URZ ;  /* 0x0000003f3f3ff290 */ /* 0x000ff6000fffe03f */
[----:B------:R-:W-:Y:S01]  /*159c0*/  @!UPT UIADD3 URZ, URZ, URZ, URZ ;  /* 0x0000003f3f3ff290 */ /* 0x000fe2000fffe03f */
[----:B------:R0:W-:Y:S01]  /*159d0*/  STL.64 [R1+0x9d0], R12 ;  /* 0x0009d00c01007387 */ /* 0x0001e20000100a00 */
[----:B------:R1:W-:Y:S03]  /*159e0*/  STL.64 [R1+0x9d8], R14 ;  /* 0x0009d80e01007387 */ /* 0x0003e60000100a00 */
[----:B0-----:R-:W1:Y:S01]  /*159f0*/  LDL.LU.64 R12, [R1+0x21a8] ;  /* 0x0021a800010c7983 */ /* 0x001e620000300a00 */
[----:B------:R-:W-:Y:S01]  /*15a00*/  STL.64 [R1+0x20e8], R20 ;  /* 0x0020e81401007387 */ /* 0x000fe20000100a00 */
[C---:B-1----:R-:W-:Y:S02]  /*15a10*/  HMMA.16816.F32.BF16 R12, R16.reuse, R12, R24 ;  /* 0x0000000c100c723c */ /* 0x042fe40000041818 */
[----:B------:R-:W2:Y:S01]  /*15a20*/  LDL.LU.64 R26, [R1+0x21a0] ;  /* 0x0021a000011a7983 */ /* 0x000ea20000300a00 */
[----:B------:R-:W2:Y:S11]  /*15a30*/  LDL.LU.64 R24, [R1+0x2198] ;  /* 0x0021980001187983 */ /* 0x000eb60000300a00 */
[----:B------:R-:W-:Y:S09]  /*15a40*/  @!UPT UIADD3 URZ, URZ, URZ, URZ ;  /* 0x0000003f3f3ff290 */ /* 0x000ff2000fffe03f */
[----:B------:R0:W-:Y:S01]  /*15a50*/  STL.64 [R1+0xab0], R12 ;  /* 0x000ab00c01007387 */ /* 0x0001e20000100a00 */
[----:B------:R2:W-:Y:S03]  /*15a60*/  STL.64 [R1+0xab8], R14 ;  /* 0x000ab80e01007387 */ /* 0x0005e60000100a00 */
[----:B0-----:R-:W2:Y:S02]  /*15a70*/  LDL.LU.64 R12, [R1+0x2190] ;  /* 0x00219000010c7983 */ /* 0x001ea40000300a00 */
[C---:B--2---:R-:W-:Y:S02]  /*15a80*/  HMMA.16816.F32.BF16 R12, R16.reuse, R12, R24 ;  /* 0x0000000c100c723c */ /* 0x044fe40000041818 */
[----:B------:R-:W2:Y:S01]  /*15a90*/  LDL.LU.64 R26, [R1+0x2188] ;  /* 0x00218800011a7983 */ /* 0x000ea20000300a00 */
[----:B------:R-:W2:Y:S11]  /*15aa0*/  LDL.LU.64 R24, [R1+0x2180] ;  /* 0x0021800001187983 */ /* 0x000eb60000300a00 */
[----:B------:R-:W-:Y:S09]  /*15ab0*/  @!UPT UIADD3 URZ, URZ, URZ, URZ ;  /* 0x0000003f3f3ff290 */ /* 0x000ff2000fffe03f */
[----:B------:R0:W-:Y:S01]  /*15ac0*/  STL.64 [R1+0xaa0], R12 ;  /* 0x000aa00c01007387 */ /* 0x0001e20000100a00 */
[----:B------:R-:W-:Y:S03]  /*15ad0*/  STL.64 [R1+0xaa8], R14 ;  /* 0x000aa80e01007387 */ /* 0x000fe60000100a00 */
[----:B0-----:R-:W2:Y:S01]  /*15ae0*/  LDL.LU.64 R12, [R1+0x2178] ;  /* 0x00217800010c7983 */ /* 0x001ea20000300a00 */
[----:B------:R-:W-:Y:S01]  /*15af0*/  IMAD.MOV.U32 R21, RZ, RZ, R3 ;  /* 0x000000ffff157224 */ /* 0x000fe200078e0003 */
[C---:B--2---:R-:W-:Y:S01]  /*15b00*/  HMMA.16816.F32.BF16 R24, R16.reuse, R12, R24 ;  /* 0x0000000c1018723c */ /* 0x044fe20000041818 */
[----:B------:R-:W-:Y:S02]  /*15b10*/  IMAD.MOV.U32 R29, RZ, RZ, R12 ;  /* 0x000000ffff1d7224 */ /* 0x000fe400078e000c */
[----:B------:R-:W-:Y:S11]  /*15b20*/  IMAD.MOV.U32 R3, RZ, RZ, R13 ;  /* 0x000000ffff037224 */ /* 0x000ff600078e000d */
[----:B------:R-:W-:Y:S09]  /*15b30*/  @!UPT UIADD3 URZ, URZ, URZ, URZ ;  /* 0x0000003f3f3ff290 */ /* 0x000ff2000fffe03f */
[----:B------:R-:W-:Y:S01]  /*15b40*/  STL.64 [R1+0xa90], R24 ;  /* 0x000a901801007387 */ /* 0x000fe20000100a00 */
[----:B------:R0:W-:Y:S03]  /*15b50*/  STL.64 [R1+0xa98], R26 ;  /* 0x000a981a01007387 */ /* 0x0001e60000100a00 */
[----:B0-----:R-:W2:Y:S01]  /*15b60*/  LDL.LU.64 R26, [R1+0x2170] ;  /* 0x00217000011a7983 */ /* 0x001ea20000300a00 */
[----:B------:R-:W2:Y:S02]  /*15b70*/  LDL.LU.64 R24, [R1+0x2168] ;  /* 0x0021680001187983 */ /* 0x000ea40000300a00 */
[----:B------:R-:W2:Y:S02]  /*15b80*/  LDL.LU.64 R12, [R1+0x2160] ;  /* 0x00216000010c7983 */ /* 0x000ea40000300a00 */
[----:B------:R-:W-:Y:S01]  /*15b90*/  IMAD.MOV.U32 R20, RZ, RZ, R22 ;  /* 0x000000ffff147224 */ /* 0x000fe200078e0016 */
[C---:B--2---:R-:W-:Y:S01]  /*15ba0*/  HMMA.16816.F32.BF16 R12, R16.reuse, R12, R24 ;  /* 0x0000000c100c723c */ /* 0x044fe20000041818 */
[----:B------:R-:W2:Y:S01]  /*15bb0*/  LDL.LU.64 R26, [R1+0x2158] ;  /* 0x00215800011a7983 */ /* 0x000ea20000300a00 */
[----:B------:R-:W2:Y:S11]  /*15bc0*/  LDL.LU.64 R24, [R1+0x2150] ;  /* 0x0021500001187983 */ /* 0x000eb60000300a00 */
[----:B------:R-:W-:Y:S10]  /*15bd0*/  @!UPT UIADD3 URZ, URZ, URZ, URZ ;  /* 0x0000003f3f3ff290 */ /* 0x000ff4000fffe03f */
[----:B------:R-:W-:Y:S01]  /*15be0*/  STL.64 [R1+0xa80], R12 ;  /* 0x000a800c01007387 */ /* 0x000fe20000100a00 */
[----:B------:R0:W-:Y:S03]  /*15bf0*/  STL.64 [R1+0xa88], R14 ;  /* 0x000a880e01007387 */ /* 0x0001e60000100a00 */
[----:B0-----:R-:W3:Y:S01]  /*15c00*/  LDL.LU.64 R14, [R1+0x2148] ;  /* 0x00214800010e7983 */ /* 0x001ee20000300a00 */
[----:B------:R-:W3:Y:S01]  /*15c10*/  LDL.LU.64 R12, [R1+0x2140] ;  /* 0x00214000010c7983 */ /* 0x000ee20000300a00 */
[C---:B--2---:R-:W-:Y:S02]  /*15c20*/  HMMA.16816.F32.BF16 R20, R16.reuse, R20, R24 ;  /* 0x000000141014723c */ /* 0x044fe40000041818 */
[----:B------:R-:W3:Y:S11]  /*15c30*/  LDL.LU.64 R24, [R1+0x2138] ;  /* 0x0021380001187983 */ /* 0x000ef60000300a00 */
[----:B------:R-:W-:Y:S10]  /*15c40*/  @!UPT UIADD3 URZ, URZ, URZ, URZ ;  /* 0x0000003f3f3ff290 */ /* 0x000ff4000fffe03f */
[----:B------:R0:W-:Y:S01]  /*15c50*/  STL.64 [R1+0xa70], R20 ;  /* 0x000a701401007387 */ /* 0x0001e20000100a00 */
[----:B------:R-:W-:Y:S03]  /*15c60*/  STL.64 [R1+0xa78], R22 ;  /* 0x000a781601007387 */ /* 0x000fe60000100a00 */
[----:B0-----:R-:W2:Y:S01]  /*15c70*/  LDL.64 R20, [R1+0xa0] ;  /* 0x0000a00001147983 */ /* 0x001ea20000100a00 */
[C---:B---3--:R-:W-:Y:S03]  /*15c80*/  HMMA.16816.F32.BF16 R24, R16.reuse, R24, R4 ;  /* 0x000000181018723c */ /* 0x048fe60000041804 */
[----:B--2---:R0:W-:Y:S04]  /*15c90*/  STL.64 [R1+0x20f0], R20 ;  /* 0x0020f01401007387 */ /* 0x0041e80000100a00 */
[----:B0-----:R-:W2:Y:S01]  /*15ca0*/  LDL.LU.64 R20, [R1+0xe0] ;  /* 0x0000e00001147983 */ /* 0x001ea20000300a00 */
[----:B------:R-:W2:Y:S02]  /*15cb0*/  LDL.LU.64 R22, [R1+0xe8] ;  /* 0x0000e80001167983 */ /* 0x000ea40000300a00 */
[----:B------:R-:W3:Y:S11]  /*15cc0*/  LDL.LU.64 R4, [R1+0x2130] ;  /* 0x0021300001047983 */ /* 0x000ef60000300a00 */
[----:B------:R-:W-:Y:S02]  /*15cd0*/  @!UPT UIADD3 URZ, URZ, URZ, URZ ;  /* 0x0000003f3f3ff290 */ /* 0x000fe4000fffe03f */
[----:B------:R-:W-:Y:S01]  /*15ce0*/  STL.64 [R1+0xa60], R24 ;  /* 0x000a601801007387 */ /* 0x000fe20000100a00 */
[----:B------:R0:W-:Y:S04]  /*15cf0*/  STL.64 [R1+0xa68], R26 ;  /* 0x000a681a01007387 */ /* 0x0001e80000100a00 */
[----:B0-----:R-:W2:Y:S01]  /*15d00*/  LDL.LU.64 R26, [R1+0x2128] ;  /* 0x00212800011a7983 */ /* 0x001ea20000300a00 */
[----:B------:R-:W4:Y:S02]  /*15d10*/  LDL.LU.64 R24, [R1+0x2120] ;  /* 0x0021200001187983 */ /* 0x000f240000300a00 */
[C---:B----4-:R-:W-:Y:S11]  /*15d20*/  HMMA.16816.F32.BF16 R8, R16.reuse, R24, R8 ;  /* 0x000000181008723c */ /* 0x050ff60000041808 */
[----:B------:R-:W-:Y:S11]  /*15d30*/  @!UPT UIADD3 URZ, URZ, URZ, URZ ;  /* 0x0000003f3f3ff290 */ /* 0x000ff6000fffe03f */
[----:B------:R-:W-:Y:S01]  /*15d40*/  @!UPT UIADD3 URZ, URZ, URZ, URZ ;  /* 0x0000003f3f3ff290 */ /* 0x000fe2000fffe03f */
[----:B------:R-:W-:Y:S01]  /*15d50*/  STL.64 [R1+0xa50], R8 ;  /* 0x000a500801007387 */ /* 0x000fe20000100a00 */
[----:B------:R0:W-:Y:S03]  /*15d60*/  STL.64 [R1+0xa58], R10 ;  /* 0x000a580a01007387 */ /* 0x0001e60000100a00 */
[----:B0-----:R-:W4:Y:S01]  /*15d70*/  LDL.LU.64 R10, [R1+0x2118] ;  /* 0x00211800010a7983 */ /* 0x001f220000300a00 */
[----:B------:R-:W3:Y:S02]  /*15d80*/  LDL.LU.64 R8, [R1+0x2110] ;  /* 0x0021100001087983 */ /* 0x000ee40000300a00 */
[----:B--2---:R-:W-:Y:S02]  /*15d90*/  STL.64 [R1+0x2060], R26 ;  /* 0x0020601a01007387 */ /* 0x004fe40000100a00 */
[----:B------:R0:W-:Y:S02]  /*15da0*/  STL.64 [R1+0x2058], R24 ;  /* 0x0020581801007387 */ /* 0x0001e40000100a00 */
[----:B0-----:R-:W2:Y:S01]  /*15db0*/  LDL.64 R24, [R1+0xb0] ;  /* 0x0000b00001187983 */ /* 0x001ea20000100a00 */
[C---:B---3--:R-:W-:Y:S03]  /*15dc0*/  HMMA.16816.F32.BF16 R20, R16.reuse, R8, R20 ;  /* 0x000000081014723c */ /* 0x048fe60000041814 */
[----:B--2---:R-:W-:Y:S11]  /*15dd0*/  STL.64 [R1+0x20f8], R24 ;  /* 0x0020f81801007387 */ /* 0x004ff60000100a00 */
[----:B------:R-:W-:Y:S09]  /*15de0*/  @!UPT UIADD3 URZ, URZ, URZ, URZ ;  /* 0x0000003f3f3ff290 */ /* 0x000ff2000fffe03f */
[----:B------:R0:W-:Y:S01]  /*15df0*/  STL.64 [R1+0xa40], R20 ;  /* 0x000a401401007387 */ /* 0x0001e20000100a00 */
[----:B------:R1:W-:Y:S03]  /*15e00*/  STL.64 [R1+0xa48], R22 ;  /* 0x000a481601007387 */ /* 0x0003e60000100a00 */
[----:B0-----:R-:W2:Y:S01]  /*15e10*/  LDL.LU.64 R20, [R1+0x420] ;  /* 0x0004200001147983 */ /* 0x001ea20000300a00 */
[----:B-1----:R-:W3:Y:S03]  /*15e20*/  LDL.LU.64 R22, [R1+0x428] ;  /* 0x0004280001167983 */ /* 0x002ee60000300a00 */
[----:B---3--:R-:W-:Y:S01]  /*15e30*/  STL.64 [R1+0x2108], R22 ;  /* 0x0021081601007387 */ /* 0x008fe20000100a00 */
[----:B--2---:R0:W-:Y:S03]  /*15e40*/  STL.64 [R1+0x2100], R20 ;  /* 0x0021001401007387 */ /* 0x0041e60000100a00 */
[----:B0-----:R-:W2:Y:S01]  /*15e50*/  LDL.LU.64 R20, [R1+0x430] ;  /* 0x0004300001147983 */ /* 0x001ea20000300a00 */
[----:B------:R-:W2:Y:S02]  /*15e60*/  LDL.LU.64 R22, [R1+0x438] ;  /* 0x0004380001167983 */ /* 0x000ea40000300a00 */
[----:B----4-:R-:W-:Y:S02]  /*15e70*/  STL.64 [R1+0x2050], R10 ;  /* 0x0020500a01007387 */ /* 0x010fe40000100a00 */
[----:B------:R0:W-:Y:S02]  /*15e80*/  STL.64 [R1+0x2048], R8 ;  /* 0x0020480801007387 */ /* 0x0001e40000100a00 */
[----:B0-----:R-:W3:Y:S01]  /*15e90*/  LDL.LU.64 R8, [R1+0xd0] ;  /* 0x0000d00001087983 */ /* 0x001ee20000300a00 */
[----:B------:R-:W3:Y:S02]  /*15ea0*/  LDL.LU.64 R10, [R1+0xd8] ;  /* 0x0000d800010a7983 */ /* 0x000ee40000300a00 */
[----:B---3--:R-:W-:Y:S01]  /*15eb0*/  HMMA.16816.F32.BF16 R16, R16, R4, R8 ;  /* 0x000000041010723c */ /* 0x008fe20000041808 */
[----:B------:R-:W3:Y:S04]  /*15ec0*/  LDL.64 R8, [R1+0x50] ;  /* 0x0000500001087983 */ /* 0x000ee80000100a00 */
[----:B---3--:R0:W-:Y:S11]  /*15ed0*/  STL.64 [R1+0x20b0], R8 ;  /* 0x0020b00801007387 */ /* 0x0081f60000100a00 */
[----:B------:R-:W-:Y:S07]  /*15ee0*/  @!UPT UIADD3 URZ, URZ, URZ, URZ ;  /* 0x0000003f3f3ff290 */ /* 0x000fee000fffe03f */
[----:B------:R-:W-:Y:S02]  /*15ef0*/  STL.64 [R1+0x9c0], R16 ;  /* 0x0009c01001007387 */ /* 0x000fe40000100a00 */
[----:B------:R-:W-:Y:S02]  /*15f00*/  STL.64 [R1+0x9c8], R18 ;  /* 0x0009c81201007387 */ /* 0x000fe40000100a00 */
[----:B------:R-:W1:Y:S04]  /*15f10*/  LDSM.16.MT88.4 R16, [R28+0x80] ;  /* 0x000080001c10783b */ /* 0x000e680000004200 */
[----:B0-----:R-:W3:Y:S01]  /*15f20*/  LDL.64 R8, [R1+0x70] ;  /* 0x0000700001087983 */ /* 0x001ee20000100a00 */
[----:B------:R-:W-:Y:S02]  /*15f30*/  IMAD.MOV.U32 R24, RZ, RZ, R2 ;  /* 0x000000ffff187224 */ /* 0x000fe400078e0002 */
[----:B------:R-:W-:-:S07]  /*15f40*/  IMAD.MOV.U32 R25, RZ, RZ, R0 ;  /* 0x000000ffff197224 */ /* 0x000fce00078e0000 */
[C---:B--2---:R-:W-:Y:S01]  /*15f50*/  HMMA.16816.F32.BF16 R24, R12.reuse, R24, R20 ;  /* 0x000000180c18723c */ /* 0x044fe20000041814 */
[----:B---3--:R0:W-:Y:S04]  /*15f60*/  STL.64 [R1+0x20c8], R8 ;  /* 0x0020c80801007387 */ /* 0x0081e80000100a00 */
[----:B0-----:R-:W2:Y:S04]  /*15f70*/  LDL.64 R8, [R1+0x80] ;  /* 0x0000800001087983 */ /* 0x001ea80000100a00 */
[----:B--2---:R0:W-:Y:S04]  /*15f80*/  STL.64 [R1+0x20e0], R8 ;  /* 0x0020e00801007387 */ /* 0x0041e80000100a00 */
[----:B0-----:R-:W2:Y:S01]  /*15f90*/  LDL.64 R8, [R1+0x90] ;  /* 0x0000900001087983 */ /* 0x001ea20000100a00 */
[----:B------:R-:W-:Y:S02]  /*15fa0*/  STL [R1+0x2040], R5 ;  /* 0x0020400501007387 */ /* 0x000fe40000100800 */
[----:B-1----:R-:W-:Y:S02]  /*15fb0*/  STL.64 [R1+0x2038], R18 ;  /* 0x0020381201007387 */ /* 0x002fe40000100a00 */
[----:B------:R0:W-:Y:S02]  /*15fc0*/  STL.64 [R1+0x2030], R16 ;  /* 0x0020301001007387 */ /* 0x0001e40000100a00 */
[----:B0-----:R-:W3:Y:S01]  /*15fd0*/  LDL.LU.64 R16, [R1+0x410] ;  /* 0x0004100001107983 */ /* 0x001ee20000300a00 */
[----:B------:R-:W3:Y:S02]  /*15fe0*/  LDL.LU.64 R18, [R1+0x418] ;  /* 0x0004180001127983 */ /* 0x000ee40000300a00 */
[----:B------:R-:W-:Y:S02]  /*15ff0*/  STL [R1+0x2018], R28 ;  /* 0x0020181c01007387 */ /* 0x000fe40000100800 */
[----:B------:R-:W4:Y:S01]  /*16000*/  LDL.LU.64 R22, [R1+0x2108] ;  /* 0x0021080001167983 */ /* 0x000f220000300a00 */
[----:B------:R-:W4:Y:S01]  /*16010*/  LDL.LU.64 R20, [R1+0x2100] ;  /* 0x0021000001147983 */ /* 0x000f220000300a00 */
[----:B------:R0:W-:Y:S02]  /*16020*/  STL.64 [R1+0x430], R24 ;  /* 0x0004301801007387 */ /* 0x0001e40000100a00 */
[----:B------:R-:W-:Y:S01]  /*16030*/  STL.64 [R1+0x438], R26 ;  /* 0x0004381a01007387 */ /* 0x000fe20000100a00 */
[----:B0-----:R-:W4:Y:S02]  /*16040*/  LDL.LU.64 R24, [R1+0x20f8] ;  /* 0x0020f80001187983 */ /* 0x001f240000300a00 */
[C---:B----4-:R-:W-:Y:S01]  /*16050*/  HMMA.16816.F32.BF16 R20, R12.reuse, R24, R20 ;  /* 0x000000180c14723c */ /* 0x050fe20000041814 */
[----:B------:R-:W-:Y:S11]  /*16060*/  IMAD.MOV.U32 R5, RZ, RZ, R24 ;  /* 0x000000ffff057224 */ /* 0x000ff600078e0018 */
[----:B------:R-:W-:Y:S11]  /*16070*/  @!UPT UIADD3 URZ, URZ, URZ, URZ ;  /* 0x0000003f3f3ff290 */ /* 0x000ff6000fffe03f */
[----:B------:R0:W-:Y:S01]  /*16080*/  STL.64 [R1+0x420], R20 ;  /* 0x0004201401007387 */ /* 0x0001e20000100a00 */
[----:B------:R-:W-:Y:S03]  /*16090*/  STL.64 [R1+0x428], R22 ;  /* 0x0004281601007387 */ /* 0x000fe60000100a00 */
[----:B0-----:R-:W3:Y:S01]  /*160a0*/  LDL.LU.64 R20, [R1+0x20f0] ;  /* 0x0020f00001147983 */ /* 0x001ee20000300a00 */
[----:B------:R-:W-:Y:S02]  /*160b0*/  STL.64 [R1+0x20a8], R4 ;  /* 0x0020a80401007387 */ /* 0x000fe40000100a00 */
[----:B------:R-:W4:Y:S02]  /*160c0*/  LDL.64 R24, [R1] ;  /* 0x0000000001187983 */ /* 0x000f240000100a00 */
[----:B----4-:R0:W-:Y:S04]  /*160d0*/  STL.64 [R1+0x2068], R24 ;  /* 0x0020681801007387 */ /* 0x0101e80000100a00 */
[----:B0-----:R-:W4:Y:S01]  /*160e0*/  LDL.64 R24, [R1+0x10] ;  /* 0x0000100001187983 */ /* 0x001f220000100a00 */
[----:B---3--:R-:W-:Y:S03]  /*160f0*/  HMMA.16816.F32.BF16 R4, R12, R20, R16 ;  /* 0x000000140c04723c */ /* 0x008fe60000041810 */
[----:B----4-:R0:W-:Y:S04]  /*16100*/  STL.64 [R1+0x2080], R24 ;  /* 0x0020801801007387 */ /* 0x0101e80000100a00 */
[----:B0-----:R-:W3:Y:S01]  /*16110*/  LDL.64 R24, [R1+0x20] ;  /* 0x0000200001187983 */ /* 0x001ee20000100a00 */
[----:B------:R-:W-:-:S02]  /*16120*/  IMAD.MOV.U32 R2, RZ, RZ, R20 ;  /* 0x000000ffff027224 */ /* 0x000fc400078e0014 */
[----:B------:R-:W-:Y:S01]  /*16130*/  IMAD.MOV.U32 R0, RZ, RZ, R21 ;  /* 0x000000ffff007224 */ /* 0x000fe200078e0015 */
[----:B---3--:R-:W-:Y:S11]  /*16140*/  STL.64 [R1+0x2088], R24 ;  /* 0x0020881801007387 */ /* 0x008ff60000100a00 */
[----:B------:R-:W-:Y:S01]  /*16150*/  @!UPT UIADD3 URZ, URZ, URZ, URZ ;  /* 0x0000003f3f3ff290 */ /* 0x000fe2000fffe03f */
[----:B------:R-:W-:Y:S02]  /*16160*/  STL.64 [R1+0x410], R4 ;  /* 0x0004100401007387 */ /* 0x000fe40000100a00 */
[----:B------:R-:W-:Y:S02]  /*16170*/  STL.64 [R1+0x418], R6 ;  /* 0x0004180601007387 */ /* 0x000fe40000100a00 */
[----:B------:R-:W2:Y:S01]  /*16180*/  LDL.LU.64 R20, [R1+0x400] ;  /* 0x0004000001147983 */ /* 0x000ea20000300a00 */
[----:B------:R-:W2:Y:S01]  /*16190*/  LDL.LU.64 R22, [R1+0x408] ;  /* 0x0004080001167983 */ /* 0x000ea20000300a00 */
[----:B------:R-:W3:Y:S02]  /*161a0*/  LDL.LU.64 R16, [R1+0x4c0] ;  /* 0x0004c00001107983 */ /* 0x000ee40000300a00 */
[----:B------:R-:W4:Y:S02]  /*161b0*/  LDL.LU.64 R18, [R1+0x4c8] ;  /* 0x0004c80001127983 */ /* 0x000f240000300a00 */
[----:B----4-:R-:W-:Y:S01]  /*161c0*/  STL.64 [R1+0x20c0], R18 ;  /* 0x0020c01201007387 */ /* 0x010fe20000100a00 */
[----:B---3--:R0:W-:Y:S03]  /*161d0*/  STL.64 [R1+0x20b8], R16 ;  /* 0x0020b81001007387 */ /* 0x0081e60000100a00 */
[----:B0-----:R-:W3:Y:S01]  /*161e0*/  LDL.LU.64 R16, [R1+0x3e0] ;  /* 0x0003e00001107983 */ /* 0x001ee20000300a00 */
[----:B------:R-:W4:Y:S01]  /*161f0*/  LDL.LU.64 R18, [R1+0x3e8] ;  /* 0x0003e80001127983 */ /* 0x000f220000300a00 */
[----:B--2---:R-:W-:Y:S01]  /*16200*/  HMMA.16816.F32.BF16 R20, R12, R8, R20 ;  /* 0x000000080c14723c */ /* 0x004fe20000041814 */
[----:B------:R-:W-:-:S02]  /*16210*/  IMAD.MOV.U32 R24, RZ, RZ, R29 ;  /* 0x000000ffff187224 */ /* 0x000fc400078e001d */
[----:B------:R-:W-:Y:S02]  /*16220*/  IMAD.MOV.U32 R25, RZ, RZ, R3 ;  /* 0x000000ffff197224 */ /* 0x000fe400078e0003 */
[----:B------:R-:W-:Y:S01]  /*16230*/  IMAD.MOV.U32 R3, RZ, RZ, R9 ;  /* 0x000000ffff037224 */ /* 0x000fe200078e0009 */
[----:B----4-:R-:W-:Y:S01]  /*16240*/  STL.64 [R1+0x20d8], R18 ;  /* 0x0020d81201007387 */ /* 0x010fe20000100a00 */
[----:B---3--:R0:W-:Y:S03]  /*16250*/  STL.64 [R1+0x20d0], R16 ;  /* 0x0020d01001007387 */ /* 0x0081e60000100a00 */
[----:B0-----:R-:W2:Y:S01]  /*16260*/  LDL.LU.64 R16, [R1+0x3f0] ;  /* 0x0003f00001107983 */ /* 0x001ea20000300a00 */
[----:B------:R-:W2:Y:S02]  /*16270*/  LDL.LU.64 R18, [R1+0x3f8] ;  /* 0x0003f80001127983 */ /* 0x000ea40000300a00 */
[----:B------:R-:W3:Y:S02]  /*16280*/  LDL.LU.64 R4, [R1+0x4b0] ;  /* 0x0004b00001047983 */ /* 0x000ee40000300a00 */
[----:B------:R-:W3:Y:S01]  /*16290*/  LDL.LU.64 R6, [R1+0x4b8] ;  /* 0x0004b80001067983 */ /* 0x000ee20000300a00 */
[----:B------:R0:W-:Y:S04]  /*162a0*/  STL.64 [R1+0x20a0], R24 ;  /* 0x0020a01801007387 */ /* 0x0001e80000100a00 */
[----:B0-----:R-:W4:Y:S01]  /*162b0*/  LDL.64 R24, [R1+0x40] ;  /* 0x0000400001187983 */ /* 0x001f220000100a00 */
[----:B------:R-:W-:Y:S02]  /*162c0*/  STL [R1+0x201c], R2 ;  /* 0x00201c0201007387 */ /* 0x000fe40000100800 */
[----:B------:R0:W-:Y:S02]  /*162d0*/  STL.64 [R1+0x400], R20 ;  /* 0x0004001401007387 */ /* 0x0001e40000100a00 */
[----:B------:R1:W-:Y:S01]  /*162e0*/  STL.64 [R1+0x408], R22 ;  /* 0x0004081601007387 */ /* 0x0003e20000100a00 */
[----:B0-----:R-:W2:Y:S01]  /*162f0*/  LDL.LU.64 R20, [R1+0x20e8] ;  /* 0x0020e80001147983 */ /* 0x001ea20000300a00 */
[----:B-1----:R-:W-:-:S02]  /*16300*/  IMAD.MOV.U32 R22, RZ, RZ, R8 ;  /* 0x000000ffff167224 */ /* 0x002fc400078e0008 */
[----:B------:R-:W2:Y:S02]  /*16310*/  LDL.LU.64 R8, [R1+0x20e0] ;  /* 0x0020e00001087983 */ /* 0x000ea40000300a00 */
        /* <DEDUP_REMOVED lines=9> */
[----:B--2---:R-:W-:Y:S01]  /*163b0*/  HMMA.16816.F32.BF16 R16, R12, R8, R16 ;  /* 0x000000080c10723c */ /* 0x004fe20000041810 */
[----:B------:R-:W-:-:S02]  /*163c0*/  IMAD.MOV.U32 R2, RZ, RZ, R8 ;  /* 0x000000ffff027224 */ /* 0x000fc400078e0008 */
[----:B------:R-:W-:Y:S11]  /*163d0*/  IMAD.MOV.U32 R28, RZ, RZ, R9 ;  /* 0x000000ffff1c7224 */ /* 0x000ff600078e0009 */
[----:B------:R-:W-:Y:S09]  /*163e0*/  @!UPT UIADD3 URZ, URZ, URZ, URZ ;  /* 0x0000003f3f3ff290 */ /* 0x000ff2000fffe03f */
[----:B------:R-:W-:Y:S01]  /*163f0*/  STL.64 [R1+0x3e0], R16 ;  /* 0x0003e01001007387 */ /* 0x000fe20000100a00 */
[----:B------:R0:W-:Y:S03]  /*16400*/  STL.64 [R1+0x3e8], R18 ;  /* 0x0003e81201007387 */ /* 0x0001e60000100a00 */
[----:B0-----:R-:W2:Y:S01]  /*16410*/  LDL.LU.64 R18, [R1+0x20c0] ;  /* 0x0020c00001127983 */ /* 0x001ea20000300a00 */
[----:B------:R-:W2:Y:S02]  /*16420*/  LDL.LU.64 R16, [R1+0x20b8] ;  /* 0x0020b80001107983 */ /* 0x000ea40000300a00 */
[----:B------:R-:W3:Y:S02]  /*16430*/  LDL.LU.64 R8, [R1+0x20b0] ;  /* 0x0020b00001087983 */ /* 0x000ee40000300a00 */
[----:B------:R-:W-:Y:S01]  /*16440*/  STL.64 [R1+0x1fb8], R20 ;  /* 0x001fb81401007387 */ /* 0x000fe20000100a00 */
[C---:B--2---:R-:W-:Y:S08]  /*16450*/  HMMA.16816.F32.BF16 R16, R12.reuse, R20, R16 ;  /* 0x000000140c10723c */ /* 0x044ff00000041810 */
[C---:B---3--:R-:W-:Y:S11]  /*16460*/  HMMA.16816.F32.BF16 R4, R12.reuse, R8, R4 ;  /* 0x000000080c04723c */ /* 0x048ff60000041804 */
[----:B------:R-:W-:Y:S04]  /*16470*/  @!UPT UIADD3 URZ, URZ, URZ, URZ ;  /* 0x0000003f3f3ff290 */ /* 0x000fe8000fffe03f */
[----:B------:R-:W-:Y:S01]  /*16480*/  STL.64 [R1+0x4c0], R16 ;  /* 0x0004c01001007387 */ /* 0x000fe20000100a00 */
[----:B------:R-:W-:Y:S07]  /*16490*/  STL.64 [R1+0x4c8], R18 ;  /* 0x0004c81201007387 */ /* 0x000fee0000100a00 */
[----:B------:R0:W-:Y:S02]  /*164a0*/  STL.64 [R1+0x4b0], R4 ;  /* 0x0004b00401007387 */ /* 0x0001e40000100a00 */
[----:B------:R1:W-:Y:S01]  /*164b0*/  STL.64 [R1+0x4b8], R6 ;  /* 0x0004b80601007387 */ /* 0x0003e20000100a00 */
[----:B0-----:R-:W4:Y:S01]  /*164c0*/  LDL.LU.64 R4, [R1+0x4a0] ;  /* 0x0004a00001047983 */ /* 0x001f220000300a00 */
[----:B-1----:R-:W4:Y:S02]  /*164d0*/  LDL.LU.64 R6, [R1+0x4a8] ;  /* 0x0004a80001067983 */ /* 0x002f240000300a00 */
[----:B------:R-:W2:Y:S02]  /*164e0*/  LDL.LU.64 R16, [R1+0x460] ;  /* 0x0004600001107983 */ /* 0x000ea40000300a00 */
[----:B------:R-:W3:Y:S02]  /*164f0*/  LDL.LU.64 R18, [R1+0x468] ;  /* 0x0004680001127983 */ /* 0x000ee40000300a00 */
[----:B---3--:R-:W-:Y:S01]  /*16500*/  STL.64 [R1+0x2078], R18 ;  /* 0x0020781201007387 */ /* 0x008fe20000100a00 */
[----:B--2---:R0:W-:Y:S03]  /*16510*/  STL.64 [R1+0x2070], R16 ;  /* 0x0020701001007387 */ /* 0x0041e60000100a00 */
[----:B0-----:R-:W2:Y:S01]  /*16520*/  LDL.LU.64 R16, [R1+0x470] ;  /* 0x0004700001107983 */ /* 0x001ea20000300a00 */
[----:B------:R-:W3:Y:S01]  /*16530*/  LDL.LU.64 R18, [R1+0x478] ;  /* 0x0004780001127983 */ /* 0x000ee20000300a00 */
[----:B----4-:R-:W-:Y:S01]  /*16540*/  HMMA.16816.F32.BF16 R4, R12, R24, R4 ;  /* 0x000000180c04723c */ /* 0x010fe20000041804 */
[----:B------:R-:W-:-:S02]  /*16550*/  IMAD.MOV.U32 R21, RZ, RZ, R8 ;  /* 0x000000ffff157224 */ /* 0x000fc400078e0008 */
[----:B------:R-:W-:Y:S01]  /*16560*/  IMAD.MOV.U32 R20, RZ, RZ, R9 ;  /* 0x000000ffff147224 */ /* 0x000fe200078e0009 */
[----:B---3--:R-:W-:Y:S01]  /*16570*/  STL.64 [R1+0x2098], R18 ;  /* 0x0020981201007387 */ /* 0x008fe20000100a00 */
[----:B--2---:R0:W-:Y:S03]  /*16580*/  STL.64 [R1+0x2090], R16 ;  /* 0x0020901001007387 */ /* 0x0041e60000100a00 */
[----:B0-----:R-:W2:Y:S01]  /*16590*/  LDL.LU.64 R16, [R1+0x490] ;  /* 0x0004900001107983 */ /* 0x001ea20000300a00 */
[----:B------:R-:W2:Y:S02]  /*165a0*/  LDL.LU.64 R18, [R1+0x498] ;  /* 0x0004980001127983 */ /* 0x000ea40000300a00 */
[----:B------:R-:W3:Y:S02]  /*165b0*/  LDL.LU.64 R8, [R1+0x450] ;  /* 0x0004500001087983 */ /* 0x000ee40000300a00 */
[----:B------:R-:W3:Y:S01]  /*165c0*/  LDL.LU.64 R10, [R1+0x458] ;  /* 0x00045800010a7983 */ /* 0x000ee20000300a00 */
[----:B------:R-:W-:Y:S01]  /*165d0*/  STL.64 [R1+0x2028], R22 ;  /* 0x0020281601007387 */ /* 0x000fe20000100a00 */
[----:B------:R0:W-:Y:S03]  /*165e0*/  STL.64 [R1+0x2020], R20 ;  /* 0x0020201401007387 */ /* 0x0001e60000100a00 */
[----:B0-----:R-:W4:Y:S01]  /*165f0*/  LDL.LU.64 R20, [R1+0x480] ;  /* 0x0004800001147983 */ /* 0x001f220000300a00 */
[----:B------:R-:W4:Y:S04]  /*16600*/  LDL.LU.64 R22, [R1+0x488] ;  /* 0x0004880001167983 */ /* 0x000f280000300a00 */
[----:B------:R0:W-:Y:S02]  /*16610*/  STL.64 [R1+0x4a0], R4 ;  /* 0x0004a00401007387 */ /* 0x0001e40000100a00 */
[----:B------:R1:W-:Y:S01]  /*16620*/  STL.64 [R1+0x4a8], R6 ;  /* 0x0004a80601007387 */ /* 0x0003e20000100a00 */
[----:B0-----:R-:W2:Y:S01]  /*16630*/  LDL.LU.64 R4, [R1+0x20a8] ;  /* 0x0020a80001047983 */ /* 0x001ea20000300a00 */
[----:B-1----:R-:W-:-:S02]  /*16640*/  IMAD.MOV.U32 R7, RZ, RZ, R24 ;  /* 0x000000ffff077224 */ /* 0x002fc400078e0018 */
[----:B------:R-:W-:Y:S02]  /*16650*/  IMAD.MOV.U32 R6, RZ, RZ, R25 ;  /* 0x000000ffff067224 */ /* 0x000fe400078e0019 */
[----:B------:R-:W2:Y:S02]  /*16660*/  LDL.LU.64 R24, [R1+0x20a0] ;  /* 0x0020a00001187983 */ /* 0x000ea40000300a00 */
[C---:B--2---:R-:W-:Y:S02]  /*16670*/  HMMA.16816.F32.BF16 R24, R12.reuse, R24, R16 ;  /* 0x000000180c18723c */ /* 0x044fe40000041810 */
[----:B------:R-:W2:Y:S01]  /*16680*/  LDL.LU.64 R18, [R1+0x2098] ;  /* 0x0020980001127983 */ /* 0x000ea20000300a00 */
[----:B------:R-:W2:Y:S11]  /*16690*/  LDL.LU.64 R16, [R1+0x2090] ;  /* 0x0020900001107983 */ /* 0x000eb60000300a00 */
[----:B------:R-:W-:Y:S09]  /*166a0*/  @!UPT UIADD3 URZ, URZ, URZ, URZ ;  /* 0x0000003f3f3ff290 */ /* 0x000ff2000fffe03f */
[----:B------:R0:W-:Y:S01]  /*166b0*/  STL.64 [R1+0x490], R24 ;  /* 0x0004901801007387 */ /* 0x0001e20000100a00 */
[----:B------:R-:W-:Y:S03]  /*166c0*/  STL.64 [R1+0x498], R26 ;  /* 0x0004981a01007387 */ /* 0x000fe60000100a00 */
[----:B0-----:R-:W4:Y:S02]  /*166d0*/  LDL.LU.64 R24, [R1+0x2088] ;  /* 0x0020880001187983 */ /* 0x001f240000300a00 */
[C---:B----4-:R-:W-:Y:S11]  /*166e0*/  HMMA.16816.F32.BF16 R20, R12.reuse, R24, R20 ;  /* 0x000000180c14723c */ /* 0x050ff60000041814 */
[----:B------:R-:W-:Y:S11]  /*166f0*/  @!UPT UIADD3 URZ, URZ, URZ, URZ ;  /* 0x0000003f3f3ff290 */ /* 0x000ff6000fffe03f */
[----:B------:R-:W-:Y:S01]  /*16700*/  @!UPT UIADD3 URZ, URZ, URZ, URZ ;  /* 0x0000003f3f3ff290 */ /* 0x000fe2000fffe03f */
[----:B------:R0:W-:Y:S01]  /*16710*/  STL.64 [R1+0x480], R20 ;  /* 0x0004801401007387 */ /* 0x0001e20000100a00 */
[----:B------:R1:W-:Y:S02]  /*16720*/  STL.64 [R1+0x488], R22 ;  /* 0x0004881601007387 */ /* 0x0003e40000100a00 */
[----:B0-----:R-:W-:Y:S02]  /*16730*/  IMAD.MOV.U32 R21, RZ, RZ, R24 ;  /* 0x000000ffff157224 */ /* 0x001fe400078e0018 */
[----:B------:R-:W-:Y:S02]  /*16740*/  IMAD.MOV.U32 R20, RZ, RZ, R25 ;  /* 0x000000ffff147224 */ /* 0x000fe400078e0019 */
[----:B------:R-:W2:Y:S02]  /*16750*/  LDL.LU.64 R24, [R1+0x2080] ;  /* 0x0020800001187983 */ /* 0x000ea40000300a00 */
[----:B--2---:R-:W-:Y:S01]  /*16760*/  HMMA.16816.F32.BF16 R16, R12, R24, R16 ;  /* 0x000000180c10723c */ /* 0x004fe20000041810 */
[----:B-1----:R-:W-:-:S02]  /*16770*/  IMAD.MOV.U32 R23, RZ, RZ, R24 ;  /* 0x000000ffff177224 */ /* 0x002fc400078e0018 */
[----:B------:R-:W-:Y:S11]  /*16780*/  IMAD.MOV.U32 R22, RZ, RZ, R25 ;  /* 0x000000ffff167224 */ /* 0x000ff600078e0019 */
[----:B------:R-:W-:Y:S09]  /*16790*/  @!UPT UIADD3 URZ, URZ, URZ, URZ ;  /* 0x0000003f3f3ff290 */ /* 0x000ff2000fffe03f */
[----:B------:R-:W-:Y:S01]  /*167a0*/  STL.64 [R1+0x470], R16 ;  /* 0x0004701001007387 */ /* 0x000fe20000100a00 */
[----:B------:R0:W-:Y:S03]  /*167b0*/  STL.64 [R1+0x478], R18 ;  /* 0x0004781201007387 */ /* 0x0001e60000100a00 */
[----:B0-----:R-:W2:Y:S01]  /*167c0*/  LDL.LU.64 R18, [R1+0x2078] ;  /* 0x0020780001127983 */ /* 0x001ea20000300a00 */
[----:B------:R-:W2:Y:S02]  /*167d0*/  LDL.LU.64 R16, [R1+0x2070] ;  /* 0x0020700001107983 */ /* 0x000ea40000300a00 */
[----:B------:R-:W2:Y:S02]  /*167e0*/  LDL.LU.64 R24, [R1+0x2068] ;  /* 0x0020680001187983 */ /* 0x000ea40000300a00 */
[C---:B--2---:R-:W-:Y:S11]  /*167f0*/  HMMA.16816.F32.BF16 R16, R12.reuse, R24, R16 ;  /* 0x000000180c10723c */ /* 0x044ff60000041810 */
[----:B------:R-:W-:Y:S11]  /*16800*/  @!UPT UIADD3 URZ, URZ, URZ, URZ ;  /* 0x0000003f3f3ff290 */ /* 0x000ff6000fffe03f */
[----:B------:R-:W-:Y:S01]  /*16810*/  @!UPT UIADD3 URZ, URZ, URZ, URZ ;  /* 0x0000003f3f3ff290 */ /* 0x000fe2000fffe03f */
[----:B------:R0:W-:Y:S01]  /*16820*/  STL.64 [R1+0x460], R16 ;  /* 0x0004601001007387 */ /* 0x0001e20000100a00 */
[----:B------:R-:W-:Y:S02]  /*16830*/  STL.64 [R1+0x468], R18 ;  /* 0x0004681201007387 */ /* 0x000fe40000100a00 */
[----:B------:R-:W2:Y:S02]  /*16840*/  LDL.LU.64 R26, [R1+0x2060] ;  /* 0x00206000011a7983 */ /* 0x000ea40000300a00 */
[----:B0-----:R-:W-:Y:S02]  /*16850*/  IMAD.MOV.U32 R17, RZ, RZ, R24 ;  /* 0x000000ffff117224 */ /* 0x001fe400078e0018 */
[----:B------:R-:W-:Y:S02]  /*16860*/  IMAD.MOV.U32 R16, RZ, RZ, R25 ;  /* 0x000000ffff107224 */ /* 0x000fe400078e0019 */
[----:B------:R-:W3:Y:S02]  /*16870*/  LDL.LU.64 R24, [R1+0x2058] ;  /* 0x0020580001187983 */ /* 0x000ee40000300a00 */
[----:B---3--:R-:W-:Y:S11]  /*16880*/  HMMA.16816.F32.BF16 R8, R12, R24, R8 ;  /* 0x000000180c08723c */ /* 0x008ff60000041808 */
[----:B------:R-:W-:Y:S11]  /*16890*/  @!UPT UIADD3 URZ, URZ, URZ, URZ ;  /* 0x0000003f3f3ff290 */ /* 0x000ff6000fffe03f */
[----:B------:R-:W-:Y:S01]  /*168a0*/  @!UPT UIADD3 URZ, URZ, URZ, URZ ;  /* 0x0000003f3f3ff290 */ /* 0x000fe2000fffe03f */
[----:B------:R-:W-:Y:S01]  /*168b0*/  STL.64 [R1+0x450], R8 ;  /* 0x0004500801007387 */ /* 0x000fe20000100a00 */
[----:B------:R0:W-:Y:S03]  /*168c0*/  STL.64 [R1+0x458], R10 ;  /* 0x0004580a01007387 */ /* 0x0001e60000100a00 */
[----:B0-----:R-:W3:Y:S01]  /*168d0*/  LDL.LU.64 R10, [R1+0x2050] ;  /* 0x00205000010a7983 */ /* 0x001ee20000300a00 */
[----:B------:R-:W4:Y:S02]  /*168e0*/  LDL.LU.64 R8, [R1+0x2048] ;  /* 0x0020480001087983 */ /* 0x000f240000300a00 */
[----:B--2---:R-:W-:Y:S02]  /*168f0*/  STL.64 [R1+0x1f20], R26 ;  /* 0x001f201a01007387 */ /* 0x004fe40000100a00 */
[----:B------:R0:W-:Y:S02]  /*16900*/  STL.64 [R1+0x1f18], R24 ;  /* 0x001f181801007387 */ /* 0x0001e40000100a00 */
[----:B0-----:R-:W-:-:S02]  /*16910*/  IMAD.MOV.U32 R24, RZ, RZ, R17 ;  /* 0x000000ffff187224 */ /* 0x001fc400078e0011 */
[----:B------:R-:W-:Y:S02]  /*16920*/  IMAD.MOV.U32 R25, RZ, RZ, R16 ;  /* 0x000000ffff197224 */ /* 0x000fe400078e0010 */
[----:B------:R-:W2:Y:S01]  /*16930*/  LDL.LU.64 R16, [R1+0x3d0] ;  /* 0x0003d00001107983 */ /* 0x000ea20000300a00 */
[----:B------:R-:W2:Y:S02]  /*16940*/  LDL.LU.64 R18, [R1+0x3d8] ;  /* 0x0003d80001127983 */ /* 0x000ea40000300a00 */
[----:B------:R0:W-:Y:S02]  /*16950*/  STL.64 [R1+0x1f38], R24 ;  /* 0x001f381801007387 */ /* 0x0001e40000100a00 */
[----:B0-----:R-:W-:Y:S02]  /*16960*/  IMAD.MOV.U32 R24, RZ, RZ, R23 ;  /* 0x000000ffff187224 */ /* 0x001fe400078e0017 */
[----:B------:R-:W-:-:S05]  /*16970*/  IMAD.MOV.U32 R25, RZ, RZ, R22 ;  /* 0x000000ffff197224 */ /* 0x000fca00078e0016 */
[----:B------:R0:W-:Y:S04]  /*16980*/  STL.64 [R1+0x1f50], R24 ;  /* 0x001f501801007387 */ /* 0x0001e80000100a00 */
[----:B0-----:R-:W4:Y:S01]  /*16990*/  LDL.LU.64 R24, [R1+0x440] ;  /* 0x0004400001187983 */ /* 0x001f220000300a00 */
[----:B------:R-:W4:Y:S02]  /*169a0*/  LDL.LU.64 R26, [R1+0x448] ;  /* 0x00044800011a7983 */ /* 0x000f240000300a00 */
[----:B----4-:R-:W-:Y:S11]  /*169b0*/  HMMA.16816.F32.BF16 R24, R12, R8, R24 ;  /* 0x000000080c18723c */ /* 0x010ff60000041818 */
[----:B------:R-:W-:Y:S11]  /*169c0*/  @!UPT UIADD3 URZ, URZ, URZ, URZ ;  /* 0x0000003f3f3ff290 */ /* 0x000ff6000fffe03f */
[----:B------:R-:W-:Y:S01]  /*169d0*/  @!UPT UIADD3 URZ, URZ, URZ, URZ ;  /* 0x0000003f3f3ff290 */ /* 0x000fe2000fffe03f */
[----:B------:R0:W-:Y:S01]  /*169e0*/  STL.64 [R1+0x440], R24 ;  /* 0x0004401801007387 */ /* 0x0001e20000100a00 */
[----:B------:R-:W-:Y:S02]  /*169f0*/  STL.64 [R1+0x448], R26 ;  /* 0x0004481a01007387 */ /* 0x000fe40000100a00 */
[----:B0-----:R-:W-:Y:S02]  /*16a00*/  IMAD.MOV.U32 R24, RZ, RZ, R21 ;  /* 0x000000ffff187224 */ /* 0x001fe400078e0015 */
[----:B------:R-:W-:Y:S02]  /*16a10*/  IMAD.MOV.U32 R25, RZ, RZ, R20 ;  /* 0x000000ffff197224 */ /* 0x000fe400078e0014 */
[----:B------:R-:W4:Y:S01]  /*16a20*/  LDL.LU.64 R20, [R1+0x2a0] ;  /* 0x0002a00001147983 */ /* 0x000f220000300a00 */
[----:B------:R-:W4:Y:S02]  /*16a30*/  LDL.LU.64 R22, [R1+0x2a8] ;  /* 0x0002a80001167983 */ /* 0x000f240000300a00 */
[----:B------:R-:W-:Y:S02]  /*16a40*/  STL.64 [R1+0x1f68], R24 ;  /* 0x001f681801007387 */ /* 0x000fe40000100a00 */
[----:B---3--:R-:W-:Y:S01]  /*16a50*/  STL.64 [R1+0x1f10], R10 ;  /* 0x001f100a01007387 */ /* 0x008fe20000100a00 */
[----:B------:R0:W-:Y:S02]  /*16a60*/  STL.64 [R1+0x1f08], R8 ;  /* 0x001f080801007387 */ /* 0x0001e40000100a00 */
[----:B0-----:R-:W-:-:S02]  /*16a70*/  IMAD.MOV.U32 R8, RZ, RZ, R5 ;  /* 0x000000ffff087224 */ /* 0x001fc400078e0005 */
[----:B------:R-:W2:Y:S04]  /*16a80*/  LDL.LU R5, [R1+0x2040] ;  /* 0x0020400001057983 */ /* 0x000ea80000300800 */
[----:B------:R-:W0:Y:S04]  /*16a90*/  S2R R27, SR_TID.X ;  /* 0x00000000001b7919 */ /* 0x000e280000002100 */
[----:B------:R-:W1:Y:S01]  /*16aa0*/  S2R R24, SR_TID.X ;  /* 0x0000000000187919 */ /* 0x000e620000002100 */
[----:B------:R-:W3:Y:S02]  /*16ab0*/  LDL R9, [R1+0xb4] ;  /* 0x0000b40001097983 */ /* 0x000ee40000100800 */
[----:B0-----:R-:W-:Y:S01]  /*16ac0*/  IMAD.SHL.U32 R27, R27, 0x2, RZ ;  /* 0x000000021b1b7824 */ /* 0x001fe200078e00ff */
[----:B-1----:R-:W-:-:S04]  /*16ad0*/  LOP3.LUT R25, R24, 0x7, RZ, 0xc0, !PT ;  /* 0x0000000718197812 */ /* 0x002fc800078ec0ff */
[----:B------:R-:W-:Y:S01]  /*16ae0*/  LOP3.LUT R27, R27, 0x10, RZ, 0xc0, !PT ;  /* 0x000000101b1b7812 */ /* 0x000fe200078ec0ff */
[----:B------:R-:W-:-:S03]  /*16af0*/  IMAD R25, R25, 0x210, RZ ;  /* 0x0000021019197824 */ /* 0x000fc600078e02ff */
[----:B------:R-:W-:Y:S01]  /*16b00*/  LOP3.LUT R27, R27, 0x20, R24, 0xf8, !PT ;  /* 0x000000201b1b7812 */ /* 0x000fe200078ef818 */
[----:B------:R-:W-:-:S03]  /*16b10*/  IMAD.SHL.U32 R26, R24, 0x100, RZ ;  /* 0x00000100181a7824 */ /* 0x000fc600078e00ff */
[----:B------:R-:W-:Y:S01]  /*16b20*/  LOP3.LUT R27, R25, R27, RZ, 0x3c, !PT ;  /* 0x0000001b191b7212 */ /* 0x000fe200078e3cff */
[----:B--2---:R-:W-:Y:S01]  /*16b30*/  HMMA.16816.F32.BF16 R12, R12, R4, R16 ;  /* 0x000000040c0c723c */ /* 0x004fe20000041810 */
[----:B------:R-:W4:Y:S01]  /*16b40*/  LDL.LU.64 R18, [R1+0x2038] ;  /* 0x0020380001127983 */ /* 0x000f220000300a00 */
[----:B------:R-:W4:Y:S02]  /*16b50*/  LDL.LU.64 R16, [R1+0x2030] ;  /* 0x0020300001107983 */ /* 0x000f240000300a00 */
[----:B------:R-:W2:Y:S01]  /*16b60*/  LDL.64 R24, [R1+0x30] ;  /* 0x0000300001187983 */ /* 0x000ea20000100a00 */
[----:B------:R-:W-:Y:S01]  /*16b70*/  LOP3.LUT R27, R27, 0x1000, R26, 0xf8, !PT ;  /* 0x000010001b1b7812 */ /* 0x000fe200078ef81a */
[----:B--2---:R0:W-:Y:S11]  /*16b80*/  STL.64 [R1+0x1f80], R24 ;  /* 0x001f801801007387 */ /* 0x0041f60000100a00 */
[----:B------:R-:W-:Y:S06]  /*16b90*/  @!UPT UIADD3 URZ, URZ, URZ, URZ ;  /* 0x0000003f3f3ff290 */ /* 0x000fec000fffe03f */
[----:B------:R-:W-:Y:S02]  /*16ba0*/  STL.64 [R1+0x3d0], R12 ;  /* 0x0003d00c01007387 */ /* 0x000fe40000100a00 */
[----:B------:R-:W-:Y:S02]  /*16bb0*/  STL.64 [R1+0x3d8], R14 ;  /* 0x0003d80e01007387 */ /* 0x000fe40000100a00 */
[----:B------:R-:W1:Y:S01]  /*16bc0*/  LDSM.16.MT88.4 R12, [R27+0x100] ;  /* 0x000100001b0c783b */ /* 0x000e620000004200 */
[----:B0-----:R-:W-:Y:S02]  /*16bd0*/  IMAD.MOV.U32 R24, RZ, RZ, R7 ;  /* 0x000000ffff187224 */ /* 0x001fe400078e0007 */
[----:B------:R-:W-:-:S05]  /*16be0*/  IMAD.MOV.U32 R25, RZ, RZ, R6 ;  /* 0x000000ffff197224 */ /* 0x000fca00078e0006 */
[----:B------:R0:W-:Y:S04]  /*16bf0*/  STL.64 [R1+0x1f98], R24 ;  /* 0x001f981801007387 */ /* 0x0001e80000100a00 */
[----:B0-----:R-:W4:Y:S04]  /*16c00*/  LDL.64 R24, [R1+0xc0] ;  /* 0x0000c00001187983 */ /* 0x001f280000100a00 */
[----:B-1----:R-:W-:Y:S01]  /*16c10*/  STL.64 [R1+0x1f30], R14 ;  /* 0x001f300e01007387 */ /* 0x002fe20000100a00 */
[----:B------:R0:W-:Y:S03]  /*16c20*/  STL.64 [R1+0x1f28], R12 ;  /* 0x001f280c01007387 */ /* 0x0001e60000100a00 */
[----:B0-----:R-:W3:Y:S01]  /*16c30*/  LDL.LU.64 R12, [R1+0x290] ;  /* 0x00029000010c7983 */ /* 0x001ee20000300a00 */
[----:B------:R-:W3:Y:S01]  /*16c40*/  LDL.LU.64 R14, [R1+0x298] ;  /* 0x00029800010e7983 */ /* 0x000ee20000300a00 */
[----:B----4-:R-:W-:Y:S11]  /*16c50*/  HMMA.16816.F32.BF16 R20, R16, R24, R20 ;  /* 0x000000181014723c */ /* 0x010ff60000041814 */
[----:B------:R-:W-:Y:S11]  /*16c60*/  @!UPT UIADD3 URZ, URZ, URZ, URZ ;  /* 0x0000003f3f3ff290 */ /* 0x000ff6000fffe03f */
[----:B------:R-:W-:Y:S01]  /*16c70*/  @!UPT UIADD3 URZ, URZ, URZ, URZ ;  /* 0x0000003f3f3ff290 */ /* 0x000fe2000fffe03f */
[----:B------:R-:W-:Y:S01]  /*16c80*/  STL.64 [R1+0x9b0], R20 ;  /* 0x0009b01401007387 */ /* 0x000fe20000100a00 */
[----:B------:R0:W-:Y:S03]  /*16c90*/  STL.64 [R1+0x9b8], R22 ;  /* 0x0009b81601007387 */ /* 0x0001e60000100a00 */
[----:B0-----:R-:W2:Y:S01]  /*16ca0*/  LDL.LU.64 R22, [R1+0x2028] ;  /* 0x0020280001167983 */ /* 0x001ea20000300a00 */
[----:B------:R-:W4:Y:S02]  /*16cb0*/  LDL.LU.64 R20, [R1+0x2020] ;  /* 0x0020200001147983 */ /* 0x000f240000300a00 */
[----:B------:R-:W-:Y:S02]  /*16cc0*/  IMAD.MOV.U32 R7, RZ, RZ, R24 ;  /* 0x000000ffff077224 */ /* 0x000fe400078e0018 */
[----:B------:R-:W-:Y:S02]  /*16cd0*/  IMAD.MOV.U32 R6, RZ, RZ, R25 ;  /* 0x000000ffff067224 */ /* 0x000fe400078e0019 */
[----:B----4-:R-:W-:-:S02]  /*16ce0*/  IMAD.MOV.U32 R24, RZ, RZ, R21 ;  /* 0x000000ffff187224 */ /* 0x010fc400078e0015 */
[----:B------:R-:W-:Y:S02]  /*16cf0*/  IMAD.MOV.U32 R25, RZ, RZ, R20 ;  /* 0x000000ffff197224 */ /* 0x000fe400078e0014 */
[----:B------:R-:W-:Y:S02]  /*16d00*/  IMAD.MOV.U32 R20, RZ, RZ, R2 ;  /* 0x000000ffff147224 */ /* 0x000fe400078e0002 */
[----:B------:R-:W-:Y:S01]  /*16d10*/  IMAD.MOV.U32 R21, RZ, RZ, R28 ;  /* 0x000000ffff157224 */ /* 0x000fe200078e001c */
[----:B------:R-:W4:Y:S01]  /*16d20*/  LDL.LU R2, [R1+0x201c] ;  /* 0x00201c0001027983 */ /* 0x000f220000300800 */
[----:B------:R-:W4:Y:S03]  /*16d30*/  LDL.LU R28, [R1+0x2018] ;  /* 0x00201800011c7983 */ /* 0x000f260000300800 */
[----:B------:R-:W-:Y:S01]  /*16d40*/  STL.64 [R1+0x1fd0], R20 ;  /* 0x001fd01401007387 */ /* 0x000fe20000100a00 */
[----:B------:R-:W-:Y:S02]  /*16d50*/  STL.64 [R1+0x1fb0], R24 ;  /* 0x001fb01801007387 */ /* 0x000fe40000100a00 */
[----:B------:R-:W-:Y:S02]  /*16d60*/  STL.64 [R1+0x1f48], R6 ;  /* 0x001f480601007387 */ /* 0x000fe40000100a00 */
[----:B------:R3:W-:Y:S02]  /*16d70*/  STL.64 [R1+0x1f40], R4 ;  /* 0x001f400401007387 */ /* 0x0007e40000100a00 */
[----:B---3--:R-:W-:Y:S01]  /*16d80*/  HMMA.16816.F32.BF16 R4, R16, R8, R12 ;  /* 0x000000081004723c */ /* 0x008fe2000004180c */
[----:B------:R-:W-:-:S02]  /*16d90*/  IMAD.MOV.U32 R20, RZ, RZ, R29 ;  /* 0x000000ffff147224 */ /* 0x000fc400078e001d */
[----:B--2---:R-:W-:Y:S11]  /*16da0*/  IMAD.MOV.U32 R21, RZ, RZ, R23 ;  /* 0x000000ffff157224 */ /* 0x004ff600078e0017 */
[----:B------:R-:W-:Y:S09]  /*16db0*/  @!UPT UIADD3 URZ, URZ, URZ, URZ ;  /* 0x0000003f3f3ff290 */ /* 0x000ff2000fffe03f */
[----:B------:R-:W-:Y:S01]  /*16dc0*/  STL.64 [R1+0x9a0], R4 ;  /* 0x0009a00401007387 */ /* 0x000fe20000100a00 */
[----:B------:R-:W-:Y:S02]  /*16dd0*/  STL.64 [R1+0x9a8], R6 ;  /* 0x0009a80601007387 */ /* 0x000fe40000100a00 */
[----:B------:R0:W-:Y:S02]  /*16de0*/  STL.64 [R1+0x1fe8], R20 ;  /* 0x001fe81401007387 */ /* 0x0001e40000100a00 */
[----:B0-----:R-:W-:Y:S02]  /*16df0*/  IMAD.MOV.U32 R20, RZ, RZ, R22 ;  /* 0x000000ffff147224 */ /* 0x001fe400078e0016 */
[----:B------:R-:W-:-:S05]  /*16e00*/  IMAD.MOV.U32 R21, RZ, RZ, R3 ;  /* 0x000000ffff157224 */ /* 0x000fca00078e0003 */
[----:B------:R-:W-:Y:S01]  /*16e10*/  STL.64 [R1+0x2000], R20 ;  /* 0x0020001401007387 */ /* 0x000fe20000100a00 */
[----:B------:R-:W2:Y:S02]  /*16e20*/  LDL.LU.64 R24, [R1+0x240] ;  /* 0x0002400001187983 */ /* 0x000ea40000300a00 */
[----:B------:R-:W3:Y:S02]  /*16e30*/  LDL.LU.64 R26, [R1+0x248] ;  /* 0x00024800011a7983 */ /* 0x000ee40000300a00 */
[----:B---3--:R-:W-:Y:S01]  /*16e40*/  STL.64 [R1+0x1fc8], R26 ;  /* 0x001fc81a01007387 */ /* 0x008fe20000100a00 */
[----:B--2---:R0:W-:Y:S03]  /*16e50*/  STL.64 [R1+0x1fc0], R24 ;  /* 0x001fc01801007387 */ /* 0x0041e60000100a00 */
[----:B0-----:R-:W2:Y:S01]  /*16e60*/  LDL.LU.64 R24, [R1+0x250] ;  /* 0x0002500001187983 */ /* 0x001ea20000300a00 */
[----:B------:R-:W3:Y:S03]  /*16e70*/  LDL.LU.64 R26, [R1+0x258] ;  /* 0x00025800011a7983 */ /* 0x000ee60000300a00 */
        /* <DEDUP_REMOVED lines=13> */
[----:B------:R-:W2:Y:S02]  /*16f50*/  LDL.LU.64 R6, [R1+0x1f8] ;  /* 0x0001f80001067983 */ /* 0x000ea40000300a00 */
[----:B--2---:R-:W-:Y:S01]  /*16f60*/  STL.64 [R1+0x1f60], R6 ;  /* 0x001f600601007387 */ /* 0x004fe20000100a00 */
[----:B---3--:R0:W-:Y:S03]  /*16f70*/  STL.64 [R1+0x1f58], R4 ;  /* 0x001f580401007387 */ /* 0x0081e60000100a00 */
[----:B0-----:R-:W2:Y:S01]  /*16f80*/  LDL.LU.64 R4, [R1+0x200] ;  /* 0x0002000001047983 */ /* 0x001ea20000300a00 */
[----:B------:R-:W3:Y:S03]  /*16f90*/  LDL.LU.64 R6, [R1+0x208] ;  /* 0x0002080001067983 */ /* 0x000ee60000300a00 */
[----:B---3--:R-:W-:Y:S01]  /*16fa0*/  STL.64 [R1+0x1f78], R6 ;  /* 0x001f780601007387 */ /* 0x008fe20000100a00 */
[----:B--2---:R0:W-:Y:S03]  /*16fb0*/  STL.64 [R1+0x1f70], R4 ;  /* 0x001f700401007387 */ /* 0x0041e60000100a00 */
[----:B0-----:R-:W2:Y:S01]  /*16fc0*/  LDL.LU.64 R4, [R1+0x210] ;  /* 0x0002100001047983 */ /* 0x001ea20000300a00 */
[----:B------:R-:W3:Y:S02]  /*16fd0*/  LDL.LU.64 R6, [R1+0x218] ;  /* 0x0002180001067983 */ /* 0x000ee40000300a00 */
[----:B----4-:R-:W-:-:S02]  /*16fe0*/  IMAD.MOV.U32 R20, RZ, RZ, R2 ;  /* 0x000000ffff147224 */ /* 0x010fc400078e0002 */
[----:B------:R-:W-:-:S07]  /*16ff0*/  IMAD.MOV.U32 R21, RZ, RZ, R0 ;  /* 0x000000ffff157224 */ /* 0x000fce00078e0000 */
[C---:B------:R-:W-:Y:S01]  /*17000*/  HMMA.16816.F32.BF16 R20, R16.reuse, R20, R24 ;  /* 0x000000141014723c */ /* 0x040fe20000041818 */
        /* <DEDUP_REMOVED lines=37> */
[----:B0-----:R-:W2:Y:S02]  /*17260*/  LDL.LU.64 R20, [R1+0x1fb8] ;  /* 0x001fb80001147983 */ /* 0x001ea40000300a00 */
[C---:B--2---:R-:W-:Y:S11]  /*17270*/  HMMA.16816.F32.BF16 R24, R16.reuse, R20, R24 ;  /* 0x000000141018723c */ /* 0x044ff60000041818 */
[----:B------:R-:W-:Y:S11]  /*17280*/  @!UPT UIADD3 URZ, URZ, URZ, URZ ;  /* 0x0000003f3f3ff290 */ /* 0x000ff6000fffe03f */
[----:B------:R-:W-:Y:S01]  /*17290*/  @!UPT UIADD3 URZ, URZ, URZ, URZ ;  /* 0x0000003f3f3ff290 */ /* 0x000fe2000fffe03f */
[----:B------:R0:W-:Y:S01]  /*172a0*/  STL.64 [R1+0x950], R24 ;  /* 0x0009501801007387 */ /* 0x0001e20000100a00 */
[----:B------:R1:W-:Y:S03]  /*172b0*/  STL.64 [R1+0x958], R26 ;  /* 0x0009581a01007387 */ /* 0x0003e60000100a00 */
[----:B0-----:R-:W1:Y:S01]  /*172c0*/  LDL.LU.64 R24, [R1+0x1fb0] ;  /* 0x001fb00001187983 */ /* 0x001e620000300a00 */
[----:B------:R-:W-:Y:S02]  /*172d0*/  IMAD.MOV.U32 R2, RZ, RZ, R20 ;  /* 0x000000ffff027224 */ /* 0x000fe400078e0014 */
[----:B------:R-:W-:Y:S02]  /*172e0*/  IMAD.MOV.U32 R0, RZ, RZ, R21 ;  /* 0x000000ffff007224 */ /* 0x000fe400078e0015 */
[----:B------:R-:W2:Y:S01]  /*172f0*/  LDL.LU.64 R20, [R1+0x1c0] ;  /* 0x0001c00001147983 */ /* 0x000ea20000300a00 */
[----:B------:R-:W2:Y:S01]  /*17300*/  LDL.LU.64 R22, [R1+0x1c8] ;  /* 0x0001c80001167983 */ /* 0x000ea20000300a00 */
        /* <DEDUP_REMOVED lines=14> */
[C---:B--2---:R-:W-:Y:S01]  /*173f0*/  HMMA.16816.F32.BF16 R4, R16.reuse, R24, R4 ;  /* 0x000000181004723c */ /* 0x044fe20000041804 */
[----:B------:R-:W-:Y:S11]  /*17400*/  IMAD.MOV.U32 R3, RZ, RZ, R25 ;  /* 0x000000ffff037224 */ /* 0x000ff600078e0019 */
[----:B------:R-:W-:Y:S11]  /*17410*/  @!UPT UIADD3 URZ, URZ, URZ, URZ ;  /* 0x0000003f3f3ff290 */ /* 0x000ff6000fffe03f */
[----:B------:R-:W-:Y:S01]  /*17420*/  STL.64 [R1+0x920], R4 ;  /* 0x0009200401007387 */ /* 0x000fe20000100a00 */
[----:B------:R0:W-:Y:S03]  /*17430*/  STL.64 [R1+0x928], R6 ;  /* 0x0009280601007387 */ /* 0x0001e60000100a00 */
[----:B0-----:R-:W2:Y:S01]  /*17440*/  LDL.LU.64 R6, [R1+0x1f78] ;  /* 0x001f780001067983 */ /* 0x001ea20000300a00 */
[----:B------:R-:W2:Y:S02]  /*17450*/  LDL.LU.64 R4, [R1+0x1f70] ;  /* 0x001f700001047983 */ /* 0x000ea40000300a00 */
[----:B------:R-:W2:Y:S02]  /*17460*/  LDL.LU.64 R24, [R1+0x1f68] ;  /* 0x001f680001187983 */ /* 0x000ea40000300a00 */
[C---:B--2---:R-:W-:Y:S01]  /*17470*/  HMMA.16816.F32.BF16 R24, R16.reuse, R24, R4 ;  /* 0x000000181018723c */ /* 0x044fe20000041804 */
[----:B------:R-:W2:Y:S01]  /*17480*/  LDL.LU.64 R6, [R1+0x1f60] ;  /* 0x001f600001067983 */ /* 0x000ea20000300a00 */
[----:B------:R-:W2:Y:S11]  /*17490*/  LDL.LU.64 R4, [R1+0x1f58] ;  /* 0x001f580001047983 */ /* 0x000eb60000300a00 */
[----:B------:R-:W-:Y:S10]  /*174a0*/  @!UPT UIADD3 URZ, URZ, URZ, URZ ;  /* 0x0000003f3f3ff290 */ /* 0x000ff4000fffe03f */
        /* <DEDUP_REMOVED lines=9> */
[----:B0-----:R-:W3:Y:S02]  /*17540*/  LDL.LU.64 R24, [R1+0x1f38] ;  /* 0x001f380001187983 */ /* 0x001ee40000300a00 */
[C---:B---3--:R-:W-:Y:S02]  /*17550*/  HMMA.16816.F32.BF16 R24, R16.reuse, R24, R12 ;  /* 0x000000181018723c */ /* 0x048fe4000004180c */
[----:B------:R-:W3:Y:S01]  /*17560*/  LDL.LU.64 R14, [R1+0x1f30] ;  /* 0x001f3000010e7983 */ /* 0x000ee20000300a00 */
[----:B------:R-:W3:Y:S11]  /*17570*/  LDL.LU.64 R12, [R1+0x1f28] ;  /* 0x001f2800010c7983 */ /* 0x000ef60000300a00 */
[----:B------:R-:W-:Y:S09]  /*17580*/  @!UPT UIADD3 URZ, URZ, URZ, URZ ;  /* 0x0000003f3f3ff290 */ /* 0x000ff2000fffe03f */
[----:B------:R-:W-:Y:S01]  /*17590*/  STL.64 [R1+0x8f0], R24 ;  /* 0x0008f01801007387 */ /* 0x000fe20000100a00 */
[----:B------:R0:W-:Y:S03]  /*175a0*/  STL.64 [R1+0x8f8], R26 ;  /* 0x0008f81a01007387 */ /* 0x0001e60000100a00 */
        /* <DEDUP_REMOVED lines=11> */
[----:B0-----:R-:W2:Y:S04]  /*17660*/  LDL.64 R24, [R1+0xa0] ;  /* 0x0000a00001187983 */ /* 0x001ea80000100a00 */
[----:B--2---:R0:W-:Y:S04]  /*17670*/  STL.64 [R1+0x1ec8], R24 ;  /* 0x001ec81801007387 */ /* 0x0041e80000100a00 */
[----:B0-----:R-:W2:Y:S01]  /*17680*/  LDL.64 R24, [R1+0xb0] ;  /* 0x0000b00001187983 */ /* 0x001ea20000100a00 */
[C---:B---3--:R-:W-:Y:S03]  /*17690*/  HMMA.16816.F32.BF16 R20, R16.reuse, R8, R20 ;  /* 0x000000081014723c */ /* 0x048fe60000041814 */
[----:B--2---:R-:W-:Y:S11]  /*176a0*/  STL.64 [R1+0x1ee0], R24 ;  /* 0x001ee01801007387 */ /* 0x004ff60000100a00 */
[----:B------:R-:W-:Y:S09]  /*176b0*/  @!UPT UIADD3 URZ, URZ, URZ, URZ ;  /* 0x0000003f3f3ff290 */ /* 0x000ff2000fffe03f */
[----:B------:R-:W-:Y:S02]  /*176c0*/  STL.64 [R1+0x8d0], R20 ;  /* 0x0008d01401007387 */ /* 0x000fe40000100a00 */
[----:B------:R0:W-:Y:S02]  /*176d0*/  STL.64 [R1+0x8d8], R22 ;  /* 0x0008d81601007387 */ /* 0x0001e40000100a00 */
[----:B0-----:R-:W2:Y:S01]  /*176e0*/  LDL.LU.64 R22, [R1+0x1f00] ;  /* 0x001f000001167983 */ /* 0x001ea20000300a00 */
[----:B------:R-:W2:Y:S02]  /*176f0*/  LDL.LU.64 R20, [R1+0x1ef8] ;  /* 0x001ef80001147983 */ /* 0x000ea40000300a00 */
[----:B----4-:R-:W-:Y:S02]  /*17700*/  STL.64 [R1+0x1e28], R10 ;  /* 0x001e280a01007387 */ /* 0x010fe40000100a00 */
[----:B------:R0:W-:Y:S02]  /*17710*/  STL.64 [R1+0x1e20], R8 ;  /* 0x001e200801007387 */ /* 0x0001e40000100a00 */
[----:B0-----:R-:W3:Y:S01]  /*17720*/  LDL.LU.64 R8, [R1+0x760] ;  /* 0x0007600001087983 */ /* 0x001ee20000300a00 */
[----:B------:R-:W4:Y:S03]  /*17730*/  LDL.LU.64 R10, [R1+0x768] ;  /* 0x00076800010a7983 */ /* 0x000f260000300a00 */
[----:B----4-:R-:W-:Y:S01]  /*17740*/  STL.64 [R1+0x1ed8], R10 ;  /* 0x001ed80a01007387 */ /* 0x010fe20000100a00 */
[----:B---3--:R0:W-:Y:S03]  /*17750*/  STL.64 [R1+0x1ed0], R8 ;  /* 0x001ed00801007387 */ /* 0x0081e60000100a00 */
[----:B0-----:R-:W3:Y:S01]  /*17760*/  LDL.LU.64 R8, [R1+0x770] ;  /* 0x0007700001087983 */ /* 0x001ee20000300a00 */
[----:B------:R-:W4:Y:S01]  /*17770*/  LDL.LU.64 R10, [R1+0x778] ;  /* 0x00077800010a7983 */ /* 0x000f220000300a00 */
[----:B--2---:R-:W-:Y:S01]  /*17780*/  HMMA.16816.F32.BF16 R16, R16, R4, R20 ;  /* 0x000000041010723c */ /* 0x004fe20000041814 */
[----:B------:R-:W-:-:S02]  /*17790*/  IMAD.MOV.U32 R24, RZ, RZ, R7 ;  /* 0x000000ffff187224 */ /* 0x000fc400078e0007 */
[----:B------:R-:W-:Y:S01]  /*177a0*/  IMAD.MOV.U32 R25, RZ, RZ, R6 ;  /* 0x000000ffff197224 */ /* 0x000fe200078e0006 */
[----:B----4-:R-:W-:Y:S01]  /*177b0*/  STL.64 [R1+0x1ef0], R10 ;  /* 0x001ef00a01007387 */ /* 0x010fe20000100a00 */
[----:B---3--:R0:W-:Y:S03]  /*177c0*/  STL.64 [R1+0x1ee8], R8 ;  /* 0x001ee80801007387 */ /* 0x0081e60000100a00 */
[----:B0-----:R-:W2:Y:S01]  /*177d0*/  LDL.LU.64 R8, [R1+0x780] ;  /* 0x0007800001087983 */ /* 0x001ea20000300a00 */
[----:B------:R-:W2:Y:S02]  /*177e0*/  LDL.LU.64 R10, [R1+0x788] ;  /* 0x00078800010a7983 */ /* 0x000ea40000300a00 */
[----:B------:R-:W-:Y:S11]  /*177f0*/  STL [R1+0x1e18], R5 ;  /* 0x001e180501007387 */ /* 0x000ff60000100800 */
[----:B------:R-:W-:Y:S01]  /*17800*/  @!UPT UIADD3 URZ, URZ, URZ, URZ ;  /* 0x0000003f3f3ff290 */ /* 0x000fe2000fffe03f */
[----:B------:R-:W-:Y:S01]  /*17810*/  STL.64 [R1+0x8c0], R16 ;  /* 0x0008c01001007387 */ /* 0x000fe20000100a00 */
[----:B------:R-:W-:Y:S02]  /*17820*/  STL.64 [R1+0x8c8], R18 ;  /* 0x0008c81201007387 */ /* 0x000fe40000100a00 */
[----:B------:R-:W0:Y:S02]  /*17830*/  LDSM.16.MT88.4 R16, [R28+0x100] ;  /* 0x000100001c10783b */ /* 0x000e240000004200 */
[----:B0-----:R-:W-:Y:S02]  /*17840*/  STL [R1+0x1e04], R19 ;  /* 0x001e041301007387 */ /* 0x001fe40000100800 */
[----:B------:R-:W-:Y:S02]  /*17850*/  STL [R1+0x1e90], R18 ;  /* 0x001e901201007387 */ /* 0x000fe40000100800 */
[----:B------:R0:W-:Y:S02]  /*17860*/  STL.64 [R1+0x1e88], R16 ;  /* 0x001e881001007387 */ /* 0x0001e40000100a00 */
[----:B0-----:R-:W3:Y:S01]  /*17870*/  LDL.64 R16, [R1+0x90] ;  /* 0x0000900001107983 */ /* 0x001ee20000100a00 */
[----:B------:R-:W-:Y:S01]  /*17880*/  STL [R1+0x1dec], R28 ;  /* 0x001dec1c01007387 */ /* 0x000fe20000100800 */
[C---:B--2---:R-:W-:Y:S02]  /*17890*/  HMMA.16816.F32.BF16 R24, R12.reuse, R24, R8 ;  /* 0x000000180c18723c */ /* 0x044fe40000041808 */
[----:B------:R-:W2:Y:S01]  /*178a0*/  LDL.LU.64 R10, [R1+0x1ef0] ;  /* 0x001ef000010a7983 */ /* 0x000ea20000300a00 */
[----:B------:R-:W2:Y:S11]  /*178b0*/  LDL.LU.64 R8, [R1+0x1ee8] ;  /* 0x001ee80001087983 */ /* 0x000eb60000300a00 */
[----:B------:R-:W-:Y:S09]  /*178c0*/  @!UPT UIADD3 URZ, URZ, URZ, URZ ;  /* 0x0000003f3f3ff290 */ /* 0x000ff2000fffe03f */
[----:B------:R0:W-:Y:S01]  /*178d0*/  STL.64 [R1+0x230], R24 ;  /* 0x0002301801007387 */ /* 0x0001e20000100a00 */
[----:B------:R-:W-:Y:S03]  /*178e0*/  STL.64 [R1+0x238], R26 ;  /* 0x0002381a01007387 */ /* 0x000fe60000100a00 */
[----:B0-----:R-:W2:Y:S02]  /*178f0*/  LDL.LU.64 R24, [R1+0x1ee0] ;  /* 0x001ee00001187983 */ /* 0x001ea40000300a00 */
[----:B--2---:R-:W-:Y:S01]  /*17900*/  HMMA.16816.F32.BF16 R8, R12, R24, R8 ;  /* 0x000000180c08723c */ /* 0x004fe20000041808 */
        /* <DEDUP_REMOVED lines=8> */
[----:B------:R-:W-:Y:S02]  /*17990*/  STL [R1+0x1e00], R28 ;  /* 0x001e001c01007387 */ /* 0x000fe40000100800 */
[----:B------:R-:W-:-:S02]  /*179a0*/  IMAD.MOV.U32 R20, RZ, RZ, R2 ;  /* 0x000000ffff147224 */ /* 0x000fc400078e0002 */
[----:B------:R-:W-:Y:S01]  /*179b0*/  IMAD.MOV.U32 R21, RZ, RZ, R0 ;  /* 0x000000ffff157224 */ /* 0x000fe200078e0000 */
[----:B--2---:R-:W-:Y:S01]  /*179c0*/  HMMA.16816.F32.BF16 R8, R12, R24, R8 ;  /* 0x000000180c08723c */ /* 0x004fe20000041808 */
[----:B------:R-:W-:Y:S02]  /*179d0*/  IMAD.MOV.U32 R5, RZ, RZ, R24 ;  /* 0x000000ffff057224 */ /* 0x000fe400078e0018 */
[----:B------:R-:W-:Y:S11]  /*179e0*/  IMAD.MOV.U32 R23, RZ, RZ, R25 ;  /* 0x000000ffff177224 */ /* 0x000ff600078e0019 */
[----:B------:R-:W-:Y:S09]  /*179f0*/  @!UPT UIADD3 URZ, URZ, URZ, URZ ;  /* 0x0000003f3f3ff290 */ /* 0x000ff2000fffe03f */
[----:B------:R-:W-:Y:S01]  /*17a00*/  STL.64 [R1+0x210], R8 ;  /* 0x0002100801007387 */ /* 0x000fe20000100a00 */
[----:B------:R-:W-:Y:S02]  /*17a10*/  STL.64 [R1+0x218], R10 ;  /* 0x0002180a01007387 */ /* 0x000fe40000100a00 */
[----:B------:R0:W-:Y:S02]  /*17a20*/  STL.64 [R1+0x1ec0], R4 ;  /* 0x001ec00401007387 */ /* 0x0001e40000100a00 */
[----:B0-----:R-:W2:Y:S01]  /*17a30*/  LDL.LU.64 R4, [R1+0x740] ;  /* 0x0007400001047983 */ /* 0x001ea20000300a00 */
[----:B------:R-:W2:Y:S02]  /*17a40*/  LDL.LU.64 R6, [R1+0x748] ;  /* 0x0007480001067983 */ /* 0x000ea40000300a00 */
[----:B------:R-:W-:Y:S02]  /*17a50*/  STL [R1+0x1ea8], R23 ;  /* 0x001ea81701007387 */ /* 0x000fe40000100800 */
[----:B------:R0:W-:Y:S02]  /*17a60*/  STL.64 [R1+0x1ea0], R20 ;  /* 0x001ea01401007387 */ /* 0x0001e40000100a00 */
[----:B0-----:R-:W4:Y:S01]  /*17a70*/  LDL.LU.64 R20, [R1+0x730] ;  /* 0x0007300001147983 */ /* 0x001f220000300a00 */
[----:B------:R-:W2:Y:S03]  /*17a80*/  LDL.LU.64 R22, [R1+0x738] ;  /* 0x0007380001167983 */ /* 0x000ea60000300a00 */
[----:B--2---:R-:W-:Y:S01]  /*17a90*/  STL.64 [R1+0x1eb8], R22 ;  /* 0x001eb81601007387 */ /* 0x004fe20000100a00 */
[----:B----4-:R0:W-:Y:S02]  /*17aa0*/  STL.64 [R1+0x1eb0], R20 ;  /* 0x001eb01401007387 */ /* 0x0101e40000100a00 */
[----:B------:R-:W2:Y:S01]  /*17ab0*/  LDL.64 R8, [R1+0x50] ;  /* 0x0000500001087983 */ /* 0x000ea20000100a00 */
[----:B0-----:R-:W4:Y:S04]  /*17ac0*/  LDL.64 R20, [R1+0x80] ;  /* 0x0000800001147983 */ /* 0x001f280000100a00 */
[----:B--2---:R0:W-:Y:S01]  /*17ad0*/  STL.64 [R1+0x1e98], R8 ;  /* 0x001e980801007387 */ /* 0x0041e20000100a00 */
[----:B------:R-:W2:Y:S03]  /*17ae0*/  LDL.64 R24, [R1] ;  /* 0x0000000001187983 */ /* 0x000ea60000100a00 */
[----:B0-----:R-:W3:Y:S04]  /*17af0*/  LDL.64 R8, [R1+0x70] ;  /* 0x0000700001087983 */ /* 0x001ee80000100a00 */
[----:B--2---:R0:W-:Y:S04]  /*17b00*/  STL.64 [R1+0x1e50], R24 ;  /* 0x001e501801007387 */ /* 0x0041e80000100a00 */
[----:B0-----:R-:W2:Y:S04]  /*17b10*/  LDL.64 R24, [R1+0x10] ;  /* 0x0000100001187983 */ /* 0x001ea80000100a00 */
[----:B--2---:R0:W-:Y:S04]  /*17b20*/  STL.64 [R1+0x1e60], R24 ;  /* 0x001e601801007387 */ /* 0x0041e80000100a00 */
[----:B0-----:R-:W2:Y:S04]  /*17b30*/  LDL.64 R24, [R1+0x20] ;  /* 0x0000200001187983 */ /* 0x001ea80000100a00 */
[----:B--2---:R0:W-:Y:S04]  /*17b40*/  STL.64 [R1+0x1e68], R24 ;  /* 0x001e681801007387 */ /* 0x0041e80000100a00 */
[----:B0-----:R-:W2:Y:S01]  /*17b50*/  LDL.LU.64 R24, [R1+0x750] ;  /* 0x0007500001187983 */ /* 0x001ea20000300a00 */
[----:B------:R-:W2:Y:S02]  /*17b60*/  LDL.LU.64 R26, [R1+0x758] ;  /* 0x00075800011a7983 */ /* 0x000ea40000300a00 */
[----:B---3--:R-:W-:-:S02]  /*17b70*/  IMAD.MOV.U32 R2, RZ, RZ, R16 ;  /* 0x000000ffff027224 */ /* 0x008fc400078e0010 */
[----:B------:R-:W-:Y:S01]  /*17b80*/  IMAD.MOV.U32 R0, RZ, RZ, R17 ;  /* 0x000000ffff007224 */ /* 0x000fe200078e0011 */
[C---:B--2---:R-:W-:Y:S11]  /*17b90*/  HMMA.16816.F32.BF16 R24, R12.reuse, R16, R24 ;  /* 0x000000100c18723c */ /* 0x044ff60000041818 */
[----:B------:R-:W-:Y:S11]  /*17ba0*/  @!UPT UIADD3 URZ, URZ, URZ, URZ ;  /* 0x0000003f3f3ff290 */ /* 0x000ff6000fffe03f */
[----:B------:R-:W-:Y:S01]  /*17bb0*/  @!UPT UIADD3 URZ, URZ, URZ, URZ ;  /* 0x0000003f3f3ff290 */ /* 0x000fe2000fffe03f */
[----:B------:R0:W-:Y:S01]  /*17bc0*/  STL.64 [R1+0x200], R24 ;  /* 0x0002001801007387 */ /* 0x0001e20000100a00 */
[----:B------:R-:W-:Y:S02]  /*17bd0*/  STL.64 [R1+0x208], R26 ;  /* 0x0002081a01007387 */ /* 0x000fe40000100a00 */
[----:B------:R-:W2:Y:S02]  /*17be0*/  LDL.LU.64 R16, [R1+0x2c0] ;  /* 0x0002c00001107983 */ /* 0x000ea40000300a00 */
[----:B------:R-:W2:Y:S01]  /*17bf0*/  LDL.LU.64 R18, [R1+0x2c8] ;  /* 0x0002c80001127983 */ /* 0x000ea20000300a00 */
[----:B0-----:R-:W3:Y:S01]  /*17c00*/  LDL R24, [R1+0x30] ;  /* 0x0000300001187983 */ /* 0x001ee20000100800 */
[----:B----4-:R-:W-:Y:S01]  /*17c10*/  HMMA.16816.F32.BF16 R4, R12, R20, R4 ;  /* 0x000000140c04723c */ /* 0x010fe20000041804 */
[----:B------:R-:W-:Y:S02]  /*17c20*/  IMAD.MOV.U32 R25, RZ, RZ, R3 ;  /* 0x000000ffff197224 */ /* 0x000fe400078e0003 */
[----:B------:R-:W-:-:S03]  /*17c30*/  IMAD.MOV.U32 R3, RZ, RZ, R21 ;  /* 0x000000ffff037224 */ /* 0x000fc600078e0015 */
[----:B---3--:R0:W-:Y:S04]  /*17c40*/  STL.64 [R1+0x1e80], R24 ;  /* 0x001e801801007387 */ /* 0x0081e80000100a00 */
[----:B0-----:R-:W3:Y:S01]  /*17c50*/  LDL.64 R24, [R1+0x40] ;  /* 0x0000400001187983 */ /* 0x001ee20000100a00 */
[----:B------:R-:W-:Y:S02]  /*17c60*/  STL [R1+0x1df4], R0 ;  /* 0x001df40001007387 */ /* 0x000fe40000100800 */
[----:B------:R-:W-:Y:S10]  /*17c70*/  STL [R1+0x1df0], R2 ;  /* 0x001df00201007387 */ /* 0x000ff40000100800 */
[----:B------:R0:W-:Y:S01]  /*17c80*/  STL.64 [R1+0x1f0], R4 ;  /* 0x0001f00401007387 */ /* 0x0001e20000100a00 */
[----:B------:R1:W-:Y:S04]  /*17c90*/  STL.64 [R1+0x1f8], R6 ;  /* 0x0001f80601007387 */ /* 0x0003e80000100a00 */
[----:B0-----:R-:W4:Y:S01]  /*17ca0*/  LDL.LU.64 R4, [R1+0x1ec0] ;  /* 0x001ec00001047983 */ /* 0x001f220000300a00 */
[----:B-1----:R-:W-:-:S02]  /*17cb0*/  IMAD.MOV.U32 R6, RZ, RZ, R20 ;  /* 0x000000ffff067224 */ /* 0x002fc400078e0014 */
[----:B------:R-:W2:Y:S02]  /*17cc0*/  LDL.LU.64 R22, [R1+0x1eb8] ;  /* 0x001eb80001167983 */ /* 0x000ea40000300a00 */
[----:B------:R-:W2:Y:S02]  /*17cd0*/  LDL.LU.64 R20, [R1+0x1eb0] ;  /* 0x001eb00001147983 */ /* 0x000ea40000300a00 */
[C---:B--2---:R-:W-:Y:S11]  /*17ce0*/  HMMA.16816.F32.BF16 R20, R12.reuse, R8, R20 ;  /* 0x000000080c14723c */ /* 0x044ff60000041814 */
[----:B------:R-:W-:Y:S11]  /*17cf0*/  @!UPT UIADD3 URZ, URZ, URZ, URZ ;  /* 0x0000003f3f3ff290 */ /* 0x000ff6000fffe03f */
[----:B------:R-:W-:Y:S01]  /*17d00*/  @!UPT UIADD3 URZ, URZ, URZ, URZ ;  /* 0x0000003f3f3ff290 */ /* 0x000fe2000fffe03f */
[----:B------:R-:W-:Y:S01]  /*17d10*/  STL.64 [R1+0x1e0], R20 ;  /* 0x0001e01401007387 */ /* 0x000fe20000100a00 */
[----:B------:R0:W-:Y:S03]  /*17d20*/  STL.64 [R1+0x1e8], R22 ;  /* 0x0001e81601007387 */ /* 0x0001e60000100a00 */
[----:B0-----:R-:W2:Y:S01]  /*17d30*/  LDL.LU R23, [R1+0x1ea8] ;  /* 0x001ea80001177983 */ /* 0x001ea20000300800 */
[----:B------:R-:W2:Y:S02]  /*17d40*/  LDL.LU.64 R20, [R1+0x1ea0] ;  /* 0x001ea00001147983 */ /* 0x000ea40000300a00 */
[----:B------:R-:W-:Y:S02]  /*17d50*/  IMAD.MOV.U32 R7, RZ, RZ, R9 ;  /* 0x000000ffff077224 */ /* 0x000fe400078e0009 */
[----:B------:R-:W-:Y:S02]  /*17d60*/  IMAD.MOV.U32 R22, RZ, RZ, R8 ;  /* 0x000000ffff167224 */ /* 0x000fe400078e0008 */
[----:B------:R-:W3:Y:S01]  /*17d70*/  LDL.LU.64 R8, [R1+0x1e98] ;  /* 0x001e980001087983 */ /* 0x000ee20000300a00 */
[----:B------:R-:W-:Y:S02]  /*17d80*/  STL.64 [R1+0x1e48], R6 ;  /* 0x001e480601007387 */ /* 0x000fe40000100a00 */
[----:B----4-:R0:W-:Y:S02]  /*17d90*/  STL.64 [R1+0x1e40], R4 ;  /* 0x001e400401007387 */ /* 0x0101e40000100a00 */
[----:B0-----:R-:W3:Y:S01]  /*17da0*/  LDL.LU.64 R4, [R1+0x720] ;  /* 0x0007200001047983 */ /* 0x001ee20000300a00 */
[----:B------:R-:W3:Y:S01]  /*17db0*/  LDL.LU.64 R6, [R1+0x728] ;  /* 0x0007280001067983 */ /* 0x000ee20000300a00 */
[C---:B--2---:R-:W-:Y:S11]  /*17dc0*/  HMMA.16816.F32.BF16 R16, R12.reuse, R20, R16 ;  /* 0x000000140c10723c */ /* 0x044ff60000041810 */
[----:B------:R-:W-:Y:S11]  /*17dd0*/  @!UPT UIADD3 URZ, URZ, URZ, URZ ;  /* 0x0000003f3f3ff290 */ /* 0x000ff6000fffe03f */
[----:B------:R-:W-:Y:S01]  /*17de0*/  @!UPT UIADD3 URZ, URZ, URZ, URZ ;  /* 0x0000003f3f3ff290 */ /* 0x000fe2000fffe03f */
[----:B------:R0:W-:Y:S01]  /*17df0*/  STL.64 [R1+0x2c0], R16 ;  /* 0x0002c01001007387 */ /* 0x0001e20000100a00 */
[----:B------:R1:W-:Y:S03]  /*17e00*/  STL.64 [R1+0x2c8], R18 ;  /* 0x0002c81201007387 */ /* 0x0003e60000100a00 */
[----:B0-----:R-:W2:Y:S01]  /*17e10*/  LDL.LU.64 R16, [R1+0x710] ;  /* 0x0007100001107983 */ /* 0x001ea20000300a00 */
[----:B-1----:R-:W2:Y:S02]  /*17e20*/  LDL.LU.64 R18, [R1+0x718] ;  /* 0x0007180001127983 */ /* 0x002ea40000300a00 */
[----:B------:R0:W-:Y:S02]  /*17e30*/  STL.64 [R1+0x1db0], R20 ;  /* 0x001db01401007387 */ /* 0x0001e40000100a00 */
[----:B------:R-:W-:Y:S01]  /*17e40*/  STL [R1+0x1de8], R22 ;  /* 0x001de81601007387 */ /* 0x000fe20000100800 */
[----:B------:R1:W-:Y:S04]  /*17e50*/  STL [R1+0x1e58], R23 ;  /* 0x001e581701007387 */ /* 0x0003e80000100800 */
[----:B0-----:R-:W4:Y:S01]  /*17e60*/  LDL.LU.64 R20, [R1+0x6e0] ;  /* 0x0006e00001147983 */ /* 0x001f220000300a00 */
[----:B-1----:R-:W4:Y:S01]  /*17e70*/  LDL.LU.64 R22, [R1+0x6e8] ;  /* 0x0006e80001167983 */ /* 0x002f220000300a00 */
[----:B---3--:R-:W-:Y:S01]  /*17e80*/  HMMA.16816.F32.BF16 R4, R12, R8, R4 ;  /* 0x000000080c04723c */ /* 0x008fe20000041804 */
[----:B------:R-:W-:-:S02]  /*17e90*/  IMAD.MOV.U32 R0, RZ, RZ, R8 ;  /* 0x000000ffff007224 */ /* 0x000fc400078e0008 */
[----:B------:R-:W-:Y:S02]  /*17ea0*/  IMAD.MOV.U32 R2, RZ, RZ, R9 ;  /* 0x000000ffff027224 */ /* 0x000fe400078e0009 */
[----:B------:R-:W-:-:S03]  /*17eb0*/  IMAD.MOV.U32 R28, RZ, RZ, R25 ;  /* 0x000000ffff1c7224 */ /* 0x000fc600078e0019 */
[----:B--2---:R-:W-:Y:S01]  /*17ec0*/  HMMA.16816.F32.BF16 R16, R12, R24, R16 ;  /* 0x000000180c10723c */ /* 0x004fe20000041810 */
[----:B----4-:R-:W-:Y:S01]  /*17ed0*/  STL.64 [R1+0x1e78], R22 ;  /* 0x001e781601007387 */ /* 0x010fe20000100a00 */
[----:B------:R0:W-:Y:S03]  /*17ee0*/  STL.64 [R1+0x1e70], R20 ;  /* 0x001e701401007387 */ /* 0x0001e60000100a00 */
[----:B0-----:R-:W2:Y:S01]  /*17ef0*/  LDL.LU.64 R20, [R1+0x700] ;  /* 0x0007000001147983 */ /* 0x001ea20000300a00 */
[----:B------:R-:W2:Y:S09]  /*17f00*/  LDL.LU.64 R22, [R1+0x708] ;  /* 0x0007080001167983 */ /* 0x000eb20000300a00 */
[----:B------:R0:W-:Y:S02]  /*17f10*/  STL.64 [R1+0x2b0], R4 ;  /* 0x0002b00401007387 */ /* 0x0001e40000100a00 */
[----:B------:R1:W-:Y:S01]  /*17f20*/  STL.64 [R1+0x2b8], R6 ;  /* 0x0002b80601007387 */ /* 0x0003e20000100a00 */
[----:B0-----:R-:W3:Y:S01]  /*17f30*/  LDL.LU.64 R4, [R1+0x6d0] ;  /* 0x0006d00001047983 */ /* 0x001ee20000300a00 */
[----:B-1----:R-:W3:Y:S02]  /*17f40*/  LDL.LU.64 R6, [R1+0x6d8] ;  /* 0x0006d80001067983 */ /* 0x002ee40000300a00 */
[----:B------:R-:W4:Y:S02]  /*17f50*/  LDL.LU.64 R8, [R1+0x6c0] ;  /* 0x0006c00001087983 */ /* 0x000f240000300a00 */
[----:B------:R-:W4:Y:S01]  /*17f60*/  LDL.LU.64 R10, [R1+0x6c8] ;  /* 0x0006c800010a7983 */ /* 0x000f220000300a00 */
[----:B------:R-:W-:Y:S01]  /*17f70*/  STL.64 [R1+0x2a0], R16 ;  /* 0x0002a01001007387 */ /* 0x000fe20000100a00 */
[----:B------:R0:W-:Y:S03]  /*17f80*/  STL.64 [R1+0x2a8], R18 ;  /* 0x0002a81201007387 */ /* 0x0001e60000100a00 */
[----:B0-----:R-:W2:Y:S01]  /*17f90*/  LDL.LU R18, [R1+0x1e90] ;  /* 0x001e900001127983 */ /* 0x001ea20000300800 */
[----:B------:R-:W2:Y:S02]  /*17fa0*/  LDL.LU.64 R16, [R1+0x1e88] ;  /* 0x001e880001107983 */ /* 0x000ea40000300a00 */
[----:B------:R-:W-:-:S02]  /*17fb0*/  IMAD.MOV.U32 R19, RZ, RZ, R24 ;  /* 0x000000ffff137224 */ /* 0x000fc400078e0018 */
[----:B------:R-:W2:Y:S02]  /*17fc0*/  LDL.LU.64 R24, [R1+0x1e80] ;  /* 0x001e800001187983 */ /* 0x000ea40000300a00 */
[C---:B--2---:R-:W-:Y:S02]  /*17fd0*/  HMMA.16816.F32.BF16 R24, R12.reuse, R24, R20 ;  /* 0x000000180c18723c */ /* 0x044fe40000041814 */
[----:B------:R-:W-:Y:S01]  /*17fe0*/  STL.64 [R1+0x1e10], R18 ;  /* 0x001e101201007387 */ /* 0x000fe20000100a00 */
[----:B------:R0:W-:Y:S03]  /*17ff0*/  STL.64 [R1+0x1e08], R16 ;  /* 0x001e081001007387 */ /* 0x0001e60000100a00 */
[----:B0-----:R-:W2:Y:S01]  /*18000*/  LDL.LU.64 R16, [R1+0x6f0] ;  /* 0x0006f00001107983 */ /* 0x001ea20000300a00 */
[----:B------:R-:W2:Y:S02]  /*18010*/  LDL.LU.64 R18, [R1+0x6f8] ;  /* 0x0006f80001127983 */ /* 0x000ea40000300a00 */
[----:B------:R-:W2:Y:S02]  /*18020*/  LDL.LU.64 R22, [R1+0x1e78] ;  /* 0x001e780001167983 */ /* 0x000ea40000300a00 */
[----:B------:R-:W2:Y:S11]  /*18030*/  LDL.LU.64 R20, [R1+0x1e70] ;  /* 0x001e700001147983 */ /* 0x000eb60000300a00 */
[----:B------:R-:W-:Y:S01]  /*18040*/  @!UPT UIADD3 URZ, URZ, URZ, URZ ;  /* 0x0000003f3f3ff290 */ /* 0x000fe2000fffe03f */
[----:B------:R0:W-:Y:S01]  /*18050*/  STL.64 [R1+0x290], R24 ;  /* 0x0002901801007387 */ /* 0x0001e20000100a00 */
[----:B------:R-:W-:Y:S03]  /*18060*/  STL.64 [R1+0x298], R26 ;  /* 0x0002981a01007387 */ /* 0x000fe60000100a00 */
[----:B0-----:R-:W2:Y:S02]  /*18070*/  LDL.LU.64 R24, [R1+0x1e68] ;  /* 0x001e680001187983 */ /* 0x001ea40000300a00 */
[C---:B--2---:R-:W-:Y:S11]  /*18080*/  HMMA.16816.F32.BF16 R16, R12.reuse, R24, R16 ;  /* 0x000000180c10723c */ /* 0x044ff60000041810 */
        /* <DEDUP_REMOVED lines=13> */
[----:B0-----:R-:W2:Y:S01]  /*18160*/  LDL.LU R23, [R1+0x1e58] ;  /* 0x001e580001177983 */ /* 0x001ea20000300800 */
[----:B------:R-:W3:Y:S02]  /*18170*/  LDL.LU.64 R24, [R1+0x1e50] ;  /* 0x001e500001187983 */ /* 0x000ee40000300a00 */
[C---:B---3--:R-:W-:Y:S01]  /*18180*/  HMMA.16816.F32.BF16 R4, R12.reuse, R24, R4 ;  /* 0x000000180c04723c */ /* 0x048fe20000041804 */
[----:B------:R-:W-:Y:S02]  /*18190*/  IMAD.MOV.U32 R21, RZ, RZ, R24 ;  /* 0x000000ffff157224 */ /* 0x000fe400078e0018 */
[----:B------:R-:W-:Y:S11]  /*181a0*/  IMAD.MOV.U32 R20, RZ, RZ, R25 ;  /* 0x000000ffff147224 */ /* 0x000ff600078e0019 */
[----:B------:R-:W-:Y:S09]  /*181b0*/  @!UPT UIADD3 URZ, URZ, URZ, URZ ;  /* 0x0000003f3f3ff290 */ /* 0x000ff2000fffe03f */
[----:B------:R-:W-:Y:S01]  /*181c0*/  STL.64 [R1+0x260], R4 ;  /* 0x0002600401007387 */ /* 0x000fe20000100a00 */
[----:B------:R0:W-:Y:S03]  /*181d0*/  STL.64 [R1+0x268], R6 ;  /* 0x0002680601007387 */ /* 0x0001e60000100a00 */
[----:B0-----:R-:W3:Y:S01]  /*181e0*/  LDL.LU.64 R6, [R1+0x1e48] ;  /* 0x001e480001067983 */ /* 0x001ee20000300a00 */
[----:B------:R-:W2:Y:S02]  /*181f0*/  LDL.LU.64 R4, [R1+0x1e40] ;  /* 0x001e400001047983 */ /* 0x000ea40000300a00 */
[----:B------:R-:W2:Y:S02]  /*18200*/  LDL.LU.64 R26, [R1+0x1e38] ;  /* 0x001e3800011a7983 */ /* 0x000ea40000300a00 */
[----:B------:R-:W4:Y:S02]  /*18210*/  LDL.LU.64 R24, [R1+0x1e30] ;  /* 0x001e300001187983 */ /* 0x000f240000300a00 */
[----:B----4-:R-:W-:Y:S11]  /*18220*/  HMMA.16816.F32.BF16 R8, R12, R24, R8 ;  /* 0x000000180c08723c */ /* 0x010ff60000041808 */
        /* <DEDUP_REMOVED lines=8> */
[----:B0-----:R-:W-:-:S02]  /*182b0*/  IMAD.MOV.U32 R24, RZ, RZ, R21 ;  /* 0x000000ffff187224 */ /* 0x001fc400078e0015 */
[----:B------:R-:W-:-:S05]  /*182c0*/  IMAD.MOV.U32 R25, RZ, RZ, R20 ;  /* 0x000000ffff197224 */ /* 0x000fca00078e0014 */
[----:B------:R0:W-:Y:S02]  /*182d0*/  STL.64 [R1+0x1d30], R24 ;  /* 0x001d301801007387 */ /* 0x0001e40000100a00 */
[----:B0-----:R-:W-:Y:S02]  /*182e0*/  IMAD.MOV.U32 R24, RZ, RZ, R19 ;  /* 0x000000ffff187224 */ /* 0x001fe400078e0013 */
[----:B------:R-:W-:-:S05]  /*182f0*/  IMAD.MOV.U32 R25, RZ, RZ, R18 ;  /* 0x000000ffff197224 */ /* 0x000fca00078e0012 */
[----:B------:R0:W-:Y:S04]  /*18300*/  STL.64 [R1+0x1d48], R24 ;  /* 0x001d481801007387 */ /* 0x0001e80000100a00 */
[----:B0-----:R-:W3:Y:S01]  /*18310*/  LDL.LU.64 R24, [R1+0x6b0] ;  /* 0x0006b00001187983 */ /* 0x001ee20000300a00 */
[----:B------:R-:W3:Y:S02]  /*18320*/  LDL.LU.64 R26, [R1+0x6b8] ;  /* 0x0006b800011a7983 */ /* 0x000ee40000300a00 */
[----:B---3--:R-:W-:Y:S11]  /*18330*/  HMMA.16816.F32.BF16 R24, R12, R8, R24 ;  /* 0x000000080c18723c */ /* 0x008ff60000041818 */
[----:B------:R-:W-:Y:S11]  /*18340*/  @!UPT UIADD3 URZ, URZ, URZ, URZ ;  /* 0x0000003f3f3ff290 */ /* 0x000ff6000fffe03f */
[----:B------:R-:W-:Y:S01]  /*18350*/  @!UPT UIADD3 URZ, URZ, URZ, URZ ;  /* 0x0000003f3f3ff290 */ /* 0x000fe2000fffe03f */
[----:B------:R0:W-:Y:S01]  /*18360*/  STL.64 [R1+0x240], R24 ;  /* 0x0002401801007387 */ /* 0x0001e20000100a00 */
[----:B------:R-:W-:Y:S02]  /*18370*/  STL.64 [R1+0x248], R26 ;  /* 0x0002481a01007387 */ /* 0x000fe40000100a00 */
[----:B0-----:R-:W-:Y:S02]  /*18380*/  IMAD.MOV.U32 R24, RZ, RZ, R17 ;  /* 0x000000ffff187224 */ /* 0x001fe400078e0011 */
[----:B------:R-:W-:Y:S02]  /*18390*/  IMAD.MOV.U32 R25, RZ, RZ, R16 ;  /* 0x000000ffff197224 */ /* 0x000fe400078e0010 */
[----:B------:R-:W2:Y:S01]  /*183a0*/  LDL.LU.64 R16, [R1+0x560] ;  /* 0x0005600001107983 */ /* 0x000ea20000300a00 */
[----:B------:R-:W2:Y:S02]  /*183b0*/  LDL.LU.64 R18, [R1+0x568] ;  /* 0x0005680001127983 */ /* 0x000ea40000300a00 */
[----:B------:R0:W-:Y:S02]  /*183c0*/  STL.64 [R1+0x1d60], R24 ;  /* 0x001d601801007387 */ /* 0x0001e40000100a00 */
[----:B0-----:R-:W3:Y:S04]  /*183d0*/  LDL.64 R24, [R1+0x30] ;  /* 0x0000300001187983 */ /* 0x001ee80000100a00 */
[----:B------:R-:W0:Y:S04]  /*183e0*/  S2R R26, SR_TID.X ;  /* 0x00000000001a7919 */ /* 0x000e280000002100 */
[----:B---3--:R-:W-:Y:S01]  /*183f0*/  STL.64 [R1+0x1d78], R24 ;  /* 0x001d781801007387 */ /* 0x008fe20000100a00 */
[----:B----4-:R-:W-:Y:S02]  /*18400*/  STL.64 [R1+0x1d08], R10 ;  /* 0x001d080a01007387 */ /* 0x010fe40000100a00 */
[----:B------:R1:W-:Y:S02]  /*18410*/  STL.64 [R1+0x1d00], R8 ;  /* 0x001d000801007387 */ /* 0x0003e40000100a00 */
[----:B-1----:R-:W-:-:S02]  /*18420*/  IMAD.MOV.U32 R8, RZ, RZ, R5 ;  /* 0x000000ffff087224 */ /* 0x002fc400078e0005 */
[----:B------:R-:W2:Y:S01]  /*18430*/  LDL.LU R5, [R1+0x1e18] ;  /* 0x001e180001057983 */ /* 0x000ea20000300800 */
[----:B------:R-:W-:Y:S02]  /*18440*/  IMAD.MOV.U32 R9, RZ, RZ, R23 ;  /* 0x000000ffff097224 */ /* 0x000fe400078e0017 */
[----:B------:R-:W1:Y:S01]  /*18450*/  S2R R23, SR_TID.X ;  /* 0x0000000000177919 */ /* 0x000e620000002100 */
[----:B0-----:R-:W-:-:S05]  /*18460*/  LOP3.LUT R22, R26, 0x7, RZ, 0xc0, !PT ;  /* 0x000000071a167812 */ /* 0x001fca00078ec0ff */
[----:B------:R-:W-:Y:S01]  /*18470*/  IMAD R22, R22, 0x210, RZ ;  /* 0x0000021016167824 */ /* 0x000fe200078e02ff */
[----:B------:R0:W-:Y:S04]  /*18480*/  STL.64 [R1+0x1df8], R8 ;  /* 0x001df80801007387 */ /* 0x0001e80000100a00 */
[----:B0-----:R-:W3:Y:S01]  /*18490*/  LDL.LU.64 R8, [R1+0x3c0] ;  /* 0x0003c00001087983 */ /* 0x001ee20000300a00 */
[----:B------:R-:W3:Y:S02]  /*184a0*/  LDL.LU.64 R10, [R1+0x3c8] ;  /* 0x0003c800010a7983 */ /* 0x000ee40000300a00 */
[----:B------:R-:W4:Y:S02]  /*184b0*/  LDL.LU.64 R20, [R1+0x3b0] ;  /* 0x0003b00001147983 */ /* 0x000f240000300a00 */
[----:B-1----:R-:W-:-:S05]  /*184c0*/  IMAD.SHL.U32 R27, R23, 0x2, RZ ;  /* 0x00000002171b7824 */ /* 0x002fca00078e00ff */
[----:B------:R-:W-:Y:S01]  /*184d0*/  LOP3.LUT R27, R27, 0x10, RZ, 0xc0, !PT ;  /* 0x000000101b1b7812 */ /* 0x000fe200078ec0ff */
[----:B------:R-:W-:-:S03]  /*184e0*/  IMAD.SHL.U32 R23, R26, 0x100, RZ ;  /* 0x000001001a177824 */ /* 0x000fc600078e00ff */
[----:B------:R-:W-:-:S04]  /*184f0*/  LOP3.LUT R27, R27, 0x20, R26, 0xf8, !PT ;  /* 0x000000201b1b7812 */ /* 0x000fc800078ef81a */
[----:B------:R-:W-:-:S04]  /*18500*/  LOP3.LUT R27, R22, R27, RZ, 0x3c, !PT ;  /* 0x0000001b161b7212 */ /* 0x000fc800078e3cff */
[----:B------:R-:W-:Y:S02]  /*18510*/  LOP3.LUT R27, R27, 0x1000, R23, 0xf8, !PT ;  /* 0x000010001b1b7812 */ /* 0x000fe400078ef817 */
[----:B------:R-:W4:Y:S01]  /*18520*/  LDL.LU.64 R22, [R1+0x3b8] ;  /* 0x0003b80001167983 */ /* 0x000f220000300a00 */
[----:B--2---:R-:W-:Y:S03]  /*18530*/  HMMA.16816.F32.BF16 R12, R12, R4, R16 ;  /* 0x000000040c0c723c */ /* 0x004fe60000041810 */
[----:B------:R-:W2:Y:S01]  /*18540*/  LDL.LU.64 R18, [R1+0x1e10] ;  /* 0x001e100001127983 */ /* 0x000ea20000300a00 */
[----:B------:R-:W3:Y:S02]  /*18550*/  LDL.LU.64 R16, [R1+0x1e08] ;  /* 0x001e080001107983 */ /* 0x000ee40000300a00 */
[----:B------:R-:W-:Y:S02]  /*18560*/  STL.64 [R1+0x1cf8], R4 ;  /* 0x001cf80401007387 */ /* 0x000fe40000100a00 */
[----:B------:R-:W-:Y:S11]  /*18570*/  IMAD.MOV.U32 R25, RZ, RZ, R28 ;  /* 0x000000ffff197224 */ /* 0x000ff600078e001c */
[----:B------:R-:W-:Y:S04]  /*18580*/  @!UPT UIADD3 URZ, URZ, URZ, URZ ;  /* 0x0000003f3f3ff290 */ /* 0x000fe8000fffe03f */
[----:B------:R-:W-:Y:S01]  /*18590*/  STL.64 [R1+0x1d0], R12 ;  /* 0x0001d00c01007387 */ /* 0x000fe20000100a00 */
[----:B------:R-:W-:Y:S02]  /*185a0*/  STL.64 [R1+0x1d8], R14 ;  /* 0x0001d80e01007387 */ /* 0x000fe40000100a00 */
[----:B------:R-:W0:Y:S04]  /*185b0*/  LDSM.16.MT88.4 R12, [R27+0x180] ;  /* 0x000180001b0c783b */ /* 0x000e280000004200 */
[----:B--2---:R-:W-:Y:S02]  /*185c0*/  IMAD.MOV.U32 R24, RZ, RZ, R19 ;  /* 0x000000ffff187224 */ /* 0x004fe400078e0013 */
[----:B------:R-:W3:Y:S01]  /*185d0*/  LDL.LU R19, [R1+0x1e04] ;  /* 0x001e040001137983 */ /* 0x000ee20000300800 */
[----:B------:R-:W2:Y:S02]  /*185e0*/  LDL.LU R28, [R1+0x1e00] ;  /* 0x001e0000011c7983 */ /* 0x000ea40000300800 */
[----:B------:R1:W-:Y:S02]  /*185f0*/  STL.64 [R1+0x1d90], R24 ;  /* 0x001d901801007387 */ /* 0x0003e40000100a00 */
[----:B-1----:R-:W3:Y:S04]  /*18600*/  LDL R24, [R1+0xc0] ;  /* 0x0000c00001187983 */ /* 0x002ee80000100800 */
[----:B------:R-:W3:Y:S01]  /*18610*/  LDL R25, [R1+0xc4] ;  /* 0x0000c40001197983 */ /* 0x000ee20000100800 */
[----:B0-----:R-:W-:Y:S02]  /*18620*/  STL.64 [R1+0x1d28], R14 ;  /* 0x001d280e01007387 */ /* 0x001fe40000100a00 */
[----:B------:R0:W-:Y:S02]  /*18630*/  STL.64 [R1+0x1d20], R12 ;  /* 0x001d200c01007387 */ /* 0x0001e40000100a00 */
[----:B0-----:R-:W2:Y:S01]  /*18640*/  LDL.LU.64 R12, [R1+0x3a0] ;  /* 0x0003a000010c7983 */ /* 0x001ea20000300a00 */
[----:B------:R-:W2:Y:S01]  /*18650*/  LDL.LU.64 R14, [R1+0x3a8] ;  /* 0x0003a800010e7983 */ /* 0x000ea20000300a00 */
[----:B---3--:R-:W-:Y:S02]  /*18660*/  HMMA.16816.F32.BF16 R24, R16, R24, R8 ;  /* 0x000000181018723c */ /* 0x008fe40000041808 */
[----:B------:R-:W3:Y:S11]  /*18670*/  LDL.LU.64 R8, [R1+0x1df8] ;  /* 0x001df80001087983 */ /* 0x000ef60000300a00 */
[----:B------:R-:W-:Y:S10]  /*18680*/  @!UPT UIADD3 URZ, URZ, URZ, URZ ;  /* 0x0000003f3f3ff290 */ /* 0x000ff4000fffe03f */
[----:B------:R0:W-:Y:S01]  /*18690*/  STL.64 [R1+0x3c0], R24 ;  /* 0x0003c01801007387 */ /* 0x0001e20000100a00 */
[----:B------:R-:W-:Y:S02]  /*186a0*/  STL.64 [R1+0x3c8], R26 ;  /* 0x0003c81a01007387 */ /* 0x000fe40000100a00 */
[----:B0-----:R-:W-:Y:S02]  /*186b0*/  IMAD.MOV.U32 R24, RZ, RZ, R0 ;  /* 0x000000ffff187224 */ /* 0x001fe400078e0000 */
[----:B------:R-:W-:Y:S01]  /*186c0*/  IMAD.MOV.U32 R25, RZ, RZ, R2 ;  /* 0x000000ffff197224 */ /* 0x000fe200078e0002 */
[----:B------:R-:W3:Y:S01]  /*186d0*/  LDL.LU R0, [R1+0x1df4] ;  /* 0x001df40001007983 */ /* 0x000ee20000300800 */
[----:B------:R-:W3:Y:S03]  /*186e0*/  LDL.LU R2, [R1+0x1df0] ;  /* 0x001df00001027983 */ /* 0x000ee60000300800 */
[----:B------:R2:W-:Y:S02]  /*186f0*/  STL.64 [R1+0x1da8], R24 ;  /* 0x001da81801007387 */ /* 0x0005e40000100a00 */
[----:B--2---:R-:W-:-:S02]  /*18700*/  IMAD.MOV.U32 R24, RZ, RZ, R28 ;  /* 0x000000ffff187224 */ /* 0x004fc400078e001c */
[----:B------:R-:W-:Y:S01]  /*18710*/  IMAD.MOV.U32 R25, RZ, RZ, R29 ;  /* 0x000000ffff197224 */ /* 0x000fe200078e001d */
[----:B------:R-:W2:Y:S06]  /*18720*/  LDL.LU R28, [R1+0x1dec] ;  /* 0x001dec00011c7983 */ /* 0x000eac0000300800 */
[----:B----4-:R-:W-:Y:S01]  /*18730*/  HMMA.16816.F32.BF16 R24, R16, R24, R20 ;  /* 0x000000181018723c */ /* 0x010fe20000041814 */
[----:B------:R-:W4:Y:S01]  /*18740*/  LDL.LU R22, [R1+0x1de8] ;  /* 0x001de80001167983 */ /* 0x000f220000300800 */
[----:B------:R-:W-:Y:S02]  /*18750*/  IMAD.MOV.U32 R4, RZ, RZ, R6 ;  /* 0x000000ffff047224 */ /* 0x000fe400078e0006 */
[----:B------:R-:W-:-:S03]  /*18760*/  IMAD.MOV.U32 R5, RZ, RZ, R3 ;  /* 0x000000ffff057224 */ /* 0x000fc600078e0003 */
[----:B------:R-:W-:Y:S11]  /*18770*/  IMAD.MOV.U32 R21, RZ, RZ, R7 ;  /* 0x000000ffff157224 */ /* 0x000ff600078e0007 */
[----:B------:R-:W-:Y:S05]  /*18780*/  @!UPT UIADD3 URZ, URZ, URZ, URZ ;  /* 0x0000003f3f3ff290 */ /* 0x000fea000fffe03f */
[----:B------:R-:W-:Y:S01]  /*18790*/  STL.64 [R1+0x3b0], R24 ;  /* 0x0003b01801007387 */ /* 0x000fe20000100a00 */
[----:B------:R-:W-:Y:S01]  /*187a0*/  STL.64 [R1+0x3b8], R26 ;  /* 0x0003b81a01007387 */ /* 0x000fe20000100a00 */
[----:B---3--:R-:W-:Y:S11]  /*187b0*/  HMMA.16816.F32.BF16 R8, R16, R8, R12 ;  /* 0x000000081008723c */ /* 0x008ff6000004180c */
[----:B------:R-:W-:Y:S11]  /*187c0*/  @!UPT UIADD3 URZ, URZ, URZ, URZ ;  /* 0x0000003f3f3ff290 */ /* 0x000ff6000fffe03f */
[----:B------:R-:W-:Y:S01]  /*187d0*/  @!UPT UIADD3 URZ, URZ, URZ, URZ ;  /* 0x0000003f3f3ff290 */ /* 0x000fe2000fffe03f */
[----:B------:R-:W-:Y:S01]  /*187e0*/  STL.64 [R1+0x3a0], R8 ;  /* 0x0003a00801007387 */ /* 0x000fe20000100a00 */
[----:B------:R-:W-:Y:S02]  /*187f0*/  STL.64 [R1+0x3a8], R10 ;  /* 0x0003a80a01007387 */ /* 0x000fe40000100a00 */
[----:B----4-:R-:W-:-:S05]  /*18800*/  IMAD.MOV.U32 R20, RZ, RZ, R22 ;  /* 0x000000ffff147224 */ /* 0x010fca00078e0016 */
[----:B------:R0:W-:Y:S01]  /*18810*/  STL.64 [R1+0x1dc8], R20 ;  /* 0x001dc81401007387 */ /* 0x0001e20000100a00 */
[----:B------:R-:W-:Y:S03]  /*18820*/  STL.64 [R1+0x1dd0], R4 ;  /* 0x001dd00401007387 */ /* 0x000fe60000100a00 */
[----:B0-----:R-:W3:Y:S01]  /*18830*/  LDL.LU.64 R20, [R1+0x380] ;  /* 0x0003800001147983 */ /* 0x001ee20000300a00 */
[----:B------:R-:W4:Y:S03]  /*18840*/  LDL.LU.64 R22, [R1+0x388] ;  /* 0x0003880001167983 */ /* 0x000f260000300a00 */
[----:B----4-:R-:W-:Y:S01]  /*18850*/  STL.64 [R1+0x1de0], R22 ;  /* 0x001de01601007387 */ /* 0x010fe20000100a00 */
[----:B---3--:R0:W-:Y:S03]  /*18860*/  STL.64 [R1+0x1dd8], R20 ;  /* 0x001dd81401007387 */ /* 0x0081e60000100a00 */
[----:B0-----:R-:W3:Y:S01]  /*18870*/  LDL.LU.64 R20, [R1+0x390] ;  /* 0x0003900001147983 */ /* 0x001ee20000300a00 */
[----:B------:R-:W3:Y:S02]  /*18880*/  LDL.LU.64 R22, [R1+0x398] ;  /* 0x0003980001167983 */ /* 0x000ee40000300a00 */
[----:B------:R-:W4:Y:S02]  /*18890*/  LDL.LU.64 R24, [R1+0x360] ;  /* 0x0003600001187983 */ /* 0x000f240000300a00 */
[----:B------:R-:W2:Y:S02]  /*188a0*/  LDL.LU.64 R26, [R1+0x368] ;  /* 0x00036800011a7983 */ /* 0x000ea40000300a00 */
[----:B--2---:R-:W-:Y:S01]  /*188b0*/  STL.64 [R1+0x1dc0], R26 ;  /* 0x001dc01a01007387 */ /* 0x004fe20000100a00 */
[----:B----4-:R0:W-:Y:S03]  /*188c0*/  STL.64 [R1+0x1db8], R24 ;  /* 0x001db81801007387 */ /* 0x0101e60000100a00 */
        /* <DEDUP_REMOVED lines=11> */
[----:B------:R-:W4:Y:S03]  /*18980*/  LDL.LU.64 R14, [R1+0x328] ;  /* 0x00032800010e7983 */ /* 0x000f260000300a00 */
[----:B----4-:R-:W-:Y:S01]  /*18990*/  STL.64 [R1+0x1d70], R14 ;  /* 0x001d700e01007387 */ /* 0x010fe20000100a00 */
[----:B--2---:R0:W-:Y:S03]  /*189a0*/  STL.64 [R1+0x1d68], R12 ;  /* 0x001d680c01007387 */ /* 0x0041e60000100a00 */
[----:B0-----:R-:W2:Y:S01]  /*189b0*/  LDL.LU.64 R12, [R1+0x330] ;  /* 0x00033000010c7983 */ /* 0x001ea20000300a00 */
[----:B------:R-:W4:Y:S02]  /*189c0*/  LDL.LU.64 R14, [R1+0x338] ;  /* 0x00033800010e7983 */ /* 0x000f240000300a00 */
[----:B------:R-:W-:-:S02]  /*189d0*/  IMAD.MOV.U32 R4, RZ, RZ, R2 ;  /* 0x000000ffff047224 */ /* 0x000fc400078e0002 */
[----:B------:R-:W-:-:S07]  /*189e0*/  IMAD.MOV.U32 R5, RZ, RZ, R0 ;  /* 0x000000ffff057224 */ /* 0x000fce00078e0000 */
[C---:B---3--:R-:W-:Y:S01]  /*189f0*/  HMMA.16816.F32.BF16 R4, R16.reuse, R4, R20 ;  /* 0x000000041004723c */ /* 0x048fe20000041814 */
        /* <DEDUP_REMOVED lines=11> */
[----:B------:R-:W4:Y:S03]  /*18ab0*/  LDL.LU.64 R20, [R1+0x1dd8] ;  /* 0x001dd80001147983 */ /* 0x000f260000300a00 */
[----:B------:R0:W-:Y:S02]  /*18ac0*/  STL.64 [R1+0x390], R4 ;  /* 0x0003900401007387 */ /* 0x0001e40000100a00 */
[----:B------:R4:W-:Y:S01]  /*18ad0*/  STL.64 [R1+0x398], R6 ;  /* 0x0003980601007387 */ /* 0x0009e20000100a00 */
[----:B0-----:R-:W4:Y:S02]  /*18ae0*/  LDL.LU.64 R4, [R1+0x1dd0] ;  /* 0x001dd00001047983 */ /* 0x001f240000300a00 */
[C---:B----4-:R-:W-:Y:S02]  /*18af0*/  HMMA.16816.F32.BF16 R4, R16.reuse, R4, R20 ;  /* 0x000000041004723c */ /* 0x050fe40000041814 */
[----:B------:R-:W4:Y:S11]  /*18b00*/  LDL.LU.64 R20, [R1+0x1dc8] ;  /* 0x001dc80001147983 */ /* 0x000f360000300a00 */
[----:B------:R-:W-:Y:S10]  /*18b10*/  @!UPT UIADD3 URZ, URZ, URZ, URZ ;  /* 0x0000003f3f3ff290 */ /* 0x000ff4000fffe03f */
[----:B------:R0:W-:Y:S01]  /*18b20*/  STL.64 [R1+0x380], R4 ;  /* 0x0003800401007387 */ /* 0x0001e20000100a00 */
[----:B------:R1:W-:Y:S03]  /*18b30*/  STL.64 [R1+0x388], R6 ;  /* 0x0003880601007387 */ /* 0x0003e60000100a00 */
[----:B0-----:R-:W2:Y:S01]  /*18b40*/  LDL.LU.64 R4, [R1+0x2e0] ;  /* 0x0002e00001047983 */ /* 0x001ea20000300a00 */
[----:B-1----:R-:W2:Y:S01]  /*18b50*/  LDL.LU.64 R6, [R1+0x2e8] ;  /* 0x0002e80001067983 */ /* 0x002ea20000300a00 */
[C---:B----4-:R-:W-:Y:S02]  /*18b60*/  HMMA.16816.F32.BF16 R20, R16.reuse, R20, R24 ;  /* 0x000000141014723c */ /* 0x050fe40000041818 */
[----:B------:R-:W4:Y:S01]  /*18b70*/  LDL.LU.64 R26, [R1+0x1dc0] ;  /* 0x001dc000011a7983 */ /* 0x000f220000300a00 */
[----:B------:R-:W4:Y:S11]  /*18b80*/  LDL.LU.64 R24, [R1+0x1db8] ;  /* 0x001db80001187983 */ /* 0x000f360000300a00 */
[----:B------:R-:W-:Y:S09]  /*18b90*/  @!UPT UIADD3 URZ, URZ, URZ, URZ ;  /* 0x0000003f3f3ff290 */ /* 0x000ff2000fffe03f */
[----:B------:R0:W-:Y:S01]  /*18ba0*/  STL.64 [R1+0x370], R20 ;  /* 0x0003701401007387 */ /* 0x0001e20000100a00 */
[----:B------:R4:W-:Y:S03]  /*18bb0*/  STL.64 [R1+0x378], R22 ;  /* 0x0003781601007387 */ /* 0x0009e60000100a00 */
[----:B0-----:R-:W4:Y:S02]  /*18bc0*/  LDL.LU.64 R20, [R1+0x1db0] ;  /* 0x001db00001147983 */ /* 0x001f240000300a00 */
[C---:B----4-:R-:W-:Y:S02]  /*18bd0*/  HMMA.16816.F32.BF16 R20, R16.reuse, R20, R24 ;  /* 0x000000141014723c */ /* 0x050fe40000041818 */
[----:B------:R-:W2:Y:S11]  /*18be0*/  LDL.LU.64 R24, [R1+0x1da8] ;  /* 0x001da80001187983 */ /* 0x000eb60000300a00 */
[----:B------:R-:W-:Y:S10]  /*18bf0*/  @!UPT UIADD3 URZ, URZ, URZ, URZ ;  /* 0x0000003f3f3ff290 */ /* 0x000ff4000fffe03f */
[----:B------:R0:W-:Y:S01]  /*18c00*/  STL.64 [R1+0x360], R20 ;  /* 0x0003601401007387 */ /* 0x0001e20000100a00 */
[----:B------:R1:W-:Y:S03]  /*18c10*/  STL.64 [R1+0x368], R22 ;  /* 0x0003681601007387 */ /* 0x0003e60000100a00 */
[----:B0-----:R-:W4:Y:S01]  /*18c20*/  LDL.LU.64 R20, [R1+0x2d0] ;  /* 0x0002d00001147983 */ /* 0x001f220000300a00 */
[----:B-1----:R-:W4:Y:S01]  /*18c30*/  LDL.LU.64 R22, [R1+0x2d8] ;  /* 0x0002d80001167983 */ /* 0x002f220000300a00 */
        /* <DEDUP_REMOVED lines=43> */
[----:B0-----:R-:W2:Y:S01]  /*18ef0*/  LDL.LU.64 R26, [R1+0x1d18] ;  /* 0x001d1800011a7983 */ /* 0x001ea20000300a00 */
[----:B------:R-:W3:Y:S02]  /*18f00*/  LDL.LU.64 R24, [R1+0x1d10] ;  /* 0x001d100001187983 */ /* 0x000ee40000300a00 */
[C---:B---3--:R-:W-:Y:S11]  /*18f10*/  HMMA.16816.F32.BF16 R8, R16.reuse, R24, R8 ;  /* 0x000000181008723c */ /* 0x048ff60000041808 */
[----:B------:R-:W-:Y:S11]  /*18f20*/  @!UPT UIADD3 URZ, URZ, URZ, URZ ;  /* 0x0000003f3f3ff290 */ /* 0x000ff6000fffe03f */
[----:B------:R-:W-:Y:S01]  /*18f30*/  @!UPT UIADD3 URZ, URZ, URZ, URZ ;  /* 0x0000003f3f3ff290 */ /* 0x000fe2000fffe03f */
[----:B------:R-:W-:Y:S01]  /*18f40*/  STL.64 [R1+0x2f0], R8 ;  /* 0x0002f00801007387 */ /* 0x000fe20000100a00 */
[----:B------:R0:W-:Y:S03]  /*18f50*/  STL.64 [R1+0x2f8], R10 ;  /* 0x0002f80a01007387 */ /* 0x0001e60000100a00 */
[----:B0-----:R-:W3:Y:S01]  /*18f60*/  LDL.LU.64 R10, [R1+0x1d08] ;  /* 0x001d0800010a7983 */ /* 0x001ee20000300a00 */
[----:B------:R-:W3:Y:S02]  /*18f70*/  LDL.LU.64 R8, [R1+0x1d00] ;  /* 0x001d000001087983 */ /* 0x000ee40000300a00 */
[----:B--2---:R-:W-:Y:S02]  /*18f80*/  STL.64 [R1+0x1c78], R26 ;  /* 0x001c781a01007387 */ /* 0x004fe40000100a00 */
[----:B------:R0:W-:Y:S02]  /*18f90*/  STL.64 [R1+0x1c70], R24 ;  /* 0x001c701801007387 */ /* 0x0001e40000100a00 */
[----:B0-----:R-:W2:Y:S01]  /*18fa0*/  LDL.LU.64 R24, [R1+0xa0] ;  /* 0x0000a00001187983 */ /* 0x001ea20000300a00 */
[C---:B---3--:R-:W-:Y:S11]  /*18fb0*/  HMMA.16816.F32.BF16 R4, R16.reuse, R8, R4 ;  /* 0x000000081004723c */ /* 0x048ff60000041804 */
[----:B------:R-:W-:Y:S11]  /*18fc0*/  @!UPT UIADD3 URZ, URZ, URZ, URZ ;  /* 0x0000003f3f3ff290 */ /* 0x000ff6000fffe03f */
[----:B------:R-:W-:Y:S01]  /*18fd0*/  @!UPT UIADD3 URZ, URZ, URZ, URZ ;  /* 0x0000003f3f3ff290 */ /* 0x000fe2000fffe03f */
[----:B------:R0:W-:Y:S01]  /*18fe0*/  STL.64 [R1+0x2e0], R4 ;  /* 0x0002e00401007387 */ /* 0x0001e20000100a00 */
[----:B------:R-:W-:Y:S03]  /*18ff0*/  STL.64 [R1+0x2e8], R6 ;  /* 0x0002e80601007387 */ /* 0x000fe60000100a00 */
[----:B0-----:R-:W4:Y:S01]  /*19000*/  LDL.LU.64 R4, [R1+0x1cf8] ;  /* 0x001cf80001047983 */ /* 0x001f220000300a00 */
[----:B------:R-:W-:Y:S02]  /*19010*/  STL.64 [R1+0x1c68], R10 ;  /* 0x001c680a01007387 */ /* 0x000fe40000100a00 */
[----:B------:R0:W-:Y:S02]  /*19020*/  STL.64 [R1+0x1c60], R8 ;  /* 0x001c600801007387 */ /* 0x0001e40000100a00 */
[----:B0-----:R-:W3:Y:S01]  /*19030*/  LDL.LU.64 R8, [R1+0xb0] ;  /* 0x0000b00001087983 */ /* 0x001ee20000300a00 */
[----:B----4-:R-:W-:Y:S03]  /*19040*/  HMMA.16816.F32.BF16 R20, R16, R4, R20 ;  /* 0x000000041014723c */ /* 0x010fe60000041814 */
[----:B------:R-:W4:Y:S01]  /*19050*/  LDL.LU.64 R16, [R1+0x870] ;  /* 0x0008700001107983 */ /* 0x000f220000300a00 */
[----:B------:R-:W4:Y:S11]  /*19060*/  LDL.LU.64 R18, [R1+0x878] ;  /* 0x0008780001127983 */ /* 0x000f360000300a00 */
[----:B------:R-:W-:Y:S08]  /*19070*/  @!UPT UIADD3 URZ, URZ, URZ, URZ ;  /* 0x0000003f3f3ff290 */ /* 0x000ff0000fffe03f */
[----:B------:R-:W-:Y:S01]  /*19080*/  STL.64 [R1+0x2d0], R20 ;  /* 0x0002d01401007387 */ /* 0x000fe20000100a00 */
[----:B------:R-:W-:Y:S02]  /*19090*/  STL.64 [R1+0x2d8], R22 ;  /* 0x0002d81601007387 */ /* 0x000fe40000100a00 */
[----:B------:R-:W0:Y:S04]  /*190a0*/  LDSM.16.MT88.4 R20, [R28+0x180] ;  /* 0x000180001c14783b */ /* 0x000e280000004200 */
[----:B------:R1:W-:Y:S02]  /*190b0*/  STL.64 [R1+0x1cf0], R4 ;  /* 0x001cf00401007387 */ /* 0x0003e40000100a00 */
[----:B-1----:R-:W4:Y:S04]  /*190c0*/  LDL.LU.64 R4, [R1+0xc0] ;  /* 0x0000c00001047983 */ /* 0x002f280000300a00 */
[----:B0-----:R-:W-:Y:S01]  /*190d0*/  STL [R1+0x1c28], R20 ;  /* 0x001c281401007387 */ /* 0x001fe20000100800 */
[----:B------:R0:W-:Y:S02]  /*190e0*/  STL [R1+0x1c24], R21 ;  /* 0x001c241501007387 */ /* 0x0001e40000100800 */
[----:B------:R-:W-:Y:S02]  /*190f0*/  STL [R1+0x1c20], R22 ;  /* 0x001c201601007387 */ /* 0x000fe40000100800 */
[----:B------:R1:W-:Y:S01]  /*19100*/  STL [R1+0x1c1c], R23 ;  /* 0x001c1c1701007387 */ /* 0x0003e20000100800 */
[----:B0-----:R-:W3:Y:S01]  /*19110*/  LDL.LU.64 R20, [R1+0x860] ;  /* 0x0008600001147983 */ /* 0x001ee20000300a00 */
[----:B-1----:R-:W3:Y:S01]  /*19120*/  LDL.LU.64 R22, [R1+0x868] ;  /* 0x0008680001167983 */ /* 0x002ee20000300a00 */
[C---:B----4-:R-:W-:Y:S11]  /*19130*/  HMMA.16816.F32.BF16 R16, R12.reuse, R4, R16 ;  /* 0x000000040c10723c */ /* 0x050ff60000041810 */
[----:B------:R-:W-:Y:S11]  /*19140*/  @!UPT UIADD3 URZ, URZ, URZ, URZ ;  /* 0x0000003f3f3ff290 */ /* 0x000ff6000fffe03f */
[----:B------:R-:W-:Y:S01]  /*19150*/  @!UPT UIADD3 URZ, URZ, URZ, URZ ;  /* 0x0000003f3f3ff290 */ /* 0x000fe2000fffe03f */
[----:B------:R0:W-:Y:S01]  /*19160*/  STL.64 [R1+0x1b0], R16 ;  /* 0x0001b01001007387 */ /* 0x0001e20000100a00 */
[----:B---3--:R-:W-:Y:S01]  /*19170*/  HMMA.16816.F32.BF16 R20, R12, R8, R20 ;  /* 0x000000080c14723c */ /* 0x008fe20000041814 */
[----:B0-----:R-:W-:Y:S02]  /*19180*/  IMAD.MOV.U32 R16, RZ, RZ, R5 ;  /* 0x000000ffff107224 */ /* 0x001fe400078e0005 */
[----:B------:R-:W-:Y:S01]  /*19190*/  IMAD.MOV.U32 R17, RZ, RZ, R4 ;  /* 0x000000ffff117224 */ /* 0x000fe200078e0004 */
[----:B------:R0:W-:Y:S01]  /*191a0*/  STL.64 [R1+0x1b8], R18 ;  /* 0x0001b81201007387 */ /* 0x0001e20000100a00 */
[----:B------:R-:W2:Y:S02]  /*191b0*/  LDL.LU.64 R4, [R1+0x850] ;  /* 0x0008500001047983 */ /* 0x000ea40000300a00 */
[----:B------:R-:W2:Y:S02]  /*191c0*/  LDL.LU.64 R6, [R1+0x858] ;  /* 0x0008580001067983 */ /* 0x000ea40000300a00 */
[----:B------:R-:W-:Y:S01]  /*191d0*/  STL [R1+0x1c30], R16 ;  /* 0x001c301001007387 */ /* 0x000fe20000100800 */
[----:B------:R-:W-:Y:S01]  /*191e0*/  STL [R1+0x1c2c], R17 ;  /* 0x001c2c1101007387 */ /* 0x000fe20000100800 */
[----:B0-----:R-:W-:-:S02]  /*191f0*/  IMAD.MOV.U32 R19, RZ, RZ, R8 ;  /* 0x000000ffff137224 */ /* 0x001fc400078e0008 */
[----:B------:R-:W-:-:S10]  /*19200*/  IMAD.MOV.U32 R18, RZ, RZ, R9 ;  /* 0x000000ffff127224 */ /* 0x000fd400078e0009 */
[----:B------:R0:W-:Y:S01]  /*19210*/  STL.64 [R1+0x1a0], R20 ;  /* 0x0001a01401007387 */ /* 0x0001e20000100a00 */
[----:B------:R1:W-:Y:S03]  /*19220*/  STL.64 [R1+0x1a8], R22 ;  /* 0x0001a81601007387 */ /* 0x0003e60000100a00 */
[----:B0-----:R-:W3:Y:S01]  /*19230*/  LDL.LU.64 R20, [R1+0x840] ;  /* 0x0008400001147983 */ /* 0x001ee20000300a00 */
[----:B-1----:R-:W3:Y:S02]  /*19240*/  LDL.LU.64 R22, [R1+0x848] ;  /* 0x0008480001167983 */ /* 0x002ee40000300a00 */
[----:B------:R-:W4:Y:S02]  /*19250*/  LDL.LU.64 R8, [R1+0x50] ;  /* 0x0000500001087983 */ /* 0x000f240000300a00 */
[----:B----4-:R0:W-:Y:S04]  /*19260*/  STL.64 [R1+0x1cd8], R8 ;  /* 0x001cd80801007387 */ /* 0x0101e80000100a00 */
[----:B0-----:R-:W4:Y:S01]  /*19270*/  LDL.64 R8, [R1+0x70] ;  /* 0x0000700001087983 */ /* 0x001f220000100a00 */
[----:B--2---:R-:W-:Y:S03]  /*19280*/  HMMA.16816.F32.BF16 R4, R12, R24, R4 ;  /* 0x000000180c04723c */ /* 0x004fe60000041804 */
[----:B----4-:R0:W-:Y:S04]  /*19290*/  STL.64 [R1+0x1ce8], R8 ;  /* 0x001ce80801007387 */ /* 0x0101e80000100a00 */
[----:B0-----:R-:W2:Y:S01]  /*192a0*/  LDL.LU.64 R8, [R1+0x80] ;  /* 0x0000800001087983 */ /* 0x001ea20000300a00 */
[----:B------:R-:W-:Y:S02]  /*192b0*/  STL [R1+0x1c38], R18 ;  /* 0x001c381201007387 */ /* 0x000fe40000100800 */
[----:B------:R-:W-:Y:S02]  /*192c0*/  STL [R1+0x1c34], R19 ;  /* 0x001c341301007387 */ /* 0x000fe40000100800 */
[----:B------:R-:W3:Y:S11]  /*192d0*/  LDL.LU.64 R16, [R1+0x90] ;  /* 0x0000900001107983 */ /* 0x000ef60000300a00 */
[----:B------:R0:W-:Y:S01]  /*192e0*/  STL.64 [R1+0x190], R4 ;  /* 0x0001900401007387 */ /* 0x0001e20000100a00 */
[----:B------:R1:W-:Y:S03]  /*192f0*/  STL.64 [R1+0x198], R6 ;  /* 0x0001980601007387 */ /* 0x0003e60000100a00 */
[----:B0-----:R-:W4:Y:S01]  /*19300*/  LDL.LU.64 R4, [R1+0x1cf0] ;  /* 0x001cf00001047983 */ /* 0x001f220000300a00 */
[----:B-1----:R-:W-:-:S02]  /*19310*/  IMAD.MOV.U32 R7, RZ, RZ, R24 ;  /* 0x000000ffff077224 */ /* 0x002fc400078e0018 */
[----:B------:R-:W-:Y:S02]  /*19320*/  IMAD.MOV.U32 R6, RZ, RZ, R25 ;  /* 0x000000ffff067224 */ /* 0x000fe400078e0019 */
[----:B------:R-:W2:Y:S04]  /*19330*/  LDL.LU.64 R24, [R1] ;  /* 0x0000000001187983 */ /* 0x000ea80000300a00 */
[----:B--2---:R-:W-:Y:S01]  /*19340*/  STL.64 [R1+0x1c90], R24 ;  /* 0x001c901801007387 */ /* 0x004fe20000100a00 */
[----:B------:R-:W-:Y:S02]  /*19350*/  STL [R1+0x1c40], R6 ;  /* 0x001c400601007387 */ /* 0x000fe40000100800 */
[----:B------:R-:W-:Y:S02]  /*19360*/  STL [R1+0x1c3c], R7 ;  /* 0x001c3c0701007387 */ /* 0x000fe40000100800 */
[----:B----4-:R3:W-:Y:S02]  /*19370*/  STL.64 [R1+0x1ce0], R4 ;  /* 0x001ce00401007387 */ /* 0x0107e40000100a00 */
[----:B---3--:R-:W-:Y:S07]  /*19380*/  HMMA.16816.F32.BF16 R4, R12, R16, R20 ;  /* 0x000000100c04723c */ /* 0x008fee0000041814 */
[----:B------:R-:W-:-:S02]  /*19390*/  IMAD.MOV.U32 R22, RZ, RZ, R16 ;  /* 0x000000ffff167224 */ /* 0x000fc400078e0010 */
[----:B------:R-:W-:Y:S11]  /*193a0*/  IMAD.MOV.U32 R23, RZ, RZ, R17 ;  /* 0x000000ffff177224 */ /* 0x000ff600078e0011 */
[----:B------:R-:W-:Y:S03]  /*193b0*/  @!UPT UIADD3 URZ, URZ, URZ, URZ ;  /* 0x0000003f3f3ff290 */ /* 0x000fe6000fffe03f */
[----:B------:R0:W-:Y:S01]  /*193c0*/  STL.64 [R1+0x180], R4 ;  /* 0x0001800401007387 */ /* 0x0001e20000100a00 */
[----:B------:R1:W-:Y:S03]  /*193d0*/  STL.64 [R1+0x188], R6 ;  /* 0x0001880601007387 */ /* 0x0003e60000100a00 */
[----:B0-----:R-:W2:Y:S01]  /*193e0*/  LDL.LU.64 R4, [R1+0x820] ;  /* 0x0008200001047983 */ /* 0x001ea20000300a00 */
[----:B-1----:R-:W2:Y:S02]  /*193f0*/  LDL.LU.64 R6, [R1+0x828] ;  /* 0x0008280001067983 */ /* 0x002ea40000300a00 */
[----:B------:R-:W3:Y:S02]  /*19400*/  LDL.LU.64 R16, [R1+0x800] ;  /* 0x0008000001107983 */ /* 0x000ee40000300a00 */
[----:B------:R-:W3:Y:S01]  /*19410*/  LDL.LU.64 R18, [R1+0x808] ;  /* 0x0008080001127983 */ /* 0x000ee20000300a00 */
[----:B------:R-:W4:Y:S04]  /*19420*/  LDL.LU.64 R24, [R1+0x10] ;  /* 0x0000100001187983 */ /* 0x000f280000300a00 */
[----:B----4-:R0:W-:Y:S04]  /*19430*/  STL.64 [R1+0x1ca8], R24 ;  /* 0x001ca81801007387 */ /* 0x0101e80000100a00 */
[----:B0-----:R-:W4:Y:S04]  /*19440*/  LDL.LU.64 R24, [R1+0x20] ;  /* 0x0000200001187983 */ /* 0x001f280000300a00 */
[----:B----4-:R0:W-:Y:S02]  /*19450*/  STL.64 [R1+0x1cb8], R24 ;  /* 0x001cb81801007387 */ /* 0x0101e40000100a00 */
[----:B0-----:R-:W-:-:S02]  /*19460*/  IMAD.MOV.U32 R24, RZ, RZ, R2 ;  /* 0x000000ffff187224 */ /* 0x001fc400078e0002 */
[----:B------:R-:W-:-:S05]  /*19470*/  IMAD.MOV.U32 R25, RZ, RZ, R0 ;  /* 0x000000ffff197224 */ /* 0x000fca00078e0000 */
[----:B------:R0:W-:Y:S04]  /*19480*/  STL.64 [R1+0x1cd0], R24 ;  /* 0x001cd01801007387 */ /* 0x0001e80000100a00 */
[----:B0-----:R-:W4:Y:S01]  /*19490*/  LDL.LU.64 R24, [R1+0x60] ;  /* 0x0000600001187983 */ /* 0x001f220000300a00 */
[----:B------:R-:W-:Y:S02]  /*194a0*/  STL [R1+0x1c48], R23 ;  /* 0x001c481701007387 */ /* 0x000fe40000100800 */
[----:B------:R0:W-:Y:S02]  /*194b0*/  STL [R1+0x1c44], R22 ;  /* 0x001c441601007387 */ /* 0x0001e40000100800 */
[----:B------:R-:W2:Y:S01]  /*194c0*/  LDL.LU.64 R20, [R1+0x830] ;  /* 0x0008300001147983 */ /* 0x000ea20000300a00 */
[----:B0-----:R-:W2:Y:S02]  /*194d0*/  LDL.LU.64 R22, [R1+0x838] ;  /* 0x0008380001167983 */ /* 0x001ea40000300a00 */
[C---:B--2---:R-:W-:Y:S11]  /*194e0*/  HMMA.16816.F32.BF16 R20, R12.reuse, R8, R20 ;  /* 0x000000080c14723c */ /* 0x044ff60000041814 */
[----:B------:R-:W-:Y:S11]  /*194f0*/  @!UPT UIADD3 URZ, URZ, URZ, URZ ;  /* 0x0000003f3f3ff290 */ /* 0x000ff6000fffe03f */
[----:B------:R-:W-:Y:S01]  /*19500*/  @!UPT UIADD3 URZ, URZ, URZ, URZ ;  /* 0x0000003f3f3ff290 */ /* 0x000fe2000fffe03f */
[----:B------:R0:W-:Y:S01]  /*19510*/  STL.64 [R1+0x170], R20 ;  /* 0x0001701401007387 */ /* 0x0001e20000100a00 */
[----:B------:R-:W-:Y:S02]  /*19520*/  STL.64 [R1+0x178], R22 ;  /* 0x0001781601007387 */ /* 0x000fe40000100a00 */
[----:B0-----:R-:W-:Y:S02]  /*19530*/  IMAD.MOV.U32 R20, RZ, RZ, R8 ;  /* 0x000000ffff147224 */ /* 0x001fe400078e0008 */
[----:B------:R-:W-:Y:S02]  /*19540*/  IMAD.MOV.U32 R21, RZ, RZ, R9 ;  /* 0x000000ffff157224 */ /* 0x000fe400078e0009 */
[----:B------:R-:W2:Y:S03]  /*19550*/  LDL.LU.64 R8, [R1+0x1ce8] ;  /* 0x001ce80001087983 */ /* 0x000ea60000300a00 */
[----:B------:R0:W-:Y:S02]  /*19560*/  STL.64 [R1+0x1cb0], R20 ;  /* 0x001cb01401007387 */ /* 0x0001e40000100a00 */
[----:B0-----:R-:W4:Y:S01]  /*19570*/  LDL.LU.64 R20, [R1+0x810] ;  /* 0x0008100001147983 */ /* 0x001f220000300a00 */
[----:B------:R-:W4:Y:S01]  /*19580*/  LDL.LU.64 R22, [R1+0x818] ;  /* 0x0008180001167983 */ /* 0x000f220000300a00 */
[C---:B--2---:R-:W-:Y:S01]  /*19590*/  HMMA.16816.F32.BF16 R4, R12.reuse, R8, R4 ;  /* 0x000000080c04723c */ /* 0x044fe20000041804 */
[----:B------:R-:W-:Y:S11]  /*195a0*/  IMAD.MOV.U32 R3, RZ, RZ, R9 ;  /* 0x000000ffff037224 */ /* 0x000ff600078e0009 */
[----:B------:R-:W-:Y:S11]  /*195b0*/  @!UPT UIADD3 URZ, URZ, URZ, URZ ;  /* 0x0000003f3f3ff290 */ /* 0x000ff6000fffe03f */
[----:B------:R0:W-:Y:S01]  /*195c0*/  STL.64 [R1+0x160], R4 ;  /* 0x0001600401007387 */ /* 0x0001e20000100a00 */
[----:B------:R1:W-:Y:S03]  /*195d0*/  STL.64 [R1+0x168], R6 ;  /* 0x0001680601007387 */ /* 0x0003e60000100a00 */
[----:B0-----:R-:W2:Y:S01]  /*195e0*/  LDL.LU.64 R4, [R1+0x1ce0] ;  /* 0x001ce00001047983 */ /* 0x001ea20000300a00 */
[----:B------:R-:W3:Y:S01]  /*195f0*/  LDL.LU.64 R8, [R1+0x1cd8] ;  /* 0x001cd80001087983 */ /* 0x000ee20000300a00 */
[C---:B----4-:R-:W-:Y:S01]  /*19600*/  HMMA.16816.F32.BF16 R20, R12.reuse, R24, R20 ;  /* 0x000000180c14723c */ /* 0x050fe20000041814 */
[----:B-1----:R-:W-:Y:S02]  /*19610*/  IMAD.MOV.U32 R6, RZ, RZ, R24 ;  /* 0x000000ffff067224 */ /* 0x002fe400078e0018 */
[----:B------:R-:W-:Y:S11]  /*19620*/  IMAD.MOV.U32 R7, RZ, RZ, R25 ;  /* 0x000000ffff077224 */ /* 0x000ff600078e0019 */
[----:B------:R-:W-:Y:S09]  /*19630*/  @!UPT UIADD3 URZ, URZ, URZ, URZ ;  /* 0x0000003f3f3ff290 */ /* 0x000ff2000fffe03f */
[----:B------:R-:W-:Y:S01]  /*19640*/  STL.64 [R1+0x150], R20 ;  /* 0x0001501401007387 */ /* 0x000fe20000100a00 */
[----:B------:R3:W-:Y:S02]  /*19650*/  STL.64 [R1+0x158], R22 ;  /* 0x0001581601007387 */ /* 0x0007e40000100a00 */
[----:B------:R-:W-:Y:S01]  /*19660*/  STL.64 [R1+0x1c58], R6 ;  /* 0x001c580601007387 */ /* 0x000fe20000100a00 */
[C---:B---3--:R-:W-:Y:S01]  /*19670*/  HMMA.16816.F32.BF16 R20, R12.reuse, R8, R16 ;  /* 0x000000080c14723c */ /* 0x048fe20000041810 */
[----:B--2---:R0:W-:Y:S04]  /*19680*/  STL.64 [R1+0x1c50], R4 ;  /* 0x001c500401007387 */ /* 0x0041e80000100a00 */
[----:B0-----:R-:W2:Y:S11]  /*19690*/  LDL.LU.64 R4, [R1+0x40] ;  /* 0x0000400001047983 */ /* 0x001eb60000300a00 */
[----:B------:R-:W-:Y:S07]  /*196a0*/  @!UPT UIADD3 URZ, URZ, URZ, URZ ;  /* 0x0000003f3f3ff290 */ /* 0x000fee000fffe03f */
[----:B------:R0:W-:Y:S01]  /*196b0*/  STL.64 [R1+0x140], R20 ;  /* 0x0001401401007387 */ /* 0x0001e20000100a00 */
[----:B------:R1:W-:Y:S02]  /*196c0*/  STL.64 [R1+0x148], R22 ;  /* 0x0001481601007387 */ /* 0x0003e40000100a00 */
[----:B------:R-:W2:Y:S02]  /*196d0*/  LDL.LU.64 R24, [R1+0x7f0] ;  /* 0x0007f00001187983 */ /* 0x000ea40000300a00 */
[----:B------:R-:W2:Y:S01]  /*196e0*/  LDL.LU.64 R26, [R1+0x7f8] ;  /* 0x0007f800011a7983 */ /* 0x000ea20000300a00 */
[----:B0-----:R-:W3:Y:S01]  /*196f0*/  LDL.LU.64 R20, [R1+0x7d0] ;  /* 0x0007d00001147983 */ /* 0x001ee20000300a00 */
[----:B-1----:R-:W4:Y:S02]  /*19700*/  LDL.LU.64 R22, [R1+0x7d8] ;  /* 0x0007d80001167983 */ /* 0x002f240000300a00 */
[----:B------:R-:W-:Y:S02]  /*19710*/  IMAD.MOV.U32 R16, RZ, RZ, R8 ;  /* 0x000000ffff107224 */ /* 0x000fe400078e0008 */
[----:B------:R-:W-:Y:S01]  /*19720*/  IMAD.MOV.U32 R17, RZ, RZ, R9 ;  /* 0x000000ffff117224 */ /* 0x000fe200078e0009 */
[----:B----4-:R-:W-:Y:S01]  /*19730*/  STL.64 [R1+0x1cc8], R22 ;  /* 0x001cc81601007387 */ /* 0x010fe20000100a00 */
[----:B---3--:R0:W-:Y:S03]  /*19740*/  STL.64 [R1+0x1cc0], R20 ;  /* 0x001cc01401007387 */ /* 0x0081e60000100a00 */
[----:B0-----:R-:W3:Y:S01]  /*19750*/  LDL.LU.64 R20, [R1+0x7e0] ;  /* 0x0007e00001147983 */ /* 0x001ee20000300a00 */
[----:B------:R-:W3:Y:S02]  /*19760*/  LDL.LU.64 R22, [R1+0x7e8] ;  /* 0x0007e80001167983 */ /* 0x000ee40000300a00 */
[----:B------:R-:W4:Y:S02]  /*19770*/  LDL.LU.64 R8, [R1+0x7a0] ;  /* 0x0007a00001087983 */ /* 0x000f240000300a00 */
[----:B------:R-:W3:Y:S01]  /*19780*/  LDL.LU.64 R10, [R1+0x7a8] ;  /* 0x0007a800010a7983 */ /* 0x000ee20000300a00 */
[----:B--2---:R-:W-:Y:S01]  /*19790*/  HMMA.16816.F32.BF16 R24, R12, R4, R24 ;  /* 0x000000040c18723c */ /* 0x004fe20000041818 */
[----:B---3--:R-:W-:Y:S01]  /*197a0*/  STL.64 [R1+0x1c88], R10 ;  /* 0x001c880a01007387 */ /* 0x008fe20000100a00 */
[----:B----4-:R0:W-:Y:S03]  /*197b0*/  STL.64 [R1+0x1c80], R8 ;  /* 0x001c800801007387 */ /* 0x0101e60000100a00 */
[----:B0-----:R-:W2:Y:S01]  /*197c0*/  LDL.LU.64 R8, [R1+0x7b0] ;  /* 0x0007b00001087983 */ /* 0x001ea20000300a00 */
[----:B------:R-:W3:Y:S03]  /*197d0*/  LDL.LU.64 R10, [R1+0x7b8] ;  /* 0x0007b800010a7983 */ /* 0x000ee60000300a00 */
[----:B---3--:R-:W-:Y:S01]  /*197e0*/  STL.64 [R1+0x1ca0], R10 ;  /* 0x001ca00a01007387 */ /* 0x008fe20000100a00 */
[----:B--2---:R0:W-:Y:S03]  /*197f0*/  STL.64 [R1+0x1c98], R8 ;  /* 0x001c980801007387 */ /* 0x0041e60000100a00 */
[----:B0-----:R-:W2:Y:S01]  /*19800*/  LDL.LU.64 R8, [R1+0x7c0] ;  /* 0x0007c00001087983 */ /* 0x001ea20000300a00 */
[----:B------:R-:W2:Y:S09]  /*19810*/  LDL.LU.64 R10, [R1+0x7c8] ;  /* 0x0007c800010a7983 */ /* 0x000eb20000300a00 */
[----:B------:R0:W-:Y:S02]  /*19820*/  STL.64 [R1+0x130], R24 ;  /* 0x0001301801007387 */ /* 0x0001e40000100a00 */
[----:B------:R1:W-:Y:S01]  /*19830*/  STL.64 [R1+0x138], R26 ;  /* 0x0001381a01007387 */ /* 0x0003e20000100a00 */
[----:B0-----:R-:W1:Y:S01]  /*19840*/  LDL.LU.64 R24, [R1+0x1cd0] ;  /* 0x001cd00001187983 */ /* 0x001e620000300a00 */
[----:B------:R-:W-:-:S02]  /*19850*/  IMAD.MOV.U32 R18, RZ, RZ, R4 ;  /* 0x000000ffff127224 */ /* 0x000fc400078e0004 */
[----:B------:R-:W-:Y:S02]  /*19860*/  IMAD.MOV.U32 R19, RZ, RZ, R5 ;  /* 0x000000ffff137224 */ /* 0x000fe400078e0005 */
[----:B------:R-:W3:Y:S01]  /*19870*/  LDL.LU.64 R4, [R1+0x790] ;  /* 0x0007900001047983 */ /* 0x000ee20000300a00 */
[----:B------:R-:W3:Y:S01]  /*19880*/  LDL.LU.64 R6, [R1+0x798] ;  /* 0x0007980001067983 */ /* 0x000ee20000300a00 */
[C---:B-1----:R-:W-:Y:S02]  /*19890*/  HMMA.16816.F32.BF16 R24, R12.reuse, R24, R20 ;  /* 0x000000180c18723c */ /* 0x042fe40000041814 */
[----:B------:R-:W4:Y:S01]  /*198a0*/  LDL.LU.64 R22, [R1+0x1cc8] ;  /* 0x001cc80001167983 */ /* 0x000f220000300a00 */
[----:B------:R-:W4:Y:S11]  /*198b0*/  LDL.LU.64 R20, [R1+0x1cc0] ;  /* 0x001cc00001147983 */ /* 0x000f360000300a00 */
        /* <DEDUP_REMOVED lines=8> */
[----:B------:R1:W-:Y:S03]  /*19940*/  STL.64 [R1+0x118], R22 ;  /* 0x0001181601007387 */ /* 0x0003e60000100a00 */
[----:B0-----:R-:W4:Y:S01]  /*19950*/  LDL.LU.64 R20, [R1+0x1cb0] ;  /* 0x001cb00001147983 */ /* 0x001f220000300a00 */
[----:B-1----:R-:W-:Y:S02]  /*19960*/  IMAD.MOV.U32 R23, RZ, RZ, R24 ;  /* 0x000000ffff177224 */ /* 0x002fe400078e0018 */
[----:B------:R-:W-:Y:S02]  /*19970*/  IMAD.MOV.U32 R22, RZ, RZ, R25 ;  /* 0x000000ffff167224 */ /* 0x000fe400078e0019 */
        /* <DEDUP_REMOVED lines=19> */
[----:B------:R-:W2:Y:S02]  /*19ab0*/  LDL.LU.64 R24, [R1+0x1c70] ;  /* 0x001c700001187983 */ /* 0x000ea40000300a00 */
[C---:B--2---:R-:W-:Y:S11]  /*19ac0*/  HMMA.16816.F32.BF16 R8, R12.reuse, R24, R8 ;  /* 0x000000180c08723c */ /* 0x044ff60000041808 */
[----:B------:R-:W-:Y:S11]  /*19ad0*/  @!UPT UIADD3 URZ, URZ, URZ, URZ ;  /* 0x0000003f3f3ff290 */ /* 0x000ff6000fffe03f */
[----:B------:R-:W-:Y:S01]  /*19ae0*/  @!UPT UIADD3 URZ, URZ, URZ, URZ ;  /* 0x0000003f3f3ff290 */ /* 0x000fe2000fffe03f */
[----:B------:R-:W-:Y:S01]  /*19af0*/  STL.64 [R1+0xe0], R8 ;  /* 0x0000e00801007387 */ /* 0x000fe20000100a00 */
[----:B------:R0:W-:Y:S03]  /*19b00*/  STL.64 [R1+0xe8], R10 ;  /* 0x0000e80a01007387 */ /* 0x0001e60000100a00 */
[----:B0-----:R-:W2:Y:S01]  /*19b10*/  LDL.LU.64 R10, [R1+0x1c68] ;  /* 0x001c6800010a7983 */ /* 0x001ea20000300a00 */
[----:B------:R-:W3:Y:S02]  /*19b20*/  LDL.LU.64 R8, [R1+0x1c60] ;  /* 0x001c600001087983 */ /* 0x000ee40000300a00 */
[----:B------:R-:W-:Y:S02]  /*19b30*/  STL.64 [R1+0x1b40], R26 ;  /* 0x001b401a01007387 */ /* 0x000fe40000100a00 */
[----:B------:R0:W-:Y:S02]  /*19b40*/  STL.64 [R1+0x1b38], R24 ;  /* 0x001b381801007387 */ /* 0x0001e40000100a00 */
[----:B0-----:R-:W2:Y:S01]  /*19b50*/  LDL.LU.64 R24, [R1+0x6a0] ;  /* 0x0006a00001187983 */ /* 0x001ea20000300a00 */
[----:B------:R-:W2:Y:S01]  /*19b60*/  LDL.LU.64 R26, [R1+0x6a8] ;  /* 0x0006a800011a7983 */ /* 0x000ea20000300a00 */
[----:B---3--:R-:W-:Y:S11]  /*19b70*/  HMMA.16816.F32.BF16 R4, R12, R8, R4 ;  /* 0x000000080c04723c */ /* 0x008ff60000041804 */
        /* <DEDUP_REMOVED lines=8> */
[----:B0-----:R-:W-:-:S02]  /*19c00*/  IMAD.MOV.U32 R8, RZ, RZ, R23 ;  /* 0x000000ffff087224 */ /* 0x001fc400078e0017 */
[----:B------:R-:W2:Y:S01]  /*19c10*/  LDL.LU R23, [R1+0x1c48] ;  /* 0x001c480001177983 */ /* 0x000ea20000300800 */
[----:B------:R-:W-:Y:S01]  /*19c20*/  IMAD.MOV.U32 R9, RZ, RZ, R22 ;  /* 0x000000ffff097224 */ /* 0x000fe200078e0016 */
[----:B---3--:R-:W-:Y:S11]  /*19c30*/  HMMA.16816.F32.BF16 R12, R12, R4, R24 ;  /* 0x000000040c0c723c */ /* 0x008ff60000041818 */
[----:B------:R-:W-:Y:S11]  /*19c40*/  @!UPT UIADD3 URZ, URZ, URZ, URZ ;  /* 0x0000003f3f3ff290 */ /* 0x000ff6000fffe03f */
[----:B------:R-:W-:Y:S01]  /*19c50*/  @!UPT UIADD3 URZ, URZ, URZ, URZ ;  /* 0x0000003f3f3ff290 */ /* 0x000fe2000fffe03f */
[----:B------:R0:W-:Y:S01]  /*19c60*/  STL.64 [R1+0xd0], R12 ;  /* 0x0000d00c01007387 */ /* 0x0001e20000100a00 */
[----:B------:R-:W-:Y:S02]  /*19c70*/  STL.64 [R1+0xd8], R14 ;  /* 0x0000d80e01007387 */ /* 0x000fe40000100a00 */
[----:B------:R-:W3:Y:S02]  /*19c80*/  LDL.LU R22, [R1+0x1c44] ;  /* 0x001c440001167983 */ /* 0x000ee40000300800 */
[----:B0-----:R-:W-:Y:S02]  /*19c90*/  IMAD.MOV.U32 R12, RZ, RZ, R6 ;  /* 0x000000ffff0c7224 */ /* 0x001fe400078e0006 */
[----:B------:R-:W-:Y:S01]  /*19ca0*/  IMAD.MOV.U32 R13, RZ, RZ, R7 ;  /* 0x000000ffff0d7224 */ /* 0x000fe200078e0007 */
[----:B------:R-:W3:Y:S01]  /*19cb0*/  LDL.LU R6, [R1+0x1c40] ;  /* 0x001c400001067983 */ /* 0x000ee20000300800 */
[----:B------:R-:W3:Y:S03]  /*19cc0*/  LDL.LU R7, [R1+0x1c3c] ;  /* 0x001c3c0001077983 */ /* 0x000ee60000300800 */
[----:B------:R-:W-:Y:S01]  /*19cd0*/  STL.64 [R1+0x1b90], R12 ;  /* 0x001b900c01007387 */ /* 0x000fe20000100a00 */
[----:B------:R0:W-:Y:S02]  /*19ce0*/  STL.64 [R1+0x1b60], R8 ;  /* 0x001b600801007387 */ /* 0x0001e40000100a00 */
[----:B0-----:R-:W-:-:S02]  /*19cf0*/  IMAD.MOV.U32 R8, RZ, RZ, R18 ;  /* 0x000000ffff087224 */ /* 0x001fc400078e0012 */
[----:B------:R-:W-:Y:S01]  /*19d00*/  IMAD.MOV.U32 R9, RZ, RZ, R19 ;  /* 0x000000ffff097224 */ /* 0x000fe200078e0013 */
[----:B------:R-:W3:Y:S01]  /*19d10*/  LDL.LU R18, [R1+0x1c38] ;  /* 0x001c380001127983 */ /* 0x000ee20000300800 */
[----:B------:R-:W3:Y:S03]  /*19d20*/  LDL.LU R19, [R1+0x1c34] ;  /* 0x001c340001137983 */ /* 0x000ee60000300800 */
[----:B------:R0:W-:Y:S02]  /*19d30*/  STL.64 [R1+0x1b70], R8 ;  /* 0x001b700801007387 */ /* 0x0001e40000100a00 */
[----:B0-----:R-:W-:Y:S02]  /*19d40*/  IMAD.MOV.U32 R8, RZ, RZ, R16 ;  /* 0x000000ffff087224 */ /* 0x001fe400078e0010 */
[----:B------:R-:W-:Y:S01]  /*19d50*/  IMAD.MOV.U32 R9, RZ, RZ, R17 ;  /* 0x000000ffff097224 */ /* 0x000fe200078e0011 */
[----:B------:R-:W3:Y:S01]  /*19d60*/  LDL.LU R16, [R1+0x1c30] ;  /* 0x001c300001107983 */ /* 0x000ee20000300800 */
[----:B------:R-:W3:Y:S03]  /*19d70*/  LDL.LU R17, [R1+0x1c2c] ;  /* 0x001c2c0001117983 */ /* 0x000ee60000300800 */
[----:B------:R4:W-:Y:S02]  /*19d80*/  STL.64 [R1+0x1b98], R8 ;  /* 0x001b980801007387 */ /* 0x0009e40000100a00 */
[----:B----4-:R-:W-:-:S02]  /*19d90*/  IMAD.MOV.U32 R8, RZ, RZ, R20 ;  /* 0x000000ffff087224 */ /* 0x010fc400078e0014 */
[----:B------:R-:W-:Y:S01]  /*19da0*/  IMAD.MOV.U32 R9, RZ, RZ, R21 ;  /* 0x000000ffff097224 */ /* 0x000fe200078e0015 */
[----:B------:R-:W4:Y:S01]  /*19db0*/  LDL.LU R20, [R1+0x1c28] ;  /* 0x001c280001147983 */ /* 0x000f220000300800 */
[----:B------:R-:W4:Y:S03]  /*19dc0*/  LDL.LU R21, [R1+0x1c24] ;  /* 0x001c240001157983 */ /* 0x000f260000300800 */
[----:B------:R2:W-:Y:S02]  /*19dd0*/  STL.64 [R1+0x1bb0], R8 ;  /* 0x001bb00801007387 */ /* 0x0005e40000100a00 */
[----:B--2---:R-:W-:Y:S02]  /*19de0*/  IMAD.MOV.U32 R9, RZ, RZ, R23 ;  /* 0x000000ffff097224 */ /* 0x004fe400078e0017 */
[----:B---3--:R-:W-:Y:S02]  /*19df0*/  IMAD.MOV.U32 R8, RZ, RZ, R22 ;  /* 0x000000ffff087224 */ /* 0x008fe400078e0016 */
[----:B------:R-:W4:Y:S01]  /*19e00*/  LDL.LU R22, [R1+0x1c20] ;  /* 0x001c200001167983 */ /* 0x000f220000300800 */
[----:B------:R-:W4:Y:S02]  /*19e10*/  LDL.LU R23, [R1+0x1c1c] ;  /* 0x001c1c0001177983 */ /* 0x000f240000300800 */
[----:B------:R0:W-:Y:S02]  /*19e20*/  STL.64 [R1+0x1bc8], R8 ;  /* 0x001bc80801007387 */ /* 0x0001e40000100a00 */
[----:B0-----:R-:W-:-:S02]  /*19e30*/  IMAD.MOV.U32 R8, RZ, RZ, R7 ;  /* 0x000000ffff087224 */ /* 0x001fc400078e0007 */
[----:B------:R-:W-:Y:S01]  /*19e40*/  IMAD.MOV.U32 R9, RZ, RZ, R6 ;  /* 0x000000ffff097224 */ /* 0x000fe200078e0006 */
[----:B------:R-:W2:Y:S01]  /*19e50*/  LDL.LU R7, [R1+0x1c18] ;  /* 0x001c180001077983 */ /* 0x000ea20000300800 */
[----:B------:R-:W2:Y:S03]  /*19e60*/  LDL.LU R6, [R1+0x1c14] ;  /* 0x001c140001067983 */ /* 0x000ea60000300800 */
[----:B------:R0:W-:Y:S02]  /*19e70*/  STL.64 [R1+0x1be0], R8 ;  /* 0x001be00801007387 */ /* 0x0001e40000100a00 */
[----:B0-----:R-:W-:Y:S02]  /*19e80*/  IMAD.MOV.U32 R8, RZ, RZ, R19 ;  /* 0x000000ffff087224 */ /* 0x001fe400078e0013 */
[----:B------:R-:W-:-:S05]  /*19e90*/  IMAD.MOV.U32 R9, RZ, RZ, R18 ;  /* 0x000000ffff097224 */ /* 0x000fca00078e0012 */
[----:B------:R-:W-:Y:S01]  /*19ea0*/  STL.64 [R1+0x1bf8], R8 ;  /* 0x001bf80801007387 */ /* 0x000fe20000100a00 */
        /* <DEDUP_REMOVED lines=14> */
[----:B------:R-:W0:Y:S04]  /*19f90*/  S2R R27, SR_TID.X ;  /* 0x00000000001b7919 */ /* 0x000e280000002100 */
[----:B------:R-:W1:Y:S01]  /*19fa0*/  S2R R24, SR_TID.X ;  /* 0x0000000000187919 */ /* 0x000e620000002100 */
[----:B------:R-:W-:-:S02]  /*19fb0*/  IMAD.MOV.U32 R8, RZ, RZ, R17 ;  /* 0x000000ffff087224 */ /* 0x000fc400078e0011 */
[----:B------:R-:W-:Y:S02]  /*19fc0*/  IMAD.MOV.U32 R9, RZ, RZ, R16 ;  /* 0x000000ffff097224 */ /* 0x000fe400078e0010 */
[----:B0-----:R-:W-:Y:S01]  /*19fd0*/  IMAD.SHL.U32 R27, R27, 0x2, RZ ;  /* 0x000000021b1b7824 */ /* 0x001fe200078e00ff */
[----:B-1----:R-:W-:-:S04]  /*19fe0*/  LOP3.LUT R25, R24, 0x7, RZ, 0xc0, !PT ;  /* 0x0000000718197812 */ /* 0x002fc800078ec0ff */
[----:B------:R-:W-:Y:S01]  /*19ff0*/  LOP3.LUT R27, R27, 0x10, RZ, 0xc0, !PT ;  /* 0x000000101b1b7812 */ /* 0x000fe200078ec0ff */
[----:B------:R-:W-:Y:S01]  /*1a000*/  IMAD R25, R25, 0x210, RZ ;  /* 0x0000021019197824 */ /* 0x000fe200078e02ff */
[----:B---3--:R-:W-:Y:S01]  /*1a010*/  STL.64 [R1+0x1bf0], R14 ;  /* 0x001bf00e01007387 */ /* 0x008fe20000100a00 */
[----:B--2---:R0:W-:Y:S03]  /*1a020*/  STL.64 [R1+0x1be8], R12 ;  /* 0x001be80c01007387 */ /* 0x0041e60000100a00 */
[----:B0-----:R-:W2:Y:S01]  /*1a030*/  LDL.LU.64 R12, [R1+0x540] ;  /* 0x00054000010c7983 */ /* 0x001ea20000300a00 */
[----:B------:R-:W3:Y:S01]  /*1a040*/  LDL.LU.64 R14, [R1+0x548] ;  /* 0x00054800010e7983 */ /* 0x000ee20000300a00 */
[----:B------:R-:W-:Y:S01]  /*1a050*/  LOP3.LUT R27, R27, 0x20, R24, 0xf8, !PT ;  /* 0x000000201b1b7812 */ /* 0x000fe200078ef818 */
[----:B------:R-:W-:-:S03]  /*1a060*/  IMAD.SHL.U32 R26, R24, 0x100, RZ ;  /* 0x00000100181a7824 */ /* 0x000fc600078e00ff */
[----:B------:R-:W-:-:S04]  /*1a070*/  LOP3.LUT R27, R25, R27, RZ, 0x3c, !PT ;  /* 0x0000001b191b7212 */ /* 0x000fc800078e3cff */
[----:B------:R-:W-:-:S05]  /*1a080*/  LOP3.LUT R27, R27, 0x1000, R26, 0xf8, !PT ;  /* 0x000010001b1b7812 */ /* 0x000fca00078ef81a */
[----:B------:R-:W0:Y:S04]  /*1a090*/  LDSM.16.MT88.4 R16, [R27+0x2000] ;  /* 0x002000001b10783b */ /* 0x000e280000004200 */
[----:B---3--:R-:W-:Y:S01]  /*1a0a0*/  STL.64 [R1+0x1c08], R14 ;  /* 0x001c080e01007387 */ /* 0x008fe20000100a00 */
[----:B--2---:R1:W-:Y:S03]  /*1a0b0*/  STL.64 [R1+0x1c00], R12 ;  /* 0x001c000c01007387 */ /* 0x0043e60000100a00 */
[----:B-1----:R-:W4:Y:S01]  /*1a0c0*/  LDL.LU.64 R12, [R1+0x550] ;  /* 0x00055000010c7983 */ /* 0x002f220000300a00 */
[----:B------:R-:W4:Y:S02]  /*1a0d0*/  LDL.LU.64 R14, [R1+0x558] ;  /* 0x00055800010e7983 */ /* 0x000f240000300a00 */
[----:B------:R-:W-:Y:S02]  /*1a0e0*/  STL.64 [R1+0x1b20], R6 ;  /* 0x001b200601007387 */ /* 0x000fe40000100a00 */
[----:B------:R1:W-:Y:S02]  /*1a0f0*/  STL.64 [R1+0x1b18], R4 ;  /* 0x001b180401007387 */ /* 0x0003e40000100a00 */
[----:B-1----:R-:W2:Y:S01]  /*1a100*/  LDL.LU.64 R4, [R1+0x4f0] ;  /* 0x0004f00001047983 */ /* 0x002ea20000300a00 */
[----:B------:R-:W2:Y:S02]  /*1a110*/  LDL.LU.64 R6, [R1+0x4f8] ;  /* 0x0004f80001067983 */ /* 0x000ea40000300a00 */
[----:B0-----:R-:W-:Y:S02]  /*1a120*/  STL.64 [R1+0x1b10], R18 ;  /* 0x001b101201007387 */ /* 0x001fe40000100a00 */
[----:B------:R0:W-:Y:S02]  /*1a130*/  STL.64 [R1+0x1b08], R16 ;  /* 0x001b081001007387 */ /* 0x0001e40000100a00 */
[----:B0-----:R-:W3:Y:S01]  /*1a140*/  LDL.LU R16, [R1+0x30] ;  /* 0x0000300001107983 */ /* 0x001ee20000300800 */
[----:B------:R-:W3:Y:S01]  /*1a150*/  LDL.LU R17, [R1+0x34] ;  /* 0x0000340001117983 */ /* 0x000ee20000300800 */
[----:B----4-:R-:W-:Y:S02]  /*1a160*/  HMMA.16816.F32.BF16 R8, R20, R8, R12 ;  /* 0x000000081408723c */ /* 0x010fe4000004180c */
[----:B---3--:R0:W-:Y:S04]  /*1a170*/  STL.64 [R1+0x1b68], R16 ;  /* 0x001b681001007387 */ /* 0x0081e80000100a00 */
[----:B0-----:R-:W3:Y:S01]  /*1a180*/  LDL.LU R16, [R1+0x70] ;  /* 0x0000700001107983 */ /* 0x001ee20000300800 */
[----:B------:R-:W-:-:S02]  /*1a190*/  IMAD.MOV.U32 R17, RZ, RZ, R3 ;  /* 0x000000ffff117224 */ /* 0x000fc400078e0003 */
[----:B------:R-:W4:Y:S02]  /*1a1a0*/  LDL.LU R3, [R1+0x1c10] ;  /* 0x001c100001037983 */ /* 0x000f240000300800 */
[----:B------:R-:W2:Y:S01]  /*1a1b0*/  LDL.LU.64 R14, [R1+0x1c08] ;  /* 0x001c0800010e7983 */ /* 0x000ea20000300a00 */
[----:B------:R-:W2:Y:S11]  /*1a1c0*/  LDL.LU.64 R12, [R1+0x1c00] ;  /* 0x001c0000010c7983 */ /* 0x000eb60000300a00 */
[----:B------:R0:W-:Y:S02]  /*1a1d0*/  STL.64 [R1+0x550], R8 ;  /* 0x0005500801007387 */ /* 0x0001e40000100a00 */
[----:B------:R2:W-:Y:S01]  /*1a1e0*/  STL.64 [R1+0x558], R10 ;  /* 0x0005580a01007387 */ /* 0x0005e20000100a00 */
        /* <DEDUP_REMOVED lines=23> */
[----:B------:R-:W3:Y:S01]  /*1a360*/  LDL.LU.64 R14, [R1+0x1ba8] ;  /* 0x001ba800010e7983 */ /* 0x000ee20000300a00 */
[----:B------:R-:W3:Y:S11]  /*1a370*/  LDL.LU.64 R12, [R1+0x1ba0] ;  /* 0x001ba000010c7983 */ /* 0x000ef60000300a00 */
[----:B------:R-:W-:Y:S09]  /*1a380*/  @!UPT UIADD3 URZ, URZ, URZ, URZ ;  /* 0x0000003f3f3ff290 */ /* 0x000ff2000fffe03f */
[----:B------:R0:W-:Y:S01]  /*1a390*/  STL.64 [R1+0x510], R8 ;  /* 0x0005100801007387 */ /* 0x0001e20000100a00 */
[----:B------:R-:W-:Y:S03]  /*1a3a0*/  STL.64 [R1+0x518], R10 ;  /* 0x0005180a01007387 */ /* 0x000fe60000100a00 */
[----:B0-----:R-:W2:Y:S01]  /*1a3b0*/  LDL.LU.64 R8, [R1+0x1b98] ;  /* 0x001b980001087983 */ /* 0x001ea20000300a00 */
[C---:B---3--:R-:W-:Y:S03]  /*1a3c0*/  HMMA.16816.F32.BF16 R16, R20.reuse, R16, R12 ;  /* 0x000000101410723c */ /* 0x048fe6000004180c */
[----:B------:R-:W3:Y:S11]  /*1a3d0*/  LDL.LU.64 R12, [R1+0x1b90] ;  /* 0x001b9000010c7983 */ /* 0x000ef60000300a00 */
[----:B------:R-:W-:Y:S09]  /*1a3e0*/  @!UPT UIADD3 URZ, URZ, URZ, URZ ;  /* 0x0000003f3f3ff290 */ /* 0x000ff2000fffe03f */
[----:B------:R0:W-:Y:S01]  /*1a3f0*/  STL.64 [R1+0x500], R16 ;  /* 0x0005001001007387 */ /* 0x0001e20000100a00 */
[----:B------:R1:W-:Y:S03]  /*1a400*/  STL.64 [R1+0x508], R18 ;  /* 0x0005081201007387 */ /* 0x0003e60000100a00 */
[----:B0-----:R-:W2:Y:S01]  /*1a410*/  LDL.LU.64 R16, [R1+0x680] ;  /* 0x0006800001107983 */ /* 0x001ea20000300a00 */
[----:B-1----:R-:W2:Y:S03]  /*1a420*/  LDL.LU.64 R18, [R1+0x688] ;  /* 0x0006880001127983 */ /* 0x002ea60000300a00 */
[----:B--2---:R-:W-:Y:S01]  /*1a430*/  STL.64 [R1+0x1b80], R18 ;  /* 0x001b801201007387 */ /* 0x004fe20000100a00 */
[----:B------:R0:W-:Y:S03]  /*1a440*/  STL.64 [R1+0x1b78], R16 ;  /* 0x001b781001007387 */ /* 0x0001e60000100a00 */
[----:B0-----:R-:W2:Y:S01]  /*1a450*/  LDL.LU.64 R16, [R1+0x690] ;  /* 0x0006900001107983 */ /* 0x001ea20000300a00 */
[----:B------:R-:W2:Y:S01]  /*1a460*/  LDL.LU.64 R18, [R1+0x698] ;  /* 0x0006980001127983 */ /* 0x000ea20000300a00 */
[----:B---3--:R-:W-:Y:S01]  /*1a470*/  HMMA.16816.F32.BF16 R4, R20, R12, R4 ;  /* 0x0000000c1404723c */ /* 0x008fe20000041804 */
[----:B------:R-:W0:Y:S04]  /*1a480*/  LDSM.16.MT88.4 R12, [R27+0x2080] ;  /* 0x002080001b0c783b */ /* 0x000e280000004200 */
[----:B------:R-:W-:-:S02]  /*1a490*/  IMAD.MOV.U32 R24, RZ, RZ, R29 ;  /* 0x000000ffff187224 */ /* 0x000fc400078e001d */
[----:B------:R-:W-:Y:S11]  /*1a4a0*/  IMAD.MOV.U32 R25, RZ, RZ, R28 ;  /* 0x000000ffff197224 */ /* 0x000ff600078e001c */
[----:B------:R-:W-:Y:S05]  /*1a4b0*/  @!UPT UIADD3 URZ, URZ, URZ, URZ ;  /* 0x0000003f3f3ff290 */ /* 0x000fea000fffe03f */
[----:B------:R1:W-:Y:S01]  /*1a4c0*/  STL.64 [R1+0x4f0], R4 ;  /* 0x0004f00401007387 */ /* 0x0003e20000100a00 */
[----:B------:R3:W-:Y:S02]  /*1a4d0*/  STL.64 [R1+0x4f8], R6 ;  /* 0x0004f80601007387 */ /* 0x0007e40000100a00 */
[----:B------:R-:W4:Y:S01]  /*1a4e0*/  LDL.LU R29, [R1+0x1b88] ;  /* 0x001b8800011d7983 */ /* 0x000f220000300800 */
[----:B-1----:R-:W4:Y:S01]  /*1a4f0*/  LDL.LU.64 R4, [R1+0x660] ;  /* 0x0006600001047983 */ /* 0x002f220000300a00 */
[----:B---3--:R-:W4:Y:S02]  /*1a500*/  LDL.LU.64 R6, [R1+0x668] ;  /* 0x0006680001067983 */ /* 0x008f240000300a00 */
[----:B------:R1:W-:Y:S02]  /*1a510*/  STL.64 [R1+0x1b58], R24 ;  /* 0x001b581801007387 */ /* 0x0003e40000100a00 */
[----:B-1----:R-:W3:Y:S01]  /*1a520*/  LDL.LU.64 R24, [R1+0x670] ;  /* 0x0006700001187983 */ /* 0x002ee20000300a00 */
[----:B------:R-:W3:Y:S02]  /*1a530*/  LDL.LU.64 R26, [R1+0x678] ;  /* 0x00067800011a7983 */ /* 0x000ee40000300a00 */
[----:B0-----:R-:W-:Y:S02]  /*1a540*/  STL [R1+0x19f4], R12 ;  /* 0x0019f40c01007387 */ /* 0x001fe40000100800 */
[----:B------:R-:W-:Y:S01]  /*1a550*/  STL [R1+0x19f0], R13 ;  /* 0x0019f00d01007387 */ /* 0x000fe20000100800 */
[----:B------:R-:W-:Y:S01]  /*1a560*/  STL [R1+0x19ec], R14 ;  /* 0x0019ec0e01007387 */ /* 0x000fe20000100800 */
[----:B------:R-:W-:Y:S01]  /*1a570*/  STL [R1+0x19e8], R15 ;  /* 0x0019e80f01007387 */ /* 0x000fe20000100800 */
        /* <DEDUP_REMOVED lines=8> */
[----:B------:R-:W3:Y:S11]  /*1a600*/  LDL.LU.64 R16, [R1+0x1b68] ;  /* 0x001b680001107983 */ /* 0x000ef60000300a00 */
[----:B------:R-:W-:Y:S10]  /*1a610*/  @!UPT UIADD3 URZ, URZ, URZ, URZ ;  /* 0x0000003f3f3ff290 */ /* 0x000ff4000fffe03f */
[----:B------:R0:W-:Y:S01]  /*1a620*/  STL.64 [R1+0x680], R8 ;  /* 0x0006800801007387 */ /* 0x0001e20000100a00 */
[----:B------:R1:W-:Y:S03]  /*1a630*/  STL.64 [R1+0x688], R10 ;  /* 0x0006880a01007387 */ /* 0x0003e60000100a00 */
[----:B0-----:R-:W4:Y:S01]  /*1a640*/  LDL.LU.64 R8, [R1+0x1b60] ;  /* 0x001b600001087983 */ /* 0x001f220000300a00 */
[----:B------:R-:W-:Y:S02]  /*1a650*/  IMAD.MOV.U32 R12, RZ, RZ, R2 ;  /* 0x000000ffff0c7224 */ /* 0x000fe400078e0002 */
[----:B------:R-:W-:Y:S01]  /*1a660*/  IMAD.MOV.U32 R13, RZ, RZ, R0 ;  /* 0x000000ffff0d7224 */ /* 0x000fe200078e0000 */
[C---:B---3--:R-:W-:Y:S11]  /*1a670*/  HMMA.16816.F32.BF16 R16, R20.reuse, R16, R24 ;  /* 0x000000101410723c */ /* 0x048ff60000041818 */
[----:B------:R-:W-:Y:S11]  /*1a680*/  @!UPT UIADD3 URZ, URZ, URZ, URZ ;  /* 0x0000003f3f3ff290 */ /* 0x000ff6000fffe03f */
[----:B------:R-:W-:Y:S02]  /*1a690*/  @!UPT UIADD3 URZ, URZ, URZ, URZ ;  /* 0x0000003f3f3ff290 */ /* 0x000fe4000fffe03f */
[----:B------:R-:W-:Y:S02]  /*1a6a0*/  IMAD.MOV.U32 R2, RZ, RZ, R19 ;  /* 0x000000ffff027224 */ /* 0x000fe400078e0013 */
[----:B------:R-:W-:Y:S02]  /*1a6b0*/  IMAD.MOV.U32 R28, RZ, RZ, R18 ;  /* 0x000000ffff1c7224 */ /* 0x000fe400078e0012 */
[----:B------:R-:W-:Y:S01]  /*1a6c0*/  IMAD.MOV.U32 R0, RZ, RZ, R17 ;  /* 0x000000ffff007224 */ /* 0x000fe200078e0011 */
[----:B------:R-:W-:Y:S01]  /*1a6d0*/  STL [R1+0x670], R16 ;  /* 0x0006701001007387 */ /* 0x000fe20000100800 */
[----:B------:R-:W2:Y:S02]  /*1a6e0*/  LDL.LU.64 R24, [R1+0x650] ;  /* 0x0006500001187983 */ /* 0x000ea40000300a00 */
[----:B------:R-:W2:Y:S02]  /*1a6f0*/  LDL.LU.64 R26, [R1+0x658] ;  /* 0x00065800011a7983 */ /* 0x000ea40000300a00 */
[----:B------:R-:W-:Y:S01]  /*1a700*/  STL [R1+0x1304], R2 ;  /* 0x0013040201007387 */ /* 0x000fe20000100800 */
[----:B------:R-:W-:Y:S01]  /*1a710*/  STL [R1+0x1300], R28 ;  /* 0x0013001c01007387 */ /* 0x000fe20000100800 */
[----:B------:R-:W-:Y:S01]  /*1a720*/  STL [R1+0x12fc], R0 ;  /* 0x0012fc0001007387 */ /* 0x000fe20000100800 */
[C---:B----4-:R-:W-:Y:S02]  /*1a730*/  HMMA.16816.F32.BF16 R4, R20.reuse, R8, R4 ;  /* 0x000000081404723c */ /* 0x050fe40000041804 */
[----:B------:R-:W3:Y:S01]  /*1a740*/  LDL.LU.64 R8, [R1+0x630] ;  /* 0x0006300001087983 */ /* 0x000ee20000300a00 */
[----:B-1----:R-:W4:Y:S11]  /*1a750*/  LDL.LU.64 R10, [R1+0x638] ;  /* 0x00063800010a7983 */ /* 0x002f360000300a00 */
[----:B------:R-:W-:Y:S09]  /*1a760*/  @!UPT UIADD3 URZ, URZ, URZ, URZ ;  /* 0x0000003f3f3ff290 */ /* 0x000ff2000fffe03f */
[----:B------:R-:W-:Y:S01]  /*1a770*/  STL.64 [R1+0x660], R4 ;  /* 0x0006600401007387 */ /* 0x000fe20000100a00 */
[----:B------:R-:W-:Y:S01]  /*1a780*/  STL.64 [R1+0x668], R6 ;  /* 0x0006680601007387 */ /* 0x000fe20000100a00 */
[----:B--2---:R-:W-:Y:S02]  /*1a790*/  HMMA.16816.F32.BF16 R12, R20, R12, R24 ;  /* 0x0000000c140c723c */ /* 0x004fe40000041818 */
[----:B----4-:R-:W-:Y:S01]  /*1a7a0*/  STL.64 [R1+0x1b50], R10 ;  /* 0x001b500a01007387 */ /* 0x010fe20000100a00 */
[----:B---3--:R0:W-:Y:S03]  /*1a7b0*/  STL.64 [R1+0x1b48], R8 ;  /* 0x001b480801007387 */ /* 0x0081e60000100a00 */
[----:B0-----:R-:W2:Y:S01]  /*1a7c0*/  LDL.LU.64 R8, [R1+0x640] ;  /* 0x0006400001087983 */ /* 0x001ea20000300a00 */
[----:B------:R-:W2:Y:S02]  /*1a7d0*/  LDL.LU.64 R10, [R1+0x648] ;  /* 0x00064800010a7983 */ /* 0x000ea40000300a00 */
[----:B------:R-:W3:Y:S02]  /*1a7e0*/  LDL.LU.64 R4, [R1+0x620] ;  /* 0x0006200001047983 */ /* 0x000ee40000300a00 */
[----:B------:R-:W3:Y:S01]  /*1a7f0*/  LDL.LU.64 R6, [R1+0x628] ;  /* 0x0006280001067983 */ /* 0x000ee20000300a00 */
[----:B------:R-:W4:Y:S01]  /*1a800*/  LDL.LU.64 R16, [R1+0x4e0] ;  /* 0x0004e00001107983 */ /* 0x000f220000300a00 */
[----:B------:R-:W4:Y:S02]  /*1a810*/  LDL.LU.64 R18, [R1+0x4e8] ;  /* 0x0004e80001127983 */ /* 0x000f240000300a00 */
[----:B------:R-:W2:Y:S09]  /*1a820*/  LDL.LU.64 R24, [R1+0x1b58] ;  /* 0x001b580001187983 */ /* 0x000eb20000300a00 */
[----:B------:R-:W-:-:S02]  /*1a830*/  IMAD.MOV.U32 R0, RZ, RZ, R15 ;  /* 0x000000ffff007224 */ /* 0x000fc400078e000f */
[----:B------:R-:W-:Y:S02]  /*1a840*/  IMAD.MOV.U32 R28, RZ, RZ, R14 ;  /* 0x000000ffff1c7224 */ /* 0x000fe400078e000e */
[----:B------:R-:W-:Y:S01]  /*1a850*/  IMAD.MOV.U32 R2, RZ, RZ, R13 ;  /* 0x000000ffff027224 */ /* 0x000fe200078e000d */
[----:B------:R0:W-:Y:S04]  /*1a860*/  STL [R1+0x650], R12 ;  /* 0x0006500c01007387 */ /* 0x0001e80000100800 */
[----:B0-----:R-:W3:Y:S01]  /*1a870*/  LDL.LU R12, [R1+0x8b0] ;  /* 0x0008b000010c7983 */ /* 0x001ee20000300800 */
[----:B------:R-:W3:Y:S02]  /*1a880*/  LDL.LU R13, [R1+0x8b4] ;  /* 0x0008b400010d7983 */ /* 0x000ee40000300800 */
[----:B------:R-:W-:Y:S02]  /*1a890*/  STL [R1+0x1310], R0 ;  /* 0x0013100001007387 */ /* 0x000fe40000100800 */
[----:B------:R-:W-:Y:S01]  /*1a8a0*/  STL [R1+0x130c], R28 ;  /* 0x00130c1c01007387 */ /* 0x000fe20000100800 */
[----:B------:R-:W-:Y:S01]  /*1a8b0*/  STL [R1+0x1308], R2 ;  /* 0x0013080201007387 */ /* 0x000fe20000100800 */
[C---:B--2---:R-:W-:Y:S03]  /*1a8c0*/  HMMA.16816.F32.BF16 R24, R20.reuse, R24, R8 ;  /* 0x000000181418723c */ /* 0x044fe60000041808 */
[----:B------:R-:W2:Y:S01]  /*1a8d0*/  LDL.LU.64 R10, [R1+0x1b50] ;  /* 0x001b5000010a7983 */ /* 0x000ea20000300a00 */
[----:B------:R-:W2:Y:S11]  /*1a8e0*/  LDL.LU.64 R8, [R1+0x1b48] ;  /* 0x001b480001087983 */ /* 0x000eb60000300a00 */
[----:B------:R-:W-:Y:S08]  /*1a8f0*/  @!UPT UIADD3 URZ, URZ, URZ, URZ ;  /* 0x0000003f3f3ff290 */ /* 0x000ff0000fffe03f */
[----:B------:R-:W-:Y:S01]  /*1a900*/  STL.64 [R1+0x640], R24 ;  /* 0x0006401801007387 */ /* 0x000fe20000100a00 */
[----:B------:R0:W-:Y:S03]  /*1a910*/  STL.64 [R1+0x648], R26 ;  /* 0x0006481a01007387 */ /* 0x0001e60000100a00 */
[----:B0-----:R-:W2:Y:S01]  /*1a920*/  LDL.LU.64 R26, [R1+0x1b40] ;  /* 0x001b4000011a7983 */ /* 0x001ea20000300a00 */
        /* <DEDUP_REMOVED lines=8> */
[----:B------:R0:W-:Y:S02]  /*1a9b0*/  STL.64 [R1+0x1b00], R26 ;  /* 0x001b001a01007387 */ /* 0x0001e40000100a00 */
[----:B0-----:R-:W2:Y:S01]  /*1a9c0*/  LDL.64 R26, [R1+0xc8] ;  /* 0x0000c800011a7983 */ /* 0x001ea20000100a00 */
[C---:B---3--:R-:W-:Y:S11]  /*1a9d0*/  HMMA.16816.F32.BF16 R4, R20.reuse, R8, R4 ;  /* 0x000000081404723c */ /* 0x048ff60000041804 */
[----:B------:R-:W-:Y:S11]  /*1a9e0*/  @!UPT UIADD3 URZ, URZ, URZ, URZ ;  /* 0x0000003f3f3ff290 */ /* 0x000ff6000fffe03f */
[----:B------:R-:W-:Y:S01]  /*1a9f0*/  @!UPT UIADD3 URZ, URZ, URZ, URZ ;  /* 0x0000003f3f3ff290 */ /* 0x000fe2000fffe03f */
[----:B------:R-:W-:Y:S01]  /*1aa00*/  STL.64 [R1+0x620], R4 ;  /* 0x0006200401007387 */ /* 0x000fe20000100a00 */
[----:B------:R0:W-:Y:S03]  /*1aa10*/  STL.64 [R1+0x628], R6 ;  /* 0x0006280601007387 */ /* 0x0001e60000100a00 */
[----:B0-----:R-:W3:Y:S01]  /*1aa20*/  LDL.LU.64 R6, [R1+0x1b20] ;  /* 0x001b200001067983 */ /* 0x001ee20000300a00 */
[----:B------:R-:W4:Y:S02]  /*1aa30*/  LDL.LU.64 R4, [R1+0x1b18] ;  /* 0x001b180001047983 */ /* 0x000f240000300a00 */
[----:B------:R-:W-:Y:S01]  /*1aa40*/  IMAD.MOV.U32 R15, RZ, RZ, R3 ;  /* 0x000000ffff0f7224 */ /* 0x000fe200078e0003 */
[----:B----4-:R-:W-:Y:S01]  /*1aa50*/  HMMA.16816.F32.BF16 R20, R20, R4, R16 ;  /* 0x000000041414723c */ /* 0x010fe20000041810 */
[----:B------:R-:W4:Y:S01]  /*1aa60*/  LDL.LU.64 R18, [R1+0x1b10] ;  /* 0x001b100001127983 */ /* 0x000f220000300a00 */
[----:B------:R-:W4:Y:S11]  /*1aa70*/  LDL.LU.64 R16, [R1+0x1b08] ;  /* 0x001b080001107983 */ /* 0x000f360000300a00 */
[----:B------:R-:W-:Y:S11]  /*1aa80*/  @!UPT UIADD3 URZ, URZ, URZ, URZ ;  /* 0x0000003f3f3ff290 */ /* 0x000ff6000fffe03f */
[----:B------:R-:W-:Y:S02]  /*1aa90*/  IMAD.MOV.U32 R8, RZ, RZ, R22 ;  /* 0x000000ffff087224 */ /* 0x000fe400078e0016 */
[----:B------:R-:W-:Y:S02]  /*1aaa0*/  IMAD.MOV.U32 R3, RZ, RZ, R23 ;  /* 0x000000ffff037224 */ /* 0x000fe400078e0017 */
[----:B------:R-:W2:Y:S04]  /*1aab0*/  LDL.64 R22, [R1+0x78] ;  /* 0x0000780001167983 */ /* 0x000ea80000100a00 */
[----:B--2---:R-:W-:Y:S01]  /*1aac0*/  STL.64 [R1+0x1ad0], R22 ;  /* 0x001ad01601007387 */ /* 0x004fe20000100a00 */
[----:B---3--:R0:W-:Y:S03]  /*1aad0*/  STL.64 [R1+0x1aa0], R6 ;  /* 0x001aa00601007387 */ /* 0x0081e60000100a00 */
[----:B0-----:R-:W2:Y:S01]  /*1aae0*/  LDL.64 R6, [R1+0xa8] ;  /* 0x0000a80001067983 */ /* 0x001ea20000100a00 */
[----:B------:R-:W-:-:S02]  /*1aaf0*/  IMAD.MOV.U32 R9, RZ, RZ, R21 ;  /* 0x000000ffff097224 */ /* 0x000fc400078e0015 */
[----:B------:R-:W-:Y:S02]  /*1ab00*/  IMAD.MOV.U32 R14, RZ, RZ, R29 ;  /* 0x000000ffff0e7224 */ /* 0x000fe400078e001d */
[----:B------:R-:W-:Y:S01]  /*1ab10*/  IMAD.MOV.U32 R29, RZ, RZ, R20 ;  /* 0x000000ffff1d7224 */ /* 0x000fe200078e0014 */
[----:B--2---:R0:W-:Y:S01]  /*1ab20*/  STL.64 [R1+0x1af0], R6 ;  /* 0x001af00601007387 */ /* 0x0041e20000100a00 */
[----:B------:R-:W2:Y:S02]  /*1ab30*/  LDL.LU R4, [R1+0x8a0] ;  /* 0x0008a00001047983 */ /* 0x000ea40000300800 */
[----:B------:R-:W2:Y:S01]  /*1ab40*/  LDL.LU R5, [R1+0x8a4] ;  /* 0x0008a40001057983 */ /* 0x000ea20000300800 */
[----:B0-----:R-:W2:Y:S01]  /*1ab50*/  LDL.LU R6, [R1+0x8a8] ;  /* 0x0008a80001067983 */ /* 0x001ea20000300800 */
[----:B------:R-:W2:Y:S02]  /*1ab60*/  LDL.LU R7, [R1+0x8ac] ;  /* 0x0008ac0001077983 */ /* 0x000ea40000300800 */
[----:B------:R-:W-:Y:S02]  /*1ab70*/  STL [R1+0x15ac], R8 ;  /* 0x0015ac0801007387 */ /* 0x000fe40000100800 */
[----:B------:R-:W-:Y:S01]  /*1ab80*/  STL [R1+0x15a8], R9 ;  /* 0x0015a80901007387 */ /* 0x000fe20000100800 */
[----:B------:R0:W-:Y:S04]  /*1ab90*/  STL.64 [R1+0x1ad8], R10 ;  /* 0x001ad80a01007387 */ /* 0x0001e80000100a00 */
[----:B0-----:R-:W3:Y:S01]  /*1aba0*/  LDL.64 R10, [R1+0x98] ;  /* 0x00009800010a7983 */ /* 0x001ee20000100a00 */
[----:B----4-:R-:W-:Y:S07]  /*1abb0*/  HMMA.16816.F32.BF16 R20, R16, R26, R12 ;  /* 0x0000001a1014723c */ /* 0x010fee000004180c */
[----:B------:R-:W-:Y:S01]  /*1abc0*/  IMAD.MOV.U32 R15, RZ, RZ, R26 ;  /* 0x000000ffff0f7224 */ /* 0x000fe200078e001a */
[----:B---3--:R0:W-:Y:S04]  /*1abd0*/  STL.64 [R1+0x1af8], R10 ;  /* 0x001af80a01007387 */ /* 0x0081e80000100a00 */
[----:B0-----:R-:W2:Y:S01]  /*1abe0*/  LDL.64 R10, [R1+0xb8] ;  /* 0x0000b800010a7983 */ /* 0x001ea20000100a00 */
[----:B------:R-:W-:Y:S02]  /*1abf0*/  STL [R1+0x1318], R3 ;  /* 0x0013180301007387 */ /* 0x000fe40000100800 */
[----:B------:R0:W-:Y:S02]  /*1ac00*/  STL [R1+0x1314], R29 ;  /* 0x0013141d01007387 */ /* 0x0001e40000100800 */
[----:B0-----:R-:W-:-:S02]  /*1ac10*/  IMAD.MOV.U32 R29, RZ, RZ, R27 ;  /* 0x000000ffff1d7224 */ /* 0x001fc400078e001b */
[----:B------:R-:W3:Y:S04]  /*1ac20*/  LDL.LU.64 R26, [R1+0x1b00] ;  /* 0x001b0000011a7983 */ /* 0x000ee80000300a00 */
[----:B------:R-:W-:Y:S02]  /*1ac30*/  STL.64 [R1+0x8b0], R20 ;  /* 0x0008b01401007387 */ /* 0x000fe40000100a00 */
[----:B------:R0:W-:Y:S02]  /*1ac40*/  STL.64 [R1+0x8b8], R22 ;  /* 0x0008b81601007387 */ /* 0x0001e40000100a00 */
[----:B0-----:R-:W4:Y:S01]  /*1ac50*/  LDL.64 R22, [R1+0x88] ;  /* 0x0000880001167983 */ /* 0x001f220000100a00 */
[----:B------:R-:W-:Y:S01]  /*1ac60*/  IMAD.MOV.U32 R24, RZ, RZ, R20 ;  /* 0x000000ffff187224 */ /* 0x000fe200078e0014 */
[----:B--2---:R-:W-:Y:S01]  /*1ac70*/  HMMA.16816.F32.BF16 R4, R16, R10, R4 ;  /* 0x0000000a1004723c */ /* 0x004fe20000041804 */
[----:B------:R-:W-:-:S02]  /*1ac80*/  IMAD.MOV.U32 R13, RZ, RZ, R10 ;  /* 0x000000ffff0d7224 */ /* 0x000fc400078e000a */
[----:B------:R-:W-:Y:S01]  /*1ac90*/  IMAD.MOV.U32 R14, RZ, RZ, R11 ;  /* 0x000000ffff0e7224 */ /* 0x000fe200078e000b */
[----:B----4-:R0:W-:Y:S01]  /*1aca0*/  STL.64 [R1+0x1ae0], R22 ;  /* 0x001ae01601007387 */ /* 0x0101e20000100a00 */
[----:B------:R-:W2:Y:S02]  /*1acb0*/  LDL.LU R20, [R1+0x880] ;  /* 0x0008800001147983 */ /* 0x000ea40000300800 */
[----:B------:R-:W2:Y:S01]  /*1acc0*/  LDL.LU R21, [R1+0x884] ;  /* 0x0008840001157983 */ /* 0x000ea20000300800 */
[----:B0-----:R-:W2:Y:S01]  /*1acd0*/  LDL.LU R22, [R1+0x888] ;  /* 0x0008880001167983 */ /* 0x001ea20000300800 */
[----:B------:R-:W2:Y:S02]  /*1ace0*/  LDL.LU R23, [R1+0x88c] ;  /* 0x00088c0001177983 */ /* 0x000ea40000300800 */
[----:B------:R-:W-:Y:S02]  /*1acf0*/  STL [R1+0x19fc], R29 ;  /* 0x0019fc1d01007387 */ /* 0x000fe40000100800 */
[----:B------:R-:W-:Y:S01]  /*1ad00*/  STL [R1+0x19f8], R15 ;  /* 0x0019f80f01007387 */ /* 0x000fe20000100800 */
[----:B------:R-:W-:Y:S01]  /*1ad10*/  STL [R1+0x1104], R24 ;  /* 0x0011041801007387 */ /* 0x000fe20000100800 */
[----:B------:R-:W2:Y:S08]  /*1ad20*/  LDL.LU.64 R10, [R1+0x1af8] ;  /* 0x001af800010a7983 */ /* 0x000eb00000300a00 */
[----:B------:R-:W-:Y:S02]  /*1ad30*/  STL.64 [R1+0x8a0], R4 ;  /* 0x0008a00401007387 */ /* 0x000fe40000100a00 */
[----:B------:R0:W-:Y:S02]  /*1ad40*/  STL.64 [R1+0x8a8], R6 ;  /* 0x0008a80601007387 */ /* 0x0001e40000100a00 */
[----:B0-----:R-:W4:Y:S01]  /*1ad50*/  LDL.LU.64 R6, [R1+0x1af0] ;  /* 0x001af00001067983 */ /* 0x001f220000300a00 */
[----:B------:R-:W-:Y:S02]  /*1ad60*/  STL [R1+0x1a04], R14 ;  /* 0x001a040e01007387 */ /* 0x000fe40000100800 */
[----:B------:R0:W-:Y:S02]  /*1ad70*/  STL [R1+0x1a00], R13 ;  /* 0x001a000d01007387 */ /* 0x0001e40000100800 */
[----:B------:R-:W4:Y:S01]  /*1ad80*/  LDL.LU R12, [R1+0x890] ;  /* 0x00089000010c7983 */ /* 0x000f220000300800 */
[----:B0-----:R-:W4:Y:S01]  /*1ad90*/  LDL.LU R13, [R1+0x894] ;  /* 0x00089400010d7983 */ /* 0x001f220000300800 */
[----:B------:R-:W4:Y:S02]  /*1ada0*/  LDL.LU R14, [R1+0x898] ;  /* 0x00089800010e7983 */ /* 0x000f240000300800 */
[----:B------:R-:W4:Y:S02]  /*1adb0*/  LDL.LU R15, [R1+0x89c] ;  /* 0x00089c00010f7983 */ /* 0x000f240000300800 */
[----:B------:R-:W-:-:S05]  /*1adc0*/  IMAD.MOV.U32 R25, RZ, RZ, R4 ;  /* 0x000000ffff197224 */ /* 0x000fca00078e0004 */
[----:B------:R-:W-:Y:S01]  /*1add0*/  STL [R1+0x1108], R25 ;  /* 0x0011081901007387 */ /* 0x000fe20000100800 */
[C---:B--2---:R-:W-:Y:S08]  /*1ade0*/  HMMA.16816.F32.BF16 R20, R16.reuse, R10, R20 ;  /* 0x0000000a1014723c */ /* 0x044ff00000041814 */
[----:B----4-:R-:W-:Y:S11]  /*1adf0*/  HMMA.16816.F32.BF16 R12, R16, R6, R12 ;  /* 0x00000006100c723c */ /* 0x010ff6000004180c */
[----:B------:R-:W-:Y:S11]  /*1ae00*/  @!UPT UIADD3 URZ, URZ, URZ, URZ ;  /* 0x0000003f3f3ff290 */ /* 0x000ff6000fffe03f */
[----:B------:R-:W-:Y:S01]  /*1ae10*/  @!UPT UIADD3 URZ, URZ, URZ, URZ ;  /* 0x0000003f3f3ff290 */ /* 0x000fe2000fffe03f */
[----:B------:R0:W-:Y:S01]  /*1ae20*/  STL.64 [R1+0x890], R12 ;  /* 0x0008900c01007387 */ /* 0x0001e20000100a00 */
[----:B------:R1:W-:Y:S02]  /*1ae30*/  STL.64 [R1+0x898], R14 ;  /* 0x0008980e01007387 */ /* 0x0003e40000100a00 */
[----:B0-----:R-:W-:Y:S02]  /*1ae40*/  IMAD.MOV.U32 R12, RZ, RZ, R7 ;  /* 0x000000ffff0c7224 */ /* 0x001fe400078e0007 */
[----:B-1----:R-:W-:Y:S02]  /*1ae50*/  IMAD.MOV.U32 R15, RZ, RZ, R6 ;  /* 0x000000ffff0f7224 */ /* 0x002fe400078e0006 */
[----:B------:R-:W2:Y:S01]  /*1ae60*/  LDL.64 R6, [R1+0x68] ;  /* 0x0000680001067983 */ /* 0x000ea20000100a00 */
[----:B------:R0:W-:Y:S02]  /*1ae70*/  STL [R1+0x1a0c], R12 ;  /* 0x001a0c0c01007387 */ /* 0x0001e40000100800 */
[----:B------:R1:W-:Y:S02]  /*1ae80*/  STL [R1+0x1a08], R15 ;  /* 0x001a080f01007387 */ /* 0x0003e40000100800 */
[----:B---3--:R-:W-:Y:S01]  /*1ae90*/  IMAD.MOV.U32 R14, RZ, RZ, R26 ;  /* 0x000000ffff0e7224 */ /* 0x008fe200078e001a */
[----:B0-----:R-:W3:Y:S01]  /*1aea0*/  LDL.LU R12, [R1+0x610] ;  /* 0x00061000010c7983 */ /* 0x001ee20000300800 */
[----:B------:R-:W3:Y:S02]  /*1aeb0*/  LDL.LU R13, [R1+0x614] ;  /* 0x00061400010d7983 */ /* 0x000ee40000300800 */
[----:B------:R-:W4:Y:S02]  /*1aec0*/  LDL.LU R26, [R1+0x1aec] ;  /* 0x001aec00011a7983 */ /* 0x000f240000300800 */
[----:B-1----:R-:W-:-:S02]  /*1aed0*/  IMAD.MOV.U32 R15, RZ, RZ, R27 ;  /* 0x000000ffff0f7224 */ /* 0x002fc400078e001b */
[----:B------:R-:W4:Y:S01]  /*1aee0*/  LDL.LU R27, [R1+0x1ae8] ;  /* 0x001ae800011b7983 */ /* 0x000f220000300800 */
[----:B------:R-:W-:Y:S02]  /*1aef0*/  STL.64 [R1+0x880], R20 ;  /* 0x0008801401007387 */ /* 0x000fe40000100a00 */
[----:B------:R0:W-:Y:S02]  /*1af00*/  STL.64 [R1+0x888], R22 ;  /* 0x0008881601007387 */ /* 0x0001e40000100a00 */
[----:B0-----:R-:W3:Y:S01]  /*1af10*/  LDL.LU.64 R22, [R1+0x1ae0] ;  /* 0x001ae00001167983 */ /* 0x001ee20000300a00 */
[----:B------:R-:W-:Y:S02]  /*1af20*/  IMAD.MOV.U32 R25, RZ, RZ, R10 ;  /* 0x000000ffff197224 */ /* 0x000fe400078e000a */
[----:B------:R-:W-:Y:S02]  /*1af30*/  IMAD.MOV.U32 R24, RZ, RZ, R11 ;  /* 0x000000ffff187224 */ /* 0x000fe400078e000b */
[----:B------:R-:W2:Y:S01]  /*1af40*/  LDL.LU.64 R10, [R1+0x1ad8] ;  /* 0x001ad800010a7983 */ /* 0x000ea20000300a00 */
[----:B------:R-:W-:Y:S03]  /*1af50*/  STL [R1+0x1a10], R25 ;  /* 0x001a101901007387 */ /* 0x000fe60000100800 */
[----:B------:R-:W0:Y:S04]  /*1af60*/  S2R R0, SR_TID.X ;  /* 0x0000000000007919 */ /* 0x000e280000002100 */
[----:B------:R-:W1:Y:S01]  /*1af70*/  S2R R2, SR_TID.X ;  /* 0x0000000000027919 */ /* 0x000e620000002100 */
[----:B---3--:R-:W-:Y:S03]  /*1af80*/  HMMA.16816.F32.BF16 R12, R16, R22, R12 ;  /* 0x00000016100c723c */ /* 0x008fe6000004180c */
[----:B----4-:R-:W-:Y:S01]  /*1af90*/  STL.64 [R1+0x1ac0], R26 ;  /* 0x001ac01a01007387 */ /* 0x010fe20000100a00 */
[----:B------:R3:W-:Y:S03]  /*1afa0*/  STL [R1+0x1ab8], R24 ;  /* 0x001ab81801007387 */ /* 0x0007e60000100800 */
[----:B---3--:R-:W3:Y:S01]  /*1afb0*/  LDL.LU R24, [R1+0x600] ;  /* 0x0006000001187983 */ /* 0x008ee20000300800 */
[----:B------:R-:W3:Y:S02]  /*1afc0*/  LDL.LU R25, [R1+0x604] ;  /* 0x0006040001197983 */ /* 0x000ee40000300800 */
[----:B------:R-:W3:Y:S02]  /*1afd0*/  LDL.LU R26, [R1+0x608] ;  /* 0x00060800011a7983 */ /* 0x000ee40000300800 */
[----:B------:R-:W3:Y:S11]  /*1afe0*/  LDL.LU R27, [R1+0x60c] ;  /* 0x00060c00011b7983 */ /* 0x000ef60000300800 */
[----:B------:R-:W-:Y:S01]  /*1aff0*/  STL.64 [R1+0x610], R12 ;  /* 0x0006100c01007387 */ /* 0x000fe20000100a00 */
[----:B------:R4:W-:Y:S02]  /*1b000*/  STL.64 [R1+0x618], R14 ;  /* 0x0006180e01007387 */ /* 0x0009e40000100a00 */
[----:B----4-:R-:W-:-:S02]  /*1b010*/  IMAD.MOV.U32 R15, RZ, RZ, R22 ;  /* 0x000000ffff0f7224 */ /* 0x010fc400078e0016 */
[----:B------:R-:W-:Y:S02]  /*1b020*/  IMAD.MOV.U32 R14, RZ, RZ, R23 ;  /* 0x000000ffff0e7224 */ /* 0x000fe400078e0017 */
[----:B------:R-:W3:Y:S01]  /*1b030*/  LDL.LU.64 R22, [R1+0x1ad0] ;  /* 0x001ad00001167983 */ /* 0x000ee20000300a00 */
[----:B0-----:R-:W-:Y:S01]  /*1b040*/  IMAD.SHL.U32 R5, R0, 0x2, RZ ;  /* 0x0000000200057824 */ /* 0x001fe200078e00ff */
[----:B-1----:R-:W-:-:S04]  /*1b050*/  LOP3.LUT R28, R2, 0x7, RZ, 0xc0, !PT ;  /* 0x00000007021c7812 */ /* 0x002fc800078ec0ff */
[----:B------:R-:W-:Y:S01]  /*1b060*/  LOP3.LUT R3, R5, 0x10, RZ, 0xc0, !PT ;  /* 0x0000001005037812 */ /* 0x000fe200078ec0ff */
[----:B------:R-:W-:-:S03]  /*1b070*/  IMAD R28, R28, 0x210, RZ ;  /* 0x000002101c1c7824 */ /* 0x000fc600078e02ff */
[----:B------:R-:W-:Y:S01]  /*1b080*/  LOP3.LUT R3, R3, 0x20, R2, 0xf8, !PT ;  /* 0x0000002003037812 */ /* 0x000fe200078ef802 */
[----:B------:R-:W-:-:S03]  /*1b090*/  IMAD.SHL.U32 R0, R2, 0x100, RZ ;  /* 0x0000010002007824 */ /* 0x000fc600078e00ff */
[----:B------:R-:W-:-:S04]  /*1b0a0*/  LOP3.LUT R3, R28, R3, RZ, 0x3c, !PT ;  /* 0x000000031c037212 */ /* 0x000fc800078e3cff */
[----:B------:R-:W-:Y:S01]  /*1b0b0*/  LOP3.LUT R3, R3, 0x1000, R0, 0xf8, !PT ;  /* 0x0000100003037812 */ /* 0x000fe200078ef800 */
[----:B---3--:R-:W-:Y:S01]  /*1b0c0*/  HMMA.16816.F32.BF16 R24, R16, R22, R24 ;  /* 0x000000161018723c */ /* 0x008fe20000041818 */
[----:B------:R-:W-:Y:S02]  /*1b0d0*/  IMAD.MOV.U32 R13, RZ, RZ, R22 ;  /* 0x000000ffff0d7224 */ /* 0x000fe400078e0016 */
[----:B------:R-:W-:Y:S02]  /*1b0e0*/  IMAD.MOV.U32 R29, RZ, RZ, R23 ;  /* 0x000000ffff1d7224 */ /* 0x000fe400078e0017 */
[----:B------:R-:W0:Y:S11]  /*1b0f0*/  LDSM.16.MT88.4 R20, [R3+0x2100] ;  /* 0x002100000314783b */ /* 0x000e360000004200 */
[----:B------:R-:W-:Y:S07]  /*1b100*/  @!UPT UIADD3 URZ, URZ, URZ, URZ ;  /* 0x0000003f3f3ff290 */ /* 0x000fee000fffe03f */
[----:B------:R1:W-:Y:S01]  /*1b110*/  STL.64 [R1+0x600], R24 ;  /* 0x0006001801007387 */ /* 0x0003e20000100a00 */
[----:B------:R3:W-:Y:S03]  /*1b120*/  STL.64 [R1+0x608], R26 ;  /* 0x0006081a01007387 */ /* 0x0007e60000100a00 */
[----:B-1----:R-:W4:Y:S01]  /*1b130*/  LDL.LU R24, [R1+0x5e0] ;  /* 0x0005e00001187983 */ /* 0x002f220000300800 */
[----:B------:R-:W4:Y:S02]  /*1b140*/  LDL.LU R25, [R1+0x5e4] ;  /* 0x0005e40001197983 */ /* 0x000f240000300800 */
[----:B---3--:R-:W4:Y:S02]  /*1b150*/  LDL.LU R26, [R1+0x5e8] ;  /* 0x0005e800011a7983 */ /* 0x008f240000300800 */
[----:B--2---:R-:W-:Y:S02]  /*1b160*/  IMAD.MOV.U32 R27, RZ, RZ, R10 ;  /* 0x000000ffff1b7224 */ /* 0x004fe400078e000a */
[----:B------:R-:W2:Y:S01]  /*1b170*/  LDL.LU R10, [R1+0x1acc] ;  /* 0x001acc00010a7983 */ /* 0x000ea20000300800 */
[----:B------:R1:W-:Y:S02]  /*1b180*/  STL.64 [R1+0x1ab0], R14 ;  /* 0x001ab00e01007387 */ /* 0x0003e40000100a00 */
[----:B------:R-:W-:Y:S01]  /*1b190*/  STL [R1+0x1aa8], R13 ;  /* 0x001aa80d01007387 */ /* 0x000fe20000100800 */
[----:B-1----:R-:W4:Y:S01]  /*1b1a0*/  LDL.64 R14, [R1+0x58] ;  /* 0x00005800010e7983 */ /* 0x002f220000100a00 */
[----:B0-----:R0:W-:Y:S02]  /*1b1b0*/  STL.64 [R1+0x18e0], R22 ;  /* 0x0018e01601007387 */ /* 0x0011e40000100a00 */
[----:B------:R1:W-:Y:S01]  /*1b1c0*/  STL.64 [R1+0x18d8], R20 ;  /* 0x0018d81401007387 */ /* 0x0003e20000100a00 */
[----:B0-----:R-:W3:Y:S04]  /*1b1d0*/  LDL R22, [R1+0x38] ;  /* 0x0000380001167983 */ /* 0x001ee80000100800 */
[----:B------:R-:W3:Y:S01]  /*1b1e0*/  LDL R23, [R1+0x3c] ;  /* 0x00003c0001177983 */ /* 0x000ee20000100800 */
[----:B-1----:R-:W-:-:S03]  /*1b1f0*/  IMAD.MOV.U32 R20, RZ, RZ, R11 ;  /* 0x000000ffff147224 */ /* 0x002fc600078e000b */
[----:B---3--:R0:W-:Y:S01]  /*1b200*/  STL.64 [R1+0x1a98], R22 ;  /* 0x001a981601007387 */ /* 0x0081e20000100a00 */
[----:B------:R-:W2:Y:S02]  /*1b210*/  LDL.LU R11, [R1+0x1ac8] ;  /* 0x001ac800010b7983 */ /* 0x000ea40000300800 */
[----:B------:R-:W3:Y:S01]  /*1b220*/  LDL.LU R21, [R1+0x5f4] ;  /* 0x0005f40001157983 */ /* 0x000ee20000300800 */
[----:B0-----:R-:W3:Y:S01]  /*1b230*/  LDL.LU R22, [R1+0x5f8] ;  /* 0x0005f80001167983 */ /* 0x001ee20000300800 */
[----:B------:R-:W3:Y:S02]  /*1b240*/  LDL.LU R23, [R1+0x5fc] ;  /* 0x0005fc0001177983 */ /* 0x000ee40000300800 */
[----:B------:R-:W-:Y:S02]  /*1b250*/  IMAD.MOV.U32 R9, RZ, RZ, R6 ;  /* 0x000000ffff097224 */ /* 0x000fe400078e0006 */
[----:B------:R-:W-:Y:S01]  /*1b260*/  IMAD.MOV.U32 R8, RZ, RZ, R7 ;  /* 0x000000ffff087224 */ /* 0x000fe200078e0007 */
[C---:B---3--:R-:W-:Y:S11]  /*1b270*/  HMMA.16816.F32.BF16 R20, R16.reuse, R6, R20 ;  /* 0x000000061014723c */ /* 0x048ff60000041814 */
[----:B------:R-:W-:Y:S11]  /*1b280*/  @!UPT UIADD3 URZ, URZ, URZ, URZ ;  /* 0x0000003f3f3ff290 */ /* 0x000ff6000fffe03f */
[----:B------:R-:W-:Y:S01]  /*1b290*/  @!UPT UIADD3 URZ, URZ, URZ, URZ ;  /* 0x0000003f3f3ff290 */ /* 0x000fe2000fffe03f */
[----:B------:R-:W-:Y:S01]  /*1b2a0*/  STL.64 [R1+0x5f0], R20 ;  /* 0x0005f01401007387 */ /* 0x000fe20000100a00 */
[----:B------:R-:W-:Y:S02]  /*1b2b0*/  STL.64 [R1+0x5f8], R22 ;  /* 0x0005f81601007387 */ /* 0x000fe40000100a00 */
[----:B--2---:R-:W-:Y:S02]  /*1b2c0*/  STL.64 [R1+0x1a40], R10 ;  /* 0x001a400a01007387 */ /* 0x004fe40000100a00 */
[----:B------:R0:W-:Y:S02]  /*1b2d0*/  STL.64 [R1+0x1a38], R8 ;  /* 0x001a380801007387 */ /* 0x0001e40000100a00 */
[----:B0-----:R-:W2:Y:S01]  /*1b2e0*/  LDL.LU R8, [R1+0x580] ;  /* 0x0005800001087983 */ /* 0x001ea20000300800 */
[----:B------:R-:W2:Y:S02]  /*1b2f0*/  LDL.LU R9, [R1+0x584] ;  /* 0x0005840001097983 */ /* 0x000ea40000300800 */
[----:B------:R-:W3:Y:S02]  /*1b300*/  LDL.LU R10, [R1+0x588] ;  /* 0x00058800010a7983 */ /* 0x000ee40000300800 */
[----:B------:R-:W3:Y:S02]  /*1b310*/  LDL.LU R11, [R1+0x58c] ;  /* 0x00058c00010b7983 */ /* 0x000ee40000300800 */
[----:B---3--:R0:W-:Y:S01]  /*1b320*/  STL.64 [R1+0x1a50], R10 ;  /* 0x001a500a01007387 */ /* 0x0081e20000100a00 */
[----:B--2---:R-:W-:Y:S03]  /*1b330*/  STL.64 [R1+0x1a48], R8 ;  /* 0x001a480801007387 */ /* 0x004fe60000100a00 */
[----:B0-----:R-:W2:Y:S04]  /*1b340*/  LDL.64 R10, [R1+0x8] ;  /* 0x00000800010a7983 */ /* 0x001ea80000100a00 */
[----:B--2---:R0:W-:Y:S04]  /*1b350*/  STL.64 [R1+0x1a58], R10 ;  /* 0x001a580a01007387 */ /* 0x0041e80000100a00 */
[----:B0-----:R-:W2:Y:S01]  /*1b360*/  LDL.64 R10, [R1+0x18] ;  /* 0x00001800010a7983 */ /* 0x001ea20000100a00 */
[----:B----4-:R-:W-:Y:S03]  /*1b370*/  HMMA.16816.F32.BF16 R24, R16, R14, R24 ;  /* 0x0000000e1018723c */ /* 0x010fe60000041818 */
[----:B--2---:R0:W-:Y:S04]  /*1b380*/  STL.64 [R1+0x1a70], R10 ;  /* 0x001a700a01007387 */ /* 0x0041e80000100a00 */
[----:B0-----:R-:W2:Y:S04]  /*1b390*/  LDL R10, [R1+0x28] ;  /* 0x00002800010a7983 */ /* 0x001ea80000100800 */
[----:B------:R-:W2:Y:S01]  /*1b3a0*/  LDL R11, [R1+0x2c] ;  /* 0x00002c00010b7983 */ /* 0x000ea20000100800 */
[----:B------:R-:W3:Y:S02]  /*1b3b0*/  LDL.LU R4, [R1+0x5d0] ;  /* 0x0005d00001047983 */ /* 0x000ee40000300800 */
[----:B------:R-:W3:Y:S02]  /*1b3c0*/  LDL.LU R5, [R1+0x5d4] ;  /* 0x0005d40001057983 */ /* 0x000ee40000300800 */
[----:B------:R-:W3:Y:S01]  /*1b3d0*/  LDL.LU R6, [R1+0x5d8] ;  /* 0x0005d80001067983 */ /* 0x000ee20000300800 */
[----:B------:R-:W3:Y:S01]  /*1b3e0*/  LDL.LU R7, [R1+0x5dc] ;  /* 0x0005dc0001077983 */ /* 0x000ee20000300800 */
[----:B------:R-:W3:Y:S03]  /*1b3f0*/  LDL.64 R22, [R1+0x48] ;  /* 0x0000480001167983 */ /* 0x000ee60000100a00 */
[----:B--2---:R0:W-:Y:S01]  /*1b400*/  STL.64 [R1+0x1a90], R10 ;  /* 0x001a900a01007387 */ /* 0x0041e20000100a00 */
[----:B------:R-:W2:Y:S02]  /*1b410*/  LDL.LU R8, [R1+0x5c0] ;  /* 0x0005c00001087983 */ /* 0x000ea40000300800 */
[----:B------:R-:W2:Y:S01]  /*1b420*/  LDL.LU R9, [R1+0x5c4] ;  /* 0x0005c40001097983 */ /* 0x000ea20000300800 */
[----:B0-----:R-:W2:Y:S01]  /*1b430*/  LDL.LU R10, [R1+0x5c8] ;  /* 0x0005c800010a7983 */ /* 0x001ea20000300800 */
[----:B------:R-:W2:Y:S02]  /*1b440*/  LDL.LU R11, [R1+0x5cc] ;  /* 0x0005cc00010b7983 */ /* 0x000ea40000300800 */
[----:B------:R-:W-:Y:S02]  /*1b450*/  STL.64 [R1+0x5e0], R24 ;  /* 0x0005e01801007387 */ /* 0x000fe40000100a00 */
[----:B------:R0:W-:Y:S02]  /*1b460*/  STL.64 [R1+0x5e8], R26 ;  /* 0x0005e81a01007387 */ /* 0x0001e40000100a00 */
[----:B0-----:R-:W4:Y:S01]  /*1b470*/  LDL.LU.64 R26, [R1+0x1ac0] ;  /* 0x001ac000011a7983 */ /* 0x001f220000300a00 */
[----:B------:R-:W2:Y:S02]  /*1b480*/  LDL.LU R24, [R1+0x1ab8] ;  /* 0x001ab80001187983 */ /* 0x000ea40000300800 */
[----:B------:R-:W-:-:S02]  /*1b490*/  IMAD.MOV.U32 R25, RZ, RZ, R14 ;  /* 0x000000ffff197224 */ /* 0x000fc400078e000e */
[----:B------:R-:W-:Y:S02]  /*1b4a0*/  IMAD.MOV.U32 R12, RZ, RZ, R15 ;  /* 0x000000ffff0c7224 */ /* 0x000fe400078e000f */
[----:B------:R-:W3:Y:S01]  /*1b4b0*/  LDL.LU.64 R14, [R1+0x1ab0] ;  /* 0x001ab000010e7983 */ /* 0x000ee20000300a00 */
[----:B------:R-:W3:Y:S03]  /*1b4c0*/  LDL.LU R13, [R1+0x1aa8] ;  /* 0x001aa800010d7983 */ /* 0x000ee60000300800 */
[----:B----4-:R-:W-:Y:S01]  /*1b4d0*/  STL.64 [R1+0x1a68], R26 ;  /* 0x001a681a01007387 */ /* 0x010fe20000100a00 */
[----:B--2---:R0:W-:Y:S03]  /*1b4e0*/  STL.64 [R1+0x1a60], R24 ;  /* 0x001a601801007387 */ /* 0x0041e60000100a00 */
[----:B0-----:R-:W2:Y:S01]  /*1b4f0*/  LDL.LU R24, [R1+0x5a0] ;  /* 0x0005a00001187983 */ /* 0x001ea20000300800 */
[----:B------:R-:W2:Y:S02]  /*1b500*/  LDL.LU R25, [R1+0x5a4] ;  /* 0x0005a40001197983 */ /* 0x000ea40000300800 */
[----:B------:R-:W4:Y:S02]  /*1b510*/  LDL.LU R26, [R1+0x5a8] ;  /* 0x0005a800011a7983 */ /* 0x000f240000300800 */
[----:B------:R-:W4:Y:S01]  /*1b520*/  LDL.LU R27, [R1+0x5ac] ;  /* 0x0005ac00011b7983 */ /* 0x000f220000300800 */
[----:B---3--:R-:W-:Y:S01]  /*1b530*/  HMMA.16816.F32.BF16 R4, R16, R22, R4 ;  /* 0x000000161004723c */ /* 0x008fe20000041804 */
[----:B----4-:R-:W-:Y:S01]  /*1b540*/  STL.64 [R1+0x1a80], R26 ;  /* 0x001a801a01007387 */ /* 0x010fe20000100a00 */
[----:B--2---:R0:W-:Y:S03]  /*1b550*/  STL.64 [R1+0x1a78], R24 ;  /* 0x001a781801007387 */ /* 0x0041e60000100a00 */
[----:B0-----:R-:W2:Y:S01]  /*1b560*/  LDL.LU R24, [R1+0x5b0] ;  /* 0x0005b00001187983 */ /* 0x001ea20000300800 */
[----:B------:R-:W2:Y:S02]  /*1b570*/  LDL.LU R25, [R1+0x5b4] ;  /* 0x0005b40001197983 */ /* 0x000ea40000300800 */
[----:B------:R-:W2:Y:S02]  /*1b580*/  LDL.LU R26, [R1+0x5b8] ;  /* 0x0005b800011a7983 */ /* 0x000ea40000300800 */
[----:B------:R-:W2:Y:S01]  /*1b590*/  LDL.LU R27, [R1+0x5bc] ;  /* 0x0005bc00011b7983 */ /* 0x000ea20000300800 */
[----:B------:R-:W-:Y:S01]  /*1b5a0*/  STL.64 [R1+0x1a20], R14 ;  /* 0x001a200e01007387 */ /* 0x000fe20000100a00 */
[----:B------:R0:W-:Y:S03]  /*1b5b0*/  STL.64 [R1+0x1a18], R12 ;  /* 0x001a180c01007387 */ /* 0x0001e60000100a00 */
[----:B0-----:R-:W3:Y:S01]  /*1b5c0*/  LDL.LU R12, [R1+0x4d0] ;  /* 0x0004d000010c7983 */ /* 0x001ee20000300800 */
[----:B------:R-:W3:Y:S02]  /*1b5d0*/  LDL.LU R13, [R1+0x4d4] ;  /* 0x0004d400010d7983 */ /* 0x000ee40000300800 */
[----:B------:R-:W4:Y:S02]  /*1b5e0*/  LDL.LU R14, [R1+0x4d8] ;  /* 0x0004d800010e7983 */ /* 0x000f240000300800 */
[----:B------:R-:W4:Y:S02]  /*1b5f0*/  LDL.LU R15, [R1+0x4dc] ;  /* 0x0004dc00010f7983 */ /* 0x000f240000300800 */
[----:B----4-:R-:W-:Y:S01]  /*1b600*/  STL.64 [R1+0x1a30], R14 ;  /* 0x001a300e01007387 */ /* 0x010fe20000100a00 */
[----:B---3--:R0:W-:Y:S03]  /*1b610*/  STL.64 [R1+0x1a28], R12 ;  /* 0x001a280c01007387 */ /* 0x0081e60000100a00 */
[----:B0-----:R-:W3:Y:S01]  /*1b620*/  LDL.LU R12, [R1+0x570] ;  /* 0x00057000010c7983 */ /* 0x001ee20000300800 */
[----:B------:R-:W3:Y:S02]  /*1b630*/  LDL.LU R13, [R1+0x574] ;  /* 0x00057400010d7983 */ /* 0x000ee40000300800 */
[----:B------:R-:W3:Y:S02]  /*1b640*/  LDL.LU R14, [R1+0x578] ;  /* 0x00057800010e7983 */ /* 0x000ee40000300800 */
[----:B------:R-:W3:Y:S01]  /*1b650*/  LDL.LU R15, [R1+0x57c] ;  /* 0x00057c00010f7983 */ /* 0x000ee20000300800 */
[----:B------:R0:W-:Y:S01]  /*1b660*/  STL.64 [R1+0x5d0], R4 ;  /* 0x0005d00401007387 */ /* 0x0001e20000100a00 */
[----:B------:R1:W-:Y:S02]  /*1b670*/  STL.64 [R1+0x5d8], R6 ;  /* 0x0005d80601007387 */ /* 0x0003e40000100a00 */
[----:B0-----:R-:W-:Y:S01]  /*1b680*/  IMAD.MOV.U32 R5, RZ, RZ, R22 ;  /* 0x000000ffff057224 */ /* 0x001fe200078e0016 */
[----:B-1----:R-:W4:Y:S01]  /*1b690*/  LDL.LU.64 R6, [R1+0x1aa0] ;  /* 0x001aa00001067983 */ /* 0x002f220000300a00 */
[----:B------:R-:W-:-:S02]  /*1b6a0*/  IMAD.MOV.U32 R4, RZ, RZ, R23 ;  /* 0x000000ffff047224 */ /* 0x000fc400078e0017 */
[----:B------:R-:W2:Y:S02]  /*1b6b0*/  LDL.LU.64 R22, [R1+0x1a98] ;  /* 0x001a980001167983 */ /* 0x000ea40000300a00 */
[----:B------:R-:W3:Y:S01]  /*1b6c0*/  LDL R28, [R1+0x10fc] ;  /* 0x0010fc00011c7983 */ /* 0x000ee20000100800 */
[----:B--2---:R-:W-:Y:S11]  /*1b6d0*/  HMMA.16816.F32.BF16 R8, R16, R22, R8 ;  /* 0x000000161008723c */ /* 0x004ff60000041808 */
[----:B------:R-:W-:Y:S11]  /*1b6e0*/  @!UPT UIADD3 URZ, URZ, URZ, URZ ;  /* 0x0000003f3f3ff290 */ /* 0x000ff6000fffe03f */
[----:B------:R-:W-:Y:S01]  /*1b6f0*/  @!UPT UIADD3 URZ, URZ, URZ, URZ ;  /* 0x0000003f3f3ff290 */ /* 0x000fe2000fffe03f */
[----:B------:R-:W-:Y:S01]  /*1b700*/  STL.64 [R1+0x5c0], R8 ;  /* 0x0005c00801007387 */ /* 0x000fe20000100a00 */
[----:B------:R0:W-:Y:S03]  /*1b710*/  STL.64 [R1+0x5c8], R10 ;  /* 0x0005c80a01007387 */ /* 0x0001e60000100a00 */
[----:B0-----:R-:W2:Y:S01]  /*1b720*/  LDL.LU.64 R10, [R1+0x1a90] ;  /* 0x001a9000010a7983 */ /* 0x001ea20000300a00 */
[----:B------:R4:W-:Y:S02]  /*1b730*/  STL.64 [R1+0x1938], R22 ;  /* 0x0019381601007387 */ /* 0x0009e40000100a00 */
[----:B------:R-:W3:Y:S02]  /*1b740*/  LDL.LU R20, [R1+0x590] ;  /* 0x0005900001147983 */ /* 0x000ee40000300800 */
[----:B------:R-:W3:Y:S02]  /*1b750*/  LDL.LU R21, [R1+0x594] ;  /* 0x0005940001157983 */ /* 0x000ee40000300800 */
[----:B----4-:R-:W-:-:S02]  /*1b760*/  IMAD.MOV.U32 R22, RZ, RZ, R6 ;  /* 0x000000ffff167224 */ /* 0x010fc400078e0006 */
[----:B------:R-:W-:Y:S01]  /*1b770*/  IMAD.MOV.U32 R23, RZ, RZ, R7 ;  /* 0x000000ffff177224 */ /* 0x000fe200078e0007 */
[----:B------:R-:W4:Y:S01]  /*1b780*/  LDL.LU R6, [R1+0x1a8c] ;  /* 0x001a8c0001067983 */ /* 0x000f220000300800 */
[----:B------:R-:W4:Y:S01]  /*1b790*/  LDL.LU R7, [R1+0x1a88] ;  /* 0x001a880001077983 */ /* 0x000f220000300800 */
[C---:B--2---:R-:W-:Y:S02]  /*1b7a0*/  HMMA.16816.F32.BF16 R8, R16.reuse, R10, R24 ;  /* 0x0000000a1008723c */ /* 0x044fe40000041818 */
[----:B------:R-:W2:Y:S01]  /*1b7b0*/  LDL.LU.64 R26, [R1+0x1a80] ;  /* 0x001a8000011a7983 */ /* 0x000ea20000300a00 */
[----:B------:R-:W2:Y:S11]  /*1b7c0*/  LDL.LU.64 R24, [R1+0x1a78] ;  /* 0x001a780001187983 */ /* 0x000eb60000300a00 */
[----:B------:R-:W-:Y:S09]  /*1b7d0*/  @!UPT UIADD3 URZ, URZ, URZ, URZ ;  /* 0x0000003f3f3ff290 */ /* 0x000ff2000fffe03f */
[----:B------:R-:W-:Y:S01]  /*1b7e0*/  STL.64 [R1+0x5b0], R8 ;  /* 0x0005b00801007387 */ /* 0x000fe20000100a00 */
[----:B------:R0:W-:Y:S03]  /*1b7f0*/  STL.64 [R1+0x5b8], R10 ;  /* 0x0005b80a01007387 */ /* 0x0001e60000100a00 */
        /* <DEDUP_REMOVED lines=9> */
[----:B------:R-:W3:Y:S02]  /*1b890*/  LDL.LU.64 R10, [R1+0x1a58] ;  /* 0x001a5800010a7983 */ /* 0x000ee40000300a00 */
[C---:B---3--:R-:W-:Y:S11]  /*1b8a0*/  HMMA.16816.F32.BF16 R20, R16.reuse, R10, R20 ;  /* 0x0000000a1014723c */ /* 0x048ff60000041814 */
        /* <DEDUP_REMOVED lines=15> */
[----:B------:R-:W-:Y:S01]  /*1b9a0*/  STL.64 [R1+0x1930], R26 ;  /* 0x0019301a01007387 */ /* 0x000fe20000100a00 */
[C---:B--2---:R-:W-:Y:S11]  /*1b9b0*/  HMMA.16816.F32.BF16 R12, R16.reuse, R10, R12 ;  /* 0x0000000a100c723c */ /* 0x044ff6000004180c */
[----:B------:R-:W-:Y:S11]  /*1b9c0*/  @!UPT UIADD3 URZ, URZ, URZ, URZ ;  /* 0x0000003f3f3ff290 */ /* 0x000ff6000fffe03f */
[----:B------:R-:W-:Y:S01]  /*1b9d0*/  @!UPT UIADD3 URZ, URZ, URZ, URZ ;  /* 0x0000003f3f3ff290 */ /* 0x000fe2000fffe03f */
[----:B------:R-:W-:Y:S01]  /*1b9e0*/  STL.64 [R1+0x570], R12 ;  /* 0x0005700c01007387 */ /* 0x000fe20000100a00 */
[----:B------:R0:W-:Y:S03]  /*1b9f0*/  STL.64 [R1+0x578], R14 ;  /* 0x0005780e01007387 */ /* 0x0001e60000100a00 */
[----:B0-----:R-:W4:Y:S01]  /*1ba00*/  LDL.LU.64 R14, [R1+0x1a30] ;  /* 0x001a3000010e7983 */ /* 0x001f220000300a00 */
[----:B------:R-:W4:Y:S02]  /*1ba10*/  LDL.LU.64 R12, [R1+0x1a28] ;  /* 0x001a2800010c7983 */ /* 0x000f240000300a00 */
[----:B------:R-:W-:Y:S02]  /*1ba20*/  STL.64 [R1+0x18f0], R10 ;  /* 0x0018f00a01007387 */ /* 0x000fe40000100a00 */
[----:B------:R-:W-:Y:S02]  /*1ba30*/  IMAD.MOV.U32 R22, RZ, RZ, R5 ;  /* 0x000000ffff167224 */ /* 0x000fe400078e0005 */
[----:B------:R-:W-:Y:S01]  /*1ba40*/  IMAD.MOV.U32 R23, RZ, RZ, R4 ;  /* 0x000000ffff177224 */ /* 0x000fe200078e0004 */
[----:B----4-:R-:W-:Y:S01]  /*1ba50*/  HMMA.16816.F32.BF16 R16, R16, R6, R12 ;  /* 0x000000061010723c */ /* 0x010fe2000004180c */
[----:B------:R-:W2:Y:S01]  /*1ba60*/  LDL.LU.64 R14, [R1+0x1a20] ;  /* 0x001a2000010e7983 */ /* 0x000ea20000300a00 */
[----:B------:R-:W4:Y:S11]  /*1ba70*/  LDL.LU.64 R12, [R1+0x1a18] ;  /* 0x001a1800010c7983 */ /* 0x000f360000300a00 */
[----:B------:R-:W-:Y:S10]  /*1ba80*/  @!UPT UIADD3 URZ, URZ, URZ, URZ ;  /* 0x0000003f3f3ff290 */ /* 0x000ff4000fffe03f */
[----:B------:R-:W-:Y:S01]  /*1ba90*/  STL.64 [R1+0x4d0], R16 ;  /* 0x0004d01001007387 */ /* 0x000fe20000100a00 */
[----:B------:R-:W-:Y:S02]  /*1baa0*/  STL.64 [R1+0x4d8], R18 ;  /* 0x0004d81201007387 */ /* 0x000fe40000100a00 */
[----:B------:R0:W-:Y:S02]  /*1bab0*/  STL.64 [R1+0x1950], R22 ;  /* 0x0019501601007387 */ /* 0x0001e40000100a00 */
[----:B------:R1:W-:Y:S01]  /*1bac0*/  STL.64 [R1+0x18e8], R6 ;  /* 0x0018e80601007387 */ /* 0x0003e20000100a00 */
[----:B------:R-:W3:Y:S01]  /*1bad0*/  LDL.LU R4, [R1+0x490] ;  /* 0x0004900001047983 */ /* 0x000ee20000300800 */
[----:B------:R-:W3:Y:S02]  /*1bae0*/  LDL.LU R5, [R1+0x494] ;  /* 0x0004940001057983 */ /* 0x000ee40000300800 */
[----:B0-----:R-:W-:Y:S01]  /*1baf0*/  IMAD.MOV.U32 R22, RZ, RZ, R25 ;  /* 0x000000ffff167224 */ /* 0x001fe200078e0019 */
[----:B-1----:R-:W3:Y:S01]  /*1bb00*/  LDL.LU R6, [R1+0x498] ;  /* 0x0004980001067983 */ /* 0x002ee20000300800 */
[----:B------:R-:W3:Y:S02]  /*1bb10*/  LDL.LU R7, [R1+0x49c] ;  /* 0x00049c0001077983 */ /* 0x000ee40000300800 */
[----:B------:R-:W3:Y:S02]  /*1bb20*/  LDL.LU R25, [R1+0x1a10] ;  /* 0x001a100001197983 */ /* 0x000ee40000300800 */
[----:B------:R-:W-:-:S02]  /*1bb30*/  IMAD.MOV.U32 R27, RZ, RZ, R29 ;  /* 0x000000ffff1b7224 */ /* 0x000fc400078e001d */
[----:B--2---:R-:W-:Y:S02]  /*1bb40*/  IMAD.MOV.U32 R10, RZ, RZ, R15 ;  /* 0x000000ffff0a7224 */ /* 0x004fe400078e000f */
[----:B------:R-:W-:Y:S02]  /*1bb50*/  IMAD.MOV.U32 R11, RZ, RZ, R14 ;  /* 0x000000ffff0b7224 */ /* 0x000fe400078e000e */
[----:B----4-:R-:W-:Y:S02]  /*1bb60*/  IMAD.MOV.U32 R23, RZ, RZ, R12 ;  /* 0x000000ffff177224 */ /* 0x010fe400078e000c */
[----:B------:R-:W2:Y:S01]  /*1bb70*/  LDL.LU R12, [R1+0x1a0c] ;  /* 0x001a0c00010c7983 */ /* 0x000ea20000300800 */
[----:B------:R-:W4:Y:S02]  /*1bb80*/  LDL.LU R15, [R1+0x1a08] ;  /* 0x001a0800010f7983 */ /* 0x000f240000300800 */
[----:B------:R-:W4:Y:S02]  /*1bb90*/  LDL.LU R14, [R1+0x1a04] ;  /* 0x001a0400010e7983 */ /* 0x000f240000300800 */
[----:B------:R0:W-:Y:S02]  /*1bba0*/  STL.64 [R1+0x1988], R10 ;  /* 0x0019880a01007387 */ /* 0x0001e40000100a00 */
[----:B------:R-:W-:-:S02]  /*1bbb0*/  IMAD.MOV.U32 R26, RZ, RZ, R13 ;  /* 0x000000ffff1a7224 */ /* 0x000fc400078e000d */
[----:B------:R-:W4:Y:S01]  /*1bbc0*/  LDL.LU R13, [R1+0x1a00] ;  /* 0x001a0000010d7983 */ /* 0x000f220000300800 */
[----:B------:R-:W4:Y:S02]  /*1bbd0*/  LDL.LU R29, [R1+0x19fc] ;  /* 0x0019fc00011d7983 */ /* 0x000f240000300800 */
[----:B0-----:R-:W-:Y:S02]  /*1bbe0*/  IMAD.MOV.U32 R11, RZ, RZ, R24 ;  /* 0x000000ffff0b7224 */ /* 0x001fe400078e0018 */
[----:B---3--:R-:W-:-:S05]  /*1bbf0*/  IMAD.MOV.U32 R10, RZ, RZ, R25 ;  /* 0x000000ffff0a7224 */ /* 0x008fca00078e0019 */
[----:B------:R-:W-:Y:S01]  /*1bc00*/  STL.64 [R1+0x19a0], R10 ;  /* 0x0019a00a01007387 */ /* 0x000fe20000100a00 */
[----:B------:R0:W-:Y:S02]  /*1bc10*/  STL.64 [R1+0x1980], R26 ;  /* 0x0019801a01007387 */ /* 0x0001e40000100a00 */
[----:B------:R-:W3:Y:S02]  /*1bc20*/  LDL.LU R24, [R1+0x3f0] ;  /* 0x0003f00001187983 */ /* 0x000ee40000300800 */
[----:B------:R-:W3:Y:S01]  /*1bc30*/  LDL.LU R25, [R1+0x3f4] ;  /* 0x0003f40001197983 */ /* 0x000ee20000300800 */
[----:B0-----:R-:W3:Y:S01]  /*1bc40*/  LDL.LU R26, [R1+0x3f8] ;  /* 0x0003f800011a7983 */ /* 0x001ee20000300800 */
[----:B------:R-:W3:Y:S02]  /*1bc50*/  LDL.LU R27, [R1+0x3fc] ;  /* 0x0003fc00011b7983 */ /* 0x000ee40000300800 */
[----:B--2---:R-:W-:Y:S02]  /*1bc60*/  IMAD.MOV.U32 R11, RZ, RZ, R12 ;  /* 0x000000ffff0b7224 */ /* 0x004fe400078e000c */
[----:B----4-:R-:W-:-:S02]  /*1bc70*/  IMAD.MOV.U32 R10, RZ, RZ, R15 ;  /* 0x000000ffff0a7224 */ /* 0x010fc400078e000f */
[----:B------:R-:W2:Y:S01]  /*1bc80*/  LDL.LU R15, [R1+0x19f8] ;  /* 0x0019f800010f7983 */ /* 0x000ea20000300800 */
[----:B------:R-:W4:Y:S02]  /*1bc90*/  LDL.LU R12, [R1+0x19f4] ;  /* 0x0019f400010c7983 */ /* 0x000f240000300800 */
[----:B------:R-:W-:Y:S01]  /*1bca0*/  STL.64 [R1+0x19b8], R10 ;  /* 0x0019b80a01007387 */ /* 0x000fe20000100a00 */
[----:B---3--:R-:W-:Y:S01]  /*1bcb0*/  STL.64 [R1+0x1998], R26 ;  /* 0x0019981a01007387 */ /* 0x008fe20000100a00 */
[----:B------:R0:W-:Y:S03]  /*1bcc0*/  STL.64 [R1+0x1990], R24 ;  /* 0x0019901801007387 */ /* 0x0001e60000100a00 */
[----:B0-----:R-:W3:Y:S01]  /*1bcd0*/  LDL.LU R24, [R1+0x400] ;  /* 0x0004000001187983 */ /* 0x001ee20000300800 */
[----:B------:R-:W3:Y:S02]  /*1bce0*/  LDL.LU R25, [R1+0x404] ;  /* 0x0004040001197983 */ /* 0x000ee40000300800 */
[----:B------:R-:W2:Y:S02]  /*1bcf0*/  LDL.LU R26, [R1+0x408] ;  /* 0x00040800011a7983 */ /* 0x000ea40000300800 */
[----:B------:R-:W2:Y:S02]  /*1bd00*/  LDL.LU R27, [R1+0x40c] ;  /* 0x00040c00011b7983 */ /* 0x000ea40000300800 */
[----:B------:R-:W-:-:S02]  /*1bd10*/  IMAD.MOV.U32 R10, RZ, RZ, R13 ;  /* 0x000000ffff0a7224 */ /* 0x000fc400078e000d */
[----:B------:R-:W-:Y:S01]  /*1bd20*/  IMAD.MOV.U32 R11, RZ, RZ, R14 ;  /* 0x000000ffff0b7224 */ /* 0x000fe200078e000e */
[----:B------:R-:W4:Y:S01]  /*1bd30*/  LDL.LU R13, [R1+0x19f0] ;  /* 0x0019f000010d7983 */ /* 0x000f220000300800 */
[----:B------:R-:W4:Y:S03]  /*1bd40*/  LDL.LU R14, [R1+0x19ec] ;  /* 0x0019ec00010e7983 */ /* 0x000f260000300800 */
[----:B------:R-:W-:Y:S04]  /*1bd50*/  STL.64 [R1+0x19d0], R10 ;  /* 0x0019d00a01007387 */ /* 0x000fe80000100a00 */
[----:B--2---:R-:W-:Y:S01]  /*1bd60*/  STL.64 [R1+0x19b0], R26 ;  /* 0x0019b01a01007387 */ /* 0x004fe20000100a00 */
[----:B---3--:R0:W-:Y:S03]  /*1bd70*/  STL.64 [R1+0x19a8], R24 ;  /* 0x0019a81801007387 */ /* 0x0081e60000100a00 */
[----:B0-----:R-:W2:Y:S01]  /*1bd80*/  LDL.LU R24, [R1+0x410] ;  /* 0x0004100001187983 */ /* 0x001ea20000300800 */
[----:B------:R-:W2:Y:S02]  /*1bd90*/  LDL.LU R25, [R1+0x414] ;  /* 0x0004140001197983 */ /* 0x000ea40000300800 */
[----:B------:R-:W3:Y:S02]  /*1bda0*/  LDL.LU R26, [R1+0x418] ;  /* 0x00041800011a7983 */ /* 0x000ee40000300800 */
[----:B------:R-:W3:Y:S02]  /*1bdb0*/  LDL.LU R27, [R1+0x41c] ;  /* 0x00041c00011b7983 */ /* 0x000ee40000300800 */
[----:B------:R-:W-:-:S02]  /*1bdc0*/  IMAD.MOV.U32 R10, RZ, RZ, R15 ;  /* 0x000000ffff0a7224 */ /* 0x000fc400078e000f */
[----:B------:R-:W4:Y:S04]  /*1bdd0*/  LDL.LU R15, [R1+0x19e8] ;  /* 0x0019e800010f7983 */ /* 0x000f280000300800 */
[----:B---3--:R-:W-:Y:S01]  /*1bde0*/  STL.64 [R1+0x19c8], R26 ;  /* 0x0019c81a01007387 */ /* 0x008fe20000100a00 */
[----:B--2---:R0:W-:Y:S03]  /*1bdf0*/  STL.64 [R1+0x19c0], R24 ;  /* 0x0019c01801007387 */ /* 0x0041e60000100a00 */
[----:B0-----:R-:W2:Y:S01]  /*1be00*/  LDL.LU R24, [R1+0x420] ;  /* 0x0004200001187983 */ /* 0x001ea20000300800 */
[----:B------:R-:W2:Y:S02]  /*1be10*/  LDL.LU R25, [R1+0x424] ;  /* 0x0004240001197983 */ /* 0x000ea40000300800 */
[----:B------:R-:W3:Y:S02]  /*1be20*/  LDL.LU R26, [R1+0x428] ;  /* 0x00042800011a7983 */ /* 0x000ee40000300800 */
[----:B------:R-:W3:Y:S02]  /*1be30*/  LDL.LU R27, [R1+0x42c] ;  /* 0x00042c00011b7983 */ /* 0x000ee40000300800 */
[----:B---3--:R-:W-:Y:S01]  /*1be40*/  STL.64 [R1+0x19e0], R26 ;  /* 0x0019e01a01007387 */ /* 0x008fe20000100a00 */
[----:B--2---:R0:W-:Y:S03]  /*1be50*/  STL.64 [R1+0x19d8], R24 ;  /* 0x0019d81801007387 */ /* 0x0041e60000100a00 */
[----:B0-----:R-:W4:Y:S01]  /*1be60*/  LDL.LU R24, [R1+0x430] ;  /* 0x0004300001187983 */ /* 0x001f220000300800 */
[----:B------:R-:W4:Y:S02]  /*1be70*/  LDL.LU R25, [R1+0x434] ;  /* 0x0004340001197983 */ /* 0x000f240000300800 */
[----:B------:R-:W4:Y:S02]  /*1be80*/  LDL.LU R26, [R1+0x438] ;  /* 0x00043800011a7983 */ /* 0x000f240000300800 */
[----:B------:R-:W4:Y:S01]  /*1be90*/  LDL.LU R27, [R1+0x43c] ;  /* 0x00043c00011b7983 */ /* 0x000f220000300800 */
[----:B------:R-:W2:Y:S01]  /*1bea0*/  LDL.LU R16, [R1+0x3e0] ;  /* 0x0003e00001107983 */ /* 0x000ea20000300800 */
[----:B------:R-:W2:Y:S02]  /*1beb0*/  LDL.LU R17, [R1+0x3e4] ;  /* 0x0003e40001117983 */ /* 0x000ea40000300800 */
[----:B------:R-:W2:Y:S02]  /*1bec0*/  LDL.LU R18, [R1+0x3e8] ;  /* 0x0003e80001127983 */ /* 0x000ea40000300800 */
[----:B------:R-:W2:Y:S01]  /*1bed0*/  LDL.LU R19, [R1+0x3ec] ;  /* 0x0003ec0001137983 */ /* 0x000ea20000300800 */
[----:B------:R-:W-:Y:S01]  /*1bee0*/  STL.64 [R1+0x1968], R22 ;  /* 0x0019681601007387 */ /* 0x000fe20000100a00 */
[----:B------:R-:W-:Y:S02]  /*1bef0*/  STL.64 [R1+0x1948], R6 ;  /* 0x0019480601007387 */ /* 0x000fe40000100a00 */
[----:B------:R0:W-:Y:S02]  /*1bf00*/  STL.64 [R1+0x1940], R4 ;  /* 0x0019400401007387 */ /* 0x0001e40000100a00 */
[----:B0-----:R-:W3:Y:S01]  /*1bf10*/  LDL.LU R4, [R1+0x4a0] ;  /* 0x0004a00001047983 */ /* 0x001ee20000300800 */
[----:B------:R-:W3:Y:S02]  /*1bf20*/  LDL.LU R5, [R1+0x4a4] ;  /* 0x0004a40001057983 */ /* 0x000ee40000300800 */
[----:B------:R-:W2:Y:S02]  /*1bf30*/  LDL.LU R6, [R1+0x4a8] ;  /* 0x0004a80001067983 */ /* 0x000ea40000300800 */
[----:B------:R-:W2:Y:S02]  /*1bf40*/  LDL.LU R7, [R1+0x4ac] ;  /* 0x0004ac0001077983 */ /* 0x000ea40000300800 */
[----:B------:R-:W-:-:S02]  /*1bf50*/  IMAD.MOV.U32 R11, RZ, RZ, R29 ;  /* 0x000000ffff0b7224 */ /* 0x000fc400078e001d */
[----:B------:R-:W-:Y:S02]  /*1bf60*/  IMAD.MOV.U32 R22, RZ, RZ, R9 ;  /* 0x000000ffff167224 */ /* 0x000fe400078e0009 */
[----:B------:R-:W-:Y:S01]  /*1bf70*/  IMAD.MOV.U32 R23, RZ, RZ, R8 ;  /* 0x000000ffff177224 */ /* 0x000fe200078e0008 */
[----:B--2---:R-:W-:Y:S01]  /*1bf80*/  STL.64 [R1+0x1960], R6 ;  /* 0x0019600601007387 */ /* 0x004fe20000100a00 */
[----:B---3--:R0:W-:Y:S03]  /*1bf90*/  STL.64 [R1+0x1958], R4 ;  /* 0x0019580401007387 */ /* 0x0081e60000100a00 */
[----:B0-----:R-:W2:Y:S01]  /*1bfa0*/  LDL.LU R4, [R1+0x4b0] ;  /* 0x0004b00001047983 */ /* 0x001ea20000300800 */
[----:B------:R-:W2:Y:S02]  /*1bfb0*/  LDL.LU R5, [R1+0x4b4] ;  /* 0x0004b40001057983 */ /* 0x000ea40000300800 */
[----:B------:R-:W3:Y:S02]  /*1bfc0*/  LDL.LU R6, [R1+0x4b8] ;  /* 0x0004b80001067983 */ /* 0x000ee40000300800 */
[----:B------:R-:W3:Y:S01]  /*1bfd0*/  LDL.LU R7, [R1+0x4bc] ;  /* 0x0004bc0001077983 */ /* 0x000ee20000300800 */
[C---:B----4-:R-:W-:Y:S01]  /*1bfe0*/  HMMA.16816.F32.BF16 R8, R12.reuse, R10, R24 ;  /* 0x0000000a0c08723c */ /* 0x050fe20000041818 */
[----:B---3--:R-:W-:Y:S01]  /*1bff0*/  STL.64 [R1+0x1978], R6 ;  /* 0x0019780601007387 */ /* 0x008fe20000100a00 */
[----:B--2---:R0:W-:Y:S03]  /*1c000*/  STL.64 [R1+0x1970], R4 ;  /* 0x0019700401007387 */ /* 0x0041e60000100a00 */
[----:B0-----:R-:W2:Y:S01]  /*1c010*/  LDL.LU R4, [R1+0x4c0] ;  /* 0x0004c00001047983 */ /* 0x001ea20000300800 */
[----:B------:R-:W2:Y:S02]  /*1c020*/  LDL.LU R5, [R1+0x4c4] ;  /* 0x0004c40001057983 */ /* 0x000ea40000300800 */
[----:B------:R-:W2:Y:S02]  /*1c030*/  LDL.LU R6, [R1+0x4c8] ;  /* 0x0004c80001067983 */ /* 0x000ea40000300800 */
[----:B------:R-:W2:Y:S01]  /*1c040*/  LDL.LU R7, [R1+0x4cc] ;  /* 0x0004cc0001077983 */ /* 0x000ea20000300800 */
[----:B------:R-:W3:Y:S01]  /*1c050*/  LDL.LU.64 R26, [R1+0x19e0] ;  /* 0x0019e000011a7983 */ /* 0x000ee20000300a00 */
[----:B------:R-:W3:Y:S11]  /*1c060*/  LDL.LU.64 R24, [R1+0x19d8] ;  /* 0x0019d80001187983 */ /* 0x000ef60000300a00 */
[----:B------:R-:W-:Y:S02]  /*1c070*/  STL.64 [R1+0x430], R8 ;  /* 0x0004300801007387 */ /* 0x000fe40000100a00 */
[----:B------:R0:W-:Y:S02]  /*1c080*/  STL.64 [R1+0x438], R10 ;  /* 0x0004380a01007387 */ /* 0x0001e40000100a00 */
[----:B0-----:R-:W3:Y:S02]  /*1c090*/  LDL.LU.64 R10, [R1+0x19d0] ;  /* 0x0019d000010a7983 */ /* 0x001ee40000300a00 */
[C---:B---3--:R-:W-:Y:S02]  /*1c0a0*/  HMMA.16816.F32.BF16 R8, R12.reuse, R10, R24 ;  /* 0x0000000a0c08723c */ /* 0x048fe40000041818 */
[----:B------:R-:W3:Y:S01]  /*1c0b0*/  LDL.LU.64 R26, [R1+0x19c8] ;  /* 0x0019c800011a7983 */ /* 0x000ee20000300a00 */
[----:B------:R-:W3:Y:S11]  /*1c0c0*/  LDL.LU.64 R24, [R1+0x19c0] ;  /* 0x0019c00001187983 */ /* 0x000ef60000300a00 */
[----:B------:R-:W-:Y:S09]  /*1c0d0*/  @!UPT UIADD3 URZ, URZ, URZ, URZ ;  /* 0x0000003f3f3ff290 */ /* 0x000ff2000fffe03f */
[----:B------:R-:W-:Y:S01]  /*1c0e0*/  STL.64 [R1+0x420], R8 ;  /* 0x0004200801007387 */ /* 0x000fe20000100a00 */
        /* <DEDUP_REMOVED lines=16> */
[----:B---3--:R-:W-:Y:S02]  /*1c1f0*/  HMMA.16816.F32.BF16 R8, R12, R10, R24 ;  /* 0x0000000a0c08723c */ /* 0x008fe40000041818 */
[----:B------:R-:W3:Y:S11]  /*1c200*/  LDL.LU.64 R26, [R1+0x1980] ;  /* 0x00198000011a7983 */ /* 0x000ef60000300a00 */
[----:B------:R-:W-:Y:S10]  /*1c210*/  @!UPT UIADD3 URZ, URZ, URZ, URZ ;  /* 0x0000003f3f3ff290 */ /* 0x000ff4000fffe03f */
[----:B------:R0:W-:Y:S01]  /*1c220*/  STL.64 [R1+0x3f0], R8 ;  /* 0x0003f00801007387 */ /* 0x0001e20000100a00 */
[----:B------:R1:W-:Y:S03]  /*1c230*/  STL.64 [R1+0x3f8], R10 ;  /* 0x0003f80a01007387 */ /* 0x0003e60000100a00 */
[----:B0-----:R-:W4:Y:S01]  /*1c240*/  LDL.LU R8, [R1+0x450] ;  /* 0x0004500001087983 */ /* 0x001f220000300800 */
[----:B------:R-:W4:Y:S02]  /*1c250*/  LDL.LU R9, [R1+0x454] ;  /* 0x0004540001097983 */ /* 0x000f240000300800 */
[----:B-1----:R-:W2:Y:S02]  /*1c260*/  LDL.LU R10, [R1+0x458] ;  /* 0x00045800010a7983 */ /* 0x002ea40000300800 */
[----:B------:R-:W2:Y:S02]  /*1c270*/  LDL.LU R11, [R1+0x45c] ;  /* 0x00045c00010b7983 */ /* 0x000ea40000300800 */
[----:B--2---:R0:W-:Y:S01]  /*1c280*/  STL.64 [R1+0x1900], R10 ;  /* 0x0019000a01007387 */ /* 0x0041e20000100a00 */
[----:B----4-:R-:W-:Y:S02]  /*1c290*/  STL.64 [R1+0x18f8], R8 ;  /* 0x0018f80801007387 */ /* 0x010fe40000100a00 */
[----:B0-----:R-:W-:-:S02]  /*1c2a0*/  IMAD.MOV.U32 R10, RZ, RZ, R21 ;  /* 0x000000ffff0a7224 */ /* 0x001fc400078e0015 */
[----:B------:R-:W-:-:S05]  /*1c2b0*/  IMAD.MOV.U32 R11, RZ, RZ, R20 ;  /* 0x000000ffff0b7224 */ /* 0x000fca00078e0014 */
[----:B------:R3:W-:Y:S01]  /*1c2c0*/  STL.64 [R1+0x1918], R10 ;  /* 0x0019180a01007387 */ /* 0x0007e20000100a00 */
[C---:B------:R-:W-:Y:S01]  /*1c2d0*/  HMMA.16816.F32.BF16 R20, R12.reuse, R22, R4 ;  /* 0x000000160c14723c */ /* 0x040fe20000041804 */
[----:B------:R-:W2:Y:S07]  /*1c2e0*/  LDL.LU R24, [R1+0x480] ;  /* 0x0004800001187983 */ /* 0x000eae0000300800 */
[C---:B---3--:R-:W-:Y:S01]  /*1c2f0*/  HMMA.16816.F32.BF16 R8, R12.reuse, R26, R16 ;  /* 0x0000001a0c08723c */ /* 0x048fe20000041810 */
[----:B------:R-:W0:Y:S11]  /*1c300*/  LDSM.16.MT88.4 R16, [R3+0x2180] ;  /* 0x002180000310783b */ /* 0x000e360000004200 */
[----:B------:R-:W-:Y:S11]  /*1c310*/  @!UPT UIADD3 URZ, URZ, URZ, URZ ;  /* 0x0000003f3f3ff290 */ /* 0x000ff6000fffe03f */
[----:B------:R-:W-:Y:S01]  /*1c320*/  STL.64 [R1+0x3e0], R8 ;  /* 0x0003e00801007387 */ /* 0x000fe20000100a00 */
[----:B------:R-:W-:Y:S02]  /*1c330*/  STL.64 [R1+0x3e8], R10 ;  /* 0x0003e80a01007387 */ /* 0x000fe40000100a00 */
[----:B------:R-:W2:Y:S02]  /*1c340*/  LDL.LU R25, [R1+0x484] ;  /* 0x0004840001197983 */ /* 0x000ea40000300800 */
[----:B------:R-:W2:Y:S01]  /*1c350*/  LDL.LU R26, [R1+0x488] ;  /* 0x00048800011a7983 */ /* 0x000ea20000300800 */
[----:B------:R-:W2:Y:S04]  /*1c360*/  LDL.LU R27, [R1+0x48c] ;  /* 0x00048c00011b7983 */ /* 0x000ea80000300800 */
[----:B0-----:R0:W-:Y:S01]  /*1c370*/  STL.64 [R1+0x17c0], R18 ;  /* 0x0017c01201007387 */ /* 0x0011e20000100a00 */
[----:B------:R-:W-:Y:S03]  /*1c380*/  STL.64 [R1+0x17b8], R16 ;  /* 0x0017b81001007387 */ /* 0x000fe60000100a00 */
[----:B0-----:R-:W2:Y:S01]  /*1c390*/  LDL.64 R18, [R1+0x28] ;  /* 0x0000280001127983 */ /* 0x001ea20000100a00 */
[----:B------:R-:W3:Y:S02]  /*1c3a0*/  LDL.LU.64 R6, [R1+0x1978] ;  /* 0x0019780001067983 */ /* 0x000ee40000300a00 */
[----:B------:R-:W3:Y:S02]  /*1c3b0*/  LDL.LU.64 R4, [R1+0x1970] ;  /* 0x0019700001047983 */ /* 0x000ee40000300a00 */
[----:B------:R-:W-:Y:S01]  /*1c3c0*/  STL.64 [R1+0x4c0], R20 ;  /* 0x0004c01401007387 */ /* 0x000fe20000100a00 */
[----:B------:R0:W-:Y:S04]  /*1c3d0*/  STL.64 [R1+0x4c8], R22 ;  /* 0x0004c81601007387 */ /* 0x0001e80000100a00 */
        /* <DEDUP_REMOVED lines=16> */
[----:B------:R-:W3:Y:S11]  /*1c4e0*/  LDL.LU R4, [R1+0x440] ;  /* 0x0004400001047983 */ /* 0x000ef60000300800 */
[----:B------:R-:W-:Y:S10]  /*1c4f0*/  @!UPT UIADD3 URZ, URZ, URZ, URZ ;  /* 0x0000003f3f3ff290 */ /* 0x000ff4000fffe03f */
[----:B------:R-:W-:Y:S01]  /*1c500*/  STL.64 [R1+0x490], R20 ;  /* 0x0004901401007387 */ /* 0x000fe20000100a00 */
[----:B------:R-:W-:Y:S02]  /*1c510*/  STL.64 [R1+0x498], R22 ;  /* 0x0004981601007387 */ /* 0x000fe40000100a00 */
[----:B------:R-:W3:Y:S02]  /*1c520*/  LDL.LU R5, [R1+0x444] ;  /* 0x0004440001057983 */ /* 0x000ee40000300800 */
[----:B------:R-:W4:Y:S01]  /*1c530*/  LDL.LU R6, [R1+0x448] ;  /* 0x0004480001067983 */ /* 0x000f220000300800 */
[----:B------:R-:W4:Y:S01]  /*1c540*/  LDL.LU R7, [R1+0x44c] ;  /* 0x00044c0001077983 */ /* 0x000f220000300800 */
[----:B--2---:R-:W-:Y:S03]  /*1c550*/  HMMA.16816.F32.BF16 R24, R12, R18, R24 ;  /* 0x000000120c18723c */ /* 0x004fe60000041818 */
[----:B----4-:R-:W-:Y:S01]  /*1c560*/  STL.64 [R1+0x1910], R6 ;  /* 0x0019100601007387 */ /* 0x010fe20000100a00 */
[----:B---3--:R0:W-:Y:S03]  /*1c570*/  STL.64 [R1+0x1908], R4 ;  /* 0x0019080401007387 */ /* 0x0081e60000100a00 */
[----:B0-----:R-:W2:Y:S01]  /*1c580*/  LDL.LU R4, [R1+0x460] ;  /* 0x0004600001047983 */ /* 0x001ea20000300800 */
[----:B------:R-:W2:Y:S02]  /*1c590*/  LDL.LU R5, [R1+0x464] ;  /* 0x0004640001057983 */ /* 0x000ea40000300800 */
[----:B------:R-:W3:Y:S02]  /*1c5a0*/  LDL.LU R6, [R1+0x468] ;  /* 0x0004680001067983 */ /* 0x000ee40000300800 */
[----:B------:R-:W3:Y:S02]  /*1c5b0*/  LDL.LU R7, [R1+0x46c] ;  /* 0x00046c0001077983 */ /* 0x000ee40000300800 */
[----:B------:R-:W-:Y:S01]  /*1c5c0*/  IMAD.MOV.U32 R29, RZ, RZ, R18 ;  /* 0x000000ffff1d7224 */ /* 0x000fe200078e0012 */
[----:B---3--:R-:W-:Y:S01]  /*1c5d0*/  STL.64 [R1+0x1928], R6 ;  /* 0x0019280601007387 */ /* 0x008fe20000100a00 */
[----:B--2---:R0:W-:Y:S03]  /*1c5e0*/  STL.64 [R1+0x1920], R4 ;  /* 0x0019200401007387 */ /* 0x0041e60000100a00 */
[----:B0-----:R-:W2:Y:S01]  /*1c5f0*/  LDL.LU R4, [R1+0x470] ;  /* 0x0004700001047983 */ /* 0x001ea20000300800 */
[----:B------:R-:W2:Y:S02]  /*1c600*/  LDL.LU R5, [R1+0x474] ;  /* 0x0004740001057983 */ /* 0x000ea40000300800 */
[----:B------:R-:W2:Y:S02]  /*1c610*/  LDL.LU R6, [R1+0x478] ;  /* 0x0004780001067983 */ /* 0x000ea40000300800 */
[----:B------:R-:W2:Y:S01]  /*1c620*/  LDL.LU R7, [R1+0x47c] ;  /* 0x00047c0001077983 */ /* 0x000ea20000300800 */
[----:B------:R-:W3:Y:S01]  /*1c630*/  LDL.LU R20, [R1+0x3d0] ;  /* 0x0003d00001147983 */ /* 0x000ee20000300800 */
[----:B------:R-:W3:Y:S02]  /*1c640*/  LDL.LU R21, [R1+0x3d4] ;  /* 0x0003d40001157983 */ /* 0x000ee40000300800 */
[----:B------:R-:W3:Y:S02]  /*1c650*/  LDL.LU R22, [R1+0x3d8] ;  /* 0x0003d80001167983 */ /* 0x000ee40000300800 */
[----:B------:R-:W3:Y:S01]  /*1c660*/  LDL.LU R23, [R1+0x3dc] ;  /* 0x0003dc0001177983 */ /* 0x000ee20000300800 */
[----:B------:R-:W-:Y:S01]  /*1c670*/  STL.64 [R1+0x480], R24 ;  /* 0x0004801801007387 */ /* 0x000fe20000100a00 */
[----:B------:R0:W-:Y:S03]  /*1c680*/  STL.64 [R1+0x488], R26 ;  /* 0x0004881a01007387 */ /* 0x0001e60000100a00 */
[----:B0-----:R-:W4:Y:S01]  /*1c690*/  LDL.LU.64 R26, [R1+0x1930] ;  /* 0x00193000011a7983 */ /* 0x001f220000300a00 */
[----:B------:R-:W2:Y:S02]  /*1c6a0*/  LDL.LU R16, [R1+0x210] ;  /* 0x0002100001107983 */ /* 0x000ea40000300800 */
[----:B------:R-:W2:Y:S02]  /*1c6b0*/  LDL.LU R17, [R1+0x214] ;  /* 0x0002140001117983 */ /* 0x000ea40000300800 */
[----:B------:R-:W-:Y:S01]  /*1c6c0*/  IMAD.MOV.U32 R25, RZ, RZ, R19 ;  /* 0x000000ffff197224 */ /* 0x000fe200078e0013 */
[----:B------:R-:W2:Y:S01]  /*1c6d0*/  LDL.LU R18, [R1+0x218] ;  /* 0x0002180001127983 */ /* 0x000ea20000300800 */
[----:B------:R-:W2:Y:S02]  /*1c6e0*/  LDL.LU R19, [R1+0x21c] ;  /* 0x00021c0001137983 */ /* 0x000ea40000300800 */
[----:B------:R-:W-:-:S02]  /*1c6f0*/  IMAD.MOV.U32 R10, RZ, RZ, R2 ;  /* 0x000000ffff0a7224 */ /* 0x000fc400078e0002 */
[----:B------:R-:W-:Y:S01]  /*1c700*/  IMAD.MOV.U32 R11, RZ, RZ, R0 ;  /* 0x000000ffff0b7224 */ /* 0x000fe200078e0000 */
[----:B--2---:R0:W-:Y:S01]  /*1c710*/  STL.64 [R1+0x18b8], R18 ;  /* 0x0018b81201007387 */ /* 0x0041e20000100a00 */
[----:B------:R-:W-:Y:S03]  /*1c720*/  STL.64 [R1+0x18b0], R16 ;  /* 0x0018b01001007387 */ /* 0x000fe60000100a00 */
[----:B0-----:R-:W2:Y:S02]  /*1c730*/  LDL.64 R18, [R1+0xb8] ;  /* 0x0000b80001127983 */ /* 0x001ea40000100a00 */
[C---:B------:R-:W-:Y:S02]  /*1c740*/  HMMA.16816.F32.BF16 R8, R12.reuse, R10, R4 ;  /* 0x0000000a0c08723c */ /* 0x040fe40000041804 */
[----:B--2---:R0:W-:Y:S04]  /*1c750*/  STL.64 [R1+0x18c0], R18 ;  /* 0x0018c01201007387 */ /* 0x0041e80000100a00 */
[----:B0-----:R-:W2:Y:S01]  /*1c760*/  LDL.64 R18, [R1+0xc8] ;  /* 0x0000c80001127983 */ /* 0x001ea20000100a00 */
[----:B------:R-:W2:Y:S02]  /*1c770*/  LDL.LU.64 R6, [R1+0x1928] ;  /* 0x0019280001067983 */ /* 0x000ea40000300a00 */
[----:B------:R-:W2:Y:S11]  /*1c780*/  LDL.LU.64 R4, [R1+0x1920] ;  /* 0x0019200001047983 */ /* 0x000eb60000300a00 */
[----:B------:R-:W-:Y:S03]  /*1c790*/  @!UPT UIADD3 URZ, URZ, URZ, URZ ;  /* 0x0000003f3f3ff290 */ /* 0x000fe6000fffe03f */
[----:B------:R-:W-:Y:S01]  /*1c7a0*/  STL.64 [R1+0x470], R8 ;  /* 0x0004700801007387 */ /* 0x000fe20000100a00 */
[----:B------:R0:W-:Y:S04]  /*1c7b0*/  STL.64 [R1+0x478], R10 ;  /* 0x0004780a01007387 */ /* 0x0001e80000100a00 */
[----:B0-----:R-:W2:Y:S02]  /*1c7c0*/  LDL.LU.64 R10, [R1+0x1918] ;  /* 0x00191800010a7983 */ /* 0x001ea40000300a00 */
[C---:B--2---:R-:W-:Y:S02]  /*1c7d0*/  HMMA.16816.F32.BF16 R8, R12.reuse, R10, R4 ;  /* 0x0000000a0c08723c */ /* 0x044fe40000041804 */
[----:B------:R-:W2:Y:S01]  /*1c7e0*/  LDL.LU.64 R6, [R1+0x1910] ;  /* 0x0019100001067983 */ /* 0x000ea20000300a00 */
[----:B------:R-:W2:Y:S11]  /*1c7f0*/  LDL.LU.64 R4, [R1+0x1908] ;  /* 0x0019080001047983 */ /* 0x000eb60000300a00 */
[----:B------:R-:W-:Y:S09]  /*1c800*/  @!UPT UIADD3 URZ, URZ, URZ, URZ ;  /* 0x0000003f3f3ff290 */ /* 0x000ff2000fffe03f */
[----:B------:R-:W-:Y:S01]  /*1c810*/  STL.64 [R1+0x460], R8 ;  /* 0x0004600801007387 */ /* 0x000fe20000100a00 */
[----:B------:R0:W-:Y:S03]  /*1c820*/  STL.64 [R1+0x468], R10 ;  /* 0x0004680a01007387 */ /* 0x0001e60000100a00 */
[----:B0-----:R-:W4:Y:S01]  /*1c830*/  LDL.LU.64 R10, [R1+0x1900] ;  /* 0x00190000010a7983 */ /* 0x001f220000300a00 */
[----:B------:R-:W4:Y:S02]  /*1c840*/  LDL.LU.64 R8, [R1+0x18f8] ;  /* 0x0018f80001087983 */ /* 0x000f240000300a00 */
[C---:B----4-:R-:W-:Y:S11]  /*1c850*/  HMMA.16816.F32.BF16 R8, R12.reuse, R26, R8 ;  /* 0x0000001a0c08723c */ /* 0x050ff60000041808 */
[----:B------:R-:W-:Y:S11]  /*1c860*/  @!UPT UIADD3 URZ, URZ, URZ, URZ ;  /* 0x0000003f3f3ff290 */ /* 0x000ff6000fffe03f */
[----:B------:R-:W-:Y:S01]  /*1c870*/  @!UPT UIADD3 URZ, URZ, URZ, URZ ;  /* 0x0000003f3f3ff290 */ /* 0x000fe2000fffe03f */
[----:B------:R-:W-:Y:S01]  /*1c880*/  STL.64 [R1+0x450], R8 ;  /* 0x0004500801007387 */ /* 0x000fe20000100a00 */
[----:B------:R0:W-:Y:S03]  /*1c890*/  STL.64 [R1+0x458], R10 ;  /* 0x0004580a01007387 */ /* 0x0001e60000100a00 */
[----:B0-----:R-:W2:Y:S01]  /*1c8a0*/  LDL.LU.64 R10, [R1+0x18f0] ;  /* 0x0018f000010a7983 */ /* 0x001ea20000300a00 */
[----:B------:R-:W-:Y:S02]  /*1c8b0*/  STL.64 [R1+0x18a8], R26 ;  /* 0x0018a81a01007387 */ /* 0x000fe40000100a00 */
[----:B------:R0:W-:Y:S02]  /*1c8c0*/  STL [R1+0x18a0], R25 ;  /* 0x0018a01901007387 */ /* 0x0001e40000100800 */
[----:B------:R-:W4:Y:S01]  /*1c8d0*/  LDL.LU R24, [R1+0x200] ;  /* 0x0002000001187983 */ /* 0x000f220000300800 */
[----:B0-----:R-:W4:Y:S01]  /*1c8e0*/  LDL.LU R25, [R1+0x204] ;  /* 0x0002040001197983 */ /* 0x001f220000300800 */
[----:B------:R-:W3:Y:S02]  /*1c8f0*/  LDL.LU R26, [R1+0x208] ;  /* 0x00020800011a7983 */ /* 0x000ee40000300800 */
[----:B------:R-:W3:Y:S01]  /*1c900*/  LDL.LU R27, [R1+0x20c] ;  /* 0x00020c00011b7983 */ /* 0x000ee20000300800 */
[C---:B--2---:R-:W-:Y:S01]  /*1c910*/  HMMA.16816.F32.BF16 R4, R12.reuse, R10, R4 ;  /* 0x0000000a0c04723c */ /* 0x044fe20000041804 */
[----:B---3--:R-:W-:Y:S01]  /*1c920*/  STL.64 [R1+0x18d0], R26 ;  /* 0x0018d01a01007387 */ /* 0x008fe20000100a00 */
[----:B----4-:R0:W-:Y:S03]  /*1c930*/  STL.64 [R1+0x18c8], R24 ;  /* 0x0018c81801007387 */ /* 0x0101e60000100a00 */
[----:B0-----:R-:W2:Y:S01]  /*1c940*/  LDL.LU R24, [R1+0x230] ;  /* 0x0002300001187983 */ /* 0x001ea20000300800 */
[----:B------:R-:W2:Y:S02]  /*1c950*/  LDL.LU R25, [R1+0x234] ;  /* 0x0002340001197983 */ /* 0x000ea40000300800 */
[----:B------:R-:W2:Y:S02]  /*1c960*/  LDL.LU R26, [R1+0x238] ;  /* 0x00023800011a7983 */ /* 0x000ea40000300800 */
[----:B------:R-:W2:Y:S11]  /*1c970*/  LDL.LU R27, [R1+0x23c] ;  /* 0x00023c00011b7983 */ /* 0x000eb60000300800 */
[----:B------:R-:W-:Y:S02]  /*1c980*/  @!UPT UIADD3 URZ, URZ, URZ, URZ ;  /* 0x0000003f3f3ff290 */ /* 0x000fe4000fffe03f */
[----:B------:R-:W-:Y:S01]  /*1c990*/  STL.64 [R1+0x440], R4 ;  /* 0x0004400401007387 */ /* 0x000fe20000100a00 */
[----:B------:R0:W-:Y:S03]  /*1c9a0*/  STL.64 [R1+0x448], R6 ;  /* 0x0004480601007387 */ /* 0x0001e60000100a00 */
[----:B0-----:R-:W3:Y:S01]  /*1c9b0*/  LDL.LU.64 R6, [R1+0x18e8] ;  /* 0x0018e80001067983 */ /* 0x001ee20000300a00 */
[----:B------:R0:W-:Y:S03]  /*1c9c0*/  STL.64 [R1+0x1828], R10 ;  /* 0x0018280a01007387 */ /* 0x0001e60000100a00 */
[----:B0-----:R-:W4:Y:S01]  /*1c9d0*/  LDL.64 R10, [R1+0x88] ;  /* 0x00008800010a7983 */ /* 0x001f220000100a00 */
[----:B---3--:R-:W-:Y:S03]  /*1c9e0*/  HMMA.16816.F32.BF16 R12, R12, R6, R20 ;  /* 0x000000060c0c723c */ /* 0x008fe60000041814 */
[----:B------:R-:W2:Y:S01]  /*1c9f0*/  LDL.LU.64 R22, [R1+0x18e0] ;  /* 0x0018e00001167983 */ /* 0x000ea20000300a00 */
[----:B------:R-:W2:Y:S02]  /*1ca00*/  LDL.LU.64 R20, [R1+0x18d8] ;  /* 0x0018d80001147983 */ /* 0x000ea40000300a00 */
[----:B------:R-:W-:-:S02]  /*1ca10*/  IMAD.MOV.U32 R2, RZ, RZ, R18 ;  /* 0x000000ffff027224 */ /* 0x000fc400078e0012 */
[----:B------:R-:W-:Y:S11]  /*1ca20*/  IMAD.MOV.U32 R0, RZ, RZ, R19 ;  /* 0x000000ffff007224 */ /* 0x000ff600078e0013 */
[----:B------:R-:W-:Y:S04]  /*1ca30*/  @!UPT UIADD3 URZ, URZ, URZ, URZ ;  /* 0x0000003f3f3ff290 */ /* 0x000fe8000fffe03f */
[----:B------:R0:W-:Y:S01]  /*1ca40*/  STL.64 [R1+0x3d0], R12 ;  /* 0x0003d00c01007387 */ /* 0x0001e20000100a00 */
[----:B------:R1:W-:Y:S03]  /*1ca50*/  STL.64 [R1+0x3d8], R14 ;  /* 0x0003d80e01007387 */ /* 0x0003e60000100a00 */
[----:B0-----:R-:W3:Y:S01]  /*1ca60*/  LDL.LU R12, [R1+0x1f0] ;  /* 0x0001f000010c7983 */ /* 0x001ee20000300800 */
[----:B------:R-:W3:Y:S02]  /*1ca70*/  LDL.LU R13, [R1+0x1f4] ;  /* 0x0001f400010d7983 */ /* 0x000ee40000300800 */
[----:B-1----:R-:W3:Y:S02]  /*1ca80*/  LDL.LU R14, [R1+0x1f8] ;  /* 0x0001f800010e7983 */ /* 0x002ee40000300800 */
[----:B------:R-:W3:Y:S01]  /*1ca90*/  LDL.LU R15, [R1+0x1fc] ;  /* 0x0001fc00010f7983 */ /* 0x000ee20000300800 */
[----:B------:R0:W-:Y:S01]  /*1caa0*/  STL [R1+0x17cc], R6 ;  /* 0x0017cc0601007387 */ /* 0x0001e20000100800 */
[----:B------:R1:W-:Y:S02]  /*1cab0*/  STL [R1+0x17c8], R7 ;  /* 0x0017c80701007387 */ /* 0x0003e40000100800 */
[----:B------:R-:W3:Y:S02]  /*1cac0*/  LDL.LU R4, [R1+0x220] ;  /* 0x0002200001047983 */ /* 0x000ee40000300800 */
[----:B------:R-:W3:Y:S01]  /*1cad0*/  LDL.LU R5, [R1+0x224] ;  /* 0x0002240001057983 */ /* 0x000ee20000300800 */
[----:B0-----:R-:W3:Y:S01]  /*1cae0*/  LDL.LU R6, [R1+0x228] ;  /* 0x0002280001067983 */ /* 0x001ee20000300800 */
[----:B-1----:R-:W3:Y:S01]  /*1caf0*/  LDL.LU R7, [R1+0x22c] ;  /* 0x00022c0001077983 */ /* 0x002ee20000300800 */
[C---:B--2---:R-:W-:Y:S11]  /*1cb00*/  HMMA.16816.F32.BF16 R24, R20.reuse, R18, R24 ;  /* 0x000000121418723c */ /* 0x044ff60000041818 */
[----:B------:R-:W-:Y:S11]  /*1cb10*/  @!UPT UIADD3 URZ, URZ, URZ, URZ ;  /* 0x0000003f3f3ff290 */ /* 0x000ff6000fffe03f */
[----:B------:R-:W-:Y:S01]  /*1cb20*/  @!UPT UIADD3 URZ, URZ, URZ, URZ ;  /* 0x0000003f3f3ff290 */ /* 0x000fe2000fffe03f */
[----:B------:R-:W-:Y:S01]  /*1cb30*/  STL.64 [R1+0x780], R24 ;  /* 0x0007801801007387 */ /* 0x000fe20000100a00 */
[----:B------:R0:W-:Y:S03]  /*1cb40*/  STL.64 [R1+0x788], R26 ;  /* 0x0007881a01007387 */ /* 0x0001e60000100a00 */
[----:B0-----:R-:W2:Y:S01]  /*1cb50*/  LDL.LU.64 R26, [R1+0x18d0] ;  /* 0x0018d000011a7983 */ /* 0x001ea20000300a00 */
[----:B------:R-:W2:Y:S02]  /*1cb60*/  LDL.LU.64 R24, [R1+0x18c8] ;  /* 0x0018c80001187983 */ /* 0x000ea40000300a00 */
[----:B------:R-:W3:Y:S02]  /*1cb70*/  LDL.LU.64 R18, [R1+0x18c0] ;  /* 0x0018c00001127983 */ /* 0x000ee40000300a00 */
[----:B------:R-:W-:Y:S01]  /*1cb80*/  STL [R1+0x17d4], R0 ;  /* 0x0017d40001007387 */ /* 0x000fe20000100800 */
[----:B------:R-:W-:Y:S01]  /*1cb90*/  STL [R1+0x17d0], R2 ;  /* 0x0017d00201007387 */ /* 0x000fe20000100800 */
[C---:B---3--:R-:W-:Y:S01]  /*1cba0*/  HMMA.16816.F32.BF16 R4, R20.reuse, R18, R4 ;  /* 0x000000121404723c */ /* 0x048fe20000041804 */
[----:B------:R-:W-:Y:S11]  /*1cbb0*/  IMAD.MOV.U32 R3, RZ, RZ, R19 ;  /* 0x000000ffff037224 */ /* 0x000ff600078e0013 */
[----:B------:R-:W-:Y:S11]  /*1cbc0*/  @!UPT UIADD3 URZ, URZ, URZ, URZ ;  /* 0x0000003f3f3ff290 */ /* 0x000ff6000fffe03f */
[----:B------:R0:W-:Y:S01]  /*1cbd0*/  STL.64 [R1+0x770], R4 ;  /* 0x0007700401007387 */ /* 0x0001e20000100a00 */
[----:B------:R1:W-:Y:S02]  /*1cbe0*/  STL.64 [R1+0x778], R6 ;  /* 0x0007780601007387 */ /* 0x0003e40000100a00 */
[----:B0-----:R-:W-:Y:S02]  /*1cbf0*/  IMAD.MOV.U32 R4, RZ, RZ, R18 ;  /* 0x000000ffff047224 */ /* 0x001fe400078e0012 */
[----:B------:R-:W3:Y:S01]  /*1cc00*/  LDL.LU.64 R18, [R1+0x18b8] ;  /* 0x0018b80001127983 */ /* 0x000ee20000300a00 */
[----:B------:R-:W3:Y:S02]  /*1cc10*/  LDL.LU.64 R16, [R1+0x18b0] ;  /* 0x0018b00001107983 */ /* 0x000ee40000300a00 */
[----:B------:R-:W-:Y:S02]  /*1cc20*/  STL [R1+0x17ec], R3 ;  /* 0x0017ec0301007387 */ /* 0x000fe40000100800 */
[----:B------:R-:W-:Y:S01]  /*1cc30*/  STL [R1+0x17e8], R4 ;  /* 0x0017e80401007387 */ /* 0x000fe20000100800 */
[----:B-1----:R-:W3:Y:S02]  /*1cc40*/  LDL.64 R6, [R1+0xa8] ;  /* 0x0000a80001067983 */ /* 0x002ee40000100a00 */
[C---:B---3--:R-:W-:Y:S01]  /*1cc50*/  HMMA.16816.F32.BF16 R16, R20.reuse, R6, R16 ;  /* 0x000000061410723c */ /* 0x048fe20000041810 */
[----:B------:R-:W-:Y:S11]  /*1cc60*/  IMAD.MOV.U32 R5, RZ, RZ, R7 ;  /* 0x000000ffff057224 */ /* 0x000ff600078e0007 */
[----:B------:R-:W-:Y:S11]  /*1cc70*/  @!UPT UIADD3 URZ, URZ, URZ, URZ ;  /* 0x0000003f3f3ff290 */ /* 0x000ff6000fffe03f */
[----:B------:R0:W-:Y:S01]  /*1cc80*/  STL.64 [R1+0x760], R16 ;  /* 0x0007601001007387 */ /* 0x0001e20000100a00 */
[----:B------:R-:W-:Y:S02]  /*1cc90*/  STL.64 [R1+0x768], R18 ;  /* 0x0007681201007387 */ /* 0x000fe40000100a00 */
[----:B------:R-:W-:Y:S02]  /*1cca0*/  STL [R1+0x1868], R5 ;  /* 0x0018680501007387 */ /* 0x000fe40000100800 */
[----:B0-----:R-:W-:Y:S02]  /*1ccb0*/  IMAD.MOV.U32 R16, RZ, RZ, R6 ;  /* 0x000000ffff107224 */ /* 0x001fe400078e0006 */
[----:B------:R-:W2:Y:S02]  /*1ccc0*/  LDL.64 R6, [R1+0x98] ;  /* 0x0000980001067983 */ /* 0x000ea40000100a00 */
[C---:B--2---:R-:W-:Y:S11]  /*1ccd0*/  HMMA.16816.F32.BF16 R24, R20.reuse, R6, R24 ;  /* 0x000000061418723c */ /* 0x044ff60000041818 */
[----:B------:R-:W-:Y:S11]  /*1cce0*/  @!UPT UIADD3 URZ, URZ, URZ, URZ ;  /* 0x0000003f3f3ff290 */ /* 0x000ff6000fffe03f */
[----:B------:R-:W-:Y:S01]  /*1ccf0*/  @!UPT UIADD3 URZ, URZ, URZ, URZ ;  /* 0x0000003f3f3ff290 */ /* 0x000fe2000fffe03f */
[----:B------:R-:W-:Y:S01]  /*1cd00*/  STL.64 [R1+0x750], R24 ;  /* 0x0007501801007387 */ /* 0x000fe20000100a00 */
[----:B------:R0:W-:Y:S03]  /*1cd10*/  STL.64 [R1+0x758], R26 ;  /* 0x0007581a01007387 */ /* 0x0001e60000100a00 */
[----:B0-----:R-:W2:Y:S01]  /*1cd20*/  LDL.LU.64 R26, [R1+0x18a8] ;  /* 0x0018a800011a7983 */ /* 0x001ea20000300a00 */
[----:B------:R-:W-:Y:S02]  /*1cd30*/  IMAD.MOV.U32 R18, RZ, RZ, R6 ;  /* 0x000000ffff127224 */ /* 0x000fe400078e0006 */
[----:B------:R-:W-:Y:S02]  /*1cd40*/  IMAD.MOV.U32 R17, RZ, RZ, R7 ;  /* 0x000000ffff117224 */ /* 0x000fe400078e0007 */
[----:B----4-:R-:W-:Y:S01]  /*1cd50*/  IMAD.MOV.U32 R24, RZ, RZ, R10 ;  /* 0x000000ffff187224 */ /* 0x010fe200078e000a */
[----:B------:R-:W-:Y:S01]  /*1cd60*/  HMMA.16816.F32.BF16 R4, R20, R10, R12 ;  /* 0x0000000a1404723c */ /* 0x000fe2000004180c */
[----:B------:R-:W3:Y:S01]  /*1cd70*/  LDL.LU R25, [R1+0x18a0] ;  /* 0x0018a00001197983 */ /* 0x000ee20000300800 */
[----:B------:R-:W-:Y:S11]  /*1cd80*/  IMAD.MOV.U32 R19, RZ, RZ, R11 ;  /* 0x000000ffff137224 */ /* 0x000ff600078e000b */
[----:B------:R-:W-:Y:S10]  /*1cd90*/  @!UPT UIADD3 URZ, URZ, URZ, URZ ;  /* 0x0000003f3f3ff290 */ /* 0x000ff4000fffe03f */
[----:B------:R-:W-:Y:S01]  /*1cda0*/  STL.64 [R1+0x740], R4 ;  /* 0x0007400401007387 */ /* 0x000fe20000100a00 */
[----:B------:R-:W-:Y:S03]  /*1cdb0*/  STL.64 [R1+0x748], R6 ;  /* 0x0007480601007387 */ /* 0x000fe60000100a00 */
[----:B--2---:R-:W-:Y:S01]  /*1cdc0*/  STL.64 [R1+0x1898], R26 ;  /* 0x0018981a01007387 */ /* 0x004fe20000100a00 */
[----:B------:R-:W-:Y:S02]  /*1cdd0*/  STL [R1+0x1890], R24 ;  /* 0x0018901801007387 */ /* 0x000fe40000100800 */
[----:B------:R-:W-:Y:S02]  /*1cde0*/  STL.64 [R1+0x17e0], R18 ;  /* 0x0017e01201007387 */ /* 0x000fe40000100a00 */
[----:B------:R0:W-:Y:S02]  /*1cdf0*/  STL.64 [R1+0x17d8], R16 ;  /* 0x0017d81001007387 */ /* 0x0001e40000100a00 */
[----:B0-----:R-:W2:Y:S01]  /*1ce00*/  LDL.LU R16, [R1+0x240] ;  /* 0x0002400001107983 */ /* 0x001ea20000300800 */
[----:B------:R-:W2:Y:S02]  /*1ce10*/  LDL.LU R17, [R1+0x244] ;  /* 0x0002440001117983 */ /* 0x000ea40000300800 */
[----:B------:R-:W4:Y:S02]  /*1ce20*/  LDL.LU R18, [R1+0x248] ;  /* 0x0002480001127983 */ /* 0x000f240000300800 */
[----:B------:R-:W4:Y:S02]  /*1ce30*/  LDL.LU R19, [R1+0x24c] ;  /* 0x00024c0001137983 */ /* 0x000f240000300800 */
[----:B----4-:R-:W-:Y:S01]  /*1ce40*/  STL.64 [R1+0x17f8], R18 ;  /* 0x0017f81201007387 */ /* 0x010fe20000100a00 */
[----:B--2---:R0:W-:Y:S03]  /*1ce50*/  STL.64 [R1+0x17f0], R16 ;  /* 0x0017f01001007387 */ /* 0x0041e60000100a00 */
[----:B0-----:R-:W2:Y:S01]  /*1ce60*/  LDL.LU R16, [R1+0x250] ;  /* 0x0002500001107983 */ /* 0x001ea20000300800 */
[----:B------:R-:W2:Y:S02]  /*1ce70*/  LDL.LU R17, [R1+0x254] ;  /* 0x0002540001117983 */ /* 0x000ea40000300800 */
[----:B------:R-:W4:Y:S02]  /*1ce80*/  LDL.LU R18, [R1+0x258] ;  /* 0x0002580001127983 */ /* 0x000f240000300800 */
[----:B------:R-:W4:Y:S01]  /*1ce90*/  LDL.LU R19, [R1+0x25c] ;  /* 0x00025c0001137983 */ /* 0x000f220000300800 */
[----:B------:R-:W2:Y:S01]  /*1cea0*/  LDL.LU R8, [R1+0x270] ;  /* 0x0002700001087983 */ /* 0x000ea20000300800 */
[----:B------:R-:W2:Y:S02]  /*1ceb0*/  LDL.LU R9, [R1+0x274] ;  /* 0x0002740001097983 */ /* 0x000ea40000300800 */
[----:B------:R-:W2:Y:S02]  /*1cec0*/  LDL.LU R10, [R1+0x278] ;  /* 0x00027800010a7983 */ /* 0x000ea40000300800 */
[----:B------:R-:W2:Y:S02]  /*1ced0*/  LDL.LU R11, [R1+0x27c] ;  /* 0x00027c00010b7983 */ /* 0x000ea40000300800 */
[----:B--2---:R3:W-:Y:S01]  /*1cee0*/  STL.64 [R1+0x1838], R10 ;  /* 0x0018380a01007387 */ /* 0x0047e20000100a00 */
[----:B------:R-:W-:Y:S02]  /*1cef0*/  STL.64 [R1+0x1830], R8 ;  /* 0x0018300801007387 */ /* 0x000fe40000100a00 */
[----:B------:R-:W2:Y:S02]  /*1cf00*/  LDL.LU R4, [R1+0x2a0] ;  /* 0x0002a00001047983 */ /* 0x000ea40000300800 */
[----:B------:R-:W2:Y:S01]  /*1cf10*/  LDL.LU R5, [R1+0x2a4] ;  /* 0x0002a40001057983 */ /* 0x000ea20000300800 */
[----:B------:R-:W2:Y:S01]  /*1cf20*/  LDL.LU R6, [R1+0x2a8] ;  /* 0x0002a80001067983 */ /* 0x000ea20000300800 */
[----:B------:R-:W2:Y:S02]  /*1cf30*/  LDL.LU R7, [R1+0x2ac] ;  /* 0x0002ac0001077983 */ /* 0x000ea40000300800 */
[----:B------:R-:W4:Y:S02]  /*1cf40*/  LDL.LU R24, [R1+0x1e0] ;  /* 0x0001e00001187983 */ /* 0x000f240000300800 */
[----:B---3--:R-:W-:-:S02]  /*1cf50*/  IMAD.MOV.U32 R11, RZ, RZ, R25 ;  /* 0x000000ffff0b7224 */ /* 0x008fc400078e0019 */
[----:B------:R-:W3:Y:S01]  /*1cf60*/  LDL.LU R25, [R1+0x1e4] ;  /* 0x0001e40001197983 */ /* 0x000ee20000300800 */
[----:B------:R-:W3:Y:S02]  /*1cf70*/  LDL.LU R26, [R1+0x1e8] ;  /* 0x0001e800011a7983 */ /* 0x000ee40000300800 */
[----:B------:R-:W3:Y:S02]  /*1cf80*/  LDL.LU R27, [R1+0x1ec] ;  /* 0x0001ec00011b7983 */ /* 0x000ee40000300800 */
[----:B------:R-:W3:Y:S01]  /*1cf90*/  LDL.64 R14, [R1+0x78] ;  /* 0x00007800010e7983 */ /* 0x000ee20000100a00 */
[----:B--2---:R0:W-:Y:S01]  /*1cfa0*/  STL.64 [R1+0x1878], R6 ;  /* 0x0018780601007387 */ /* 0x0041e20000100a00 */
[----:B------:R-:W-:Y:S03]  /*1cfb0*/  STL.64 [R1+0x1870], R4 ;  /* 0x0018700401007387 */ /* 0x000fe60000100a00 */
[----:B0-----:R-:W2:Y:S01]  /*1cfc0*/  LDL.64 R6, [R1+0x58] ;  /* 0x0000580001067983 */ /* 0x001ea20000100a00 */
[----:B------:R-:W-:-:S03]  /*1cfd0*/  IMAD.MOV.U32 R10, RZ, RZ, R29 ;  /* 0x000000ffff0a7224 */ /* 0x000fc600078e001d */
[----:B--2---:R0:W-:Y:S04]  /*1cfe0*/  STL.64 [R1+0x1888], R6 ;  /* 0x0018880601007387 */ /* 0x0041e80000100a00 */
[----:B0-----:R-:W2:Y:S01]  /*1cff0*/  LDL.64 R6, [R1+0x68] ;  /* 0x0000680001067983 */ /* 0x001ea20000100a00 */
[----:B------:R0:W-:Y:S03]  /*1d000*/  STL.64 [R1+0x1848], R10 ;  /* 0x0018480a01007387 */ /* 0x0001e60000100a00 */
[----:B0-----:R-:W2:Y:S04]  /*1d010*/  LDL.64 R10, [R1+0x38] ;  /* 0x00003800010a7983 */ /* 0x001ea80000100a00 */
[----:B--2---:R0:W-:Y:S04]  /*1d020*/  STL.64 [R1+0x1860], R10 ;  /* 0x0018600a01007387 */ /* 0x0041e80000100a00 */
[----:B0-----:R-:W2:Y:S04]  /*1d030*/  LDL.64 R10, [R1+0x48] ;  /* 0x00004800010a7983 */ /* 0x001ea80000100a00 */
[----:B--2---:R0:W-:Y:S01]  /*1d040*/  STL.64 [R1+0x1880], R10 ;  /* 0x0018800a01007387 */ /* 0x0041e20000100a00 */
[----:B------:R-:W2:Y:S02]  /*1d050*/  LDL.LU R8, [R1+0x2b0] ;  /* 0x0002b00001087983 */ /* 0x000ea40000300800 */
[----:B------:R-:W2:Y:S01]  /*1d060*/  LDL.LU R9, [R1+0x2b4] ;  /* 0x0002b40001097983 */ /* 0x000ea20000300800 */
[----:B0-----:R-:W2:Y:S01]  /*1d070*/  LDL.LU R10, [R1+0x2b8] ;  /* 0x0002b800010a7983 */ /* 0x001ea20000300800 */
[----:B------:R-:W2:Y:S02]  /*1d080*/  LDL.LU R11, [R1+0x2bc] ;  /* 0x0002bc00010b7983 */ /* 0x000ea40000300800 */
[----:B----4-:R0:W-:Y:S02]  /*1d090*/  STL.64 [R1+0x1808], R18 ;  /* 0x0018081201007387 */ /* 0x0101e40000100a00 */
[----:B------:R-:W-:Y:S01]  /*1d0a0*/  STL.64 [R1+0x1800], R16 ;  /* 0x0018001001007387 */ /* 0x000fe20000100a00 */
[----:B0-----:R-:W4:Y:S04]  /*1d0b0*/  LDL.64 R18, [R1+0x8] ;  /* 0x0000080001127983 */ /* 0x001f280000100a00 */
[----:B----4-:R0:W-:Y:S04]  /*1d0c0*/  STL.64 [R1+0x1820], R18 ;  /* 0x0018201201007387 */ /* 0x0101e80000100a00 */
[----:B0-----:R-:W4:Y:S01]  /*1d0d0*/  LDL.64 R18, [R1+0x18] ;  /* 0x0000180001127983 */ /* 0x001f220000100a00 */
[----:B---3--:R-:W-:Y:S03]  /*1d0e0*/  HMMA.16816.F32.BF16 R24, R20, R14, R24 ;  /* 0x0000000e1418723c */ /* 0x008fe60000041818 */
[----:B----4-:R0:W-:Y:S01]  /*1d0f0*/  STL.64 [R1+0x1840], R18 ;  /* 0x0018401201007387 */ /* 0x0101e20000100a00 */
[----:B------:R-:W3:Y:S02]  /*1d100*/  LDL.LU R16, [R1+0x280] ;  /* 0x0002800001107983 */ /* 0x000ee40000300800 */
[----:B------:R-:W3:Y:S01]  /*1d110*/  LDL.LU R17, [R1+0x284] ;  /* 0x0002840001117983 */ /* 0x000ee20000300800 */
[----:B0-----:R-:W4:Y:S01]  /*1d120*/  LDL.LU R18, [R1+0x288] ;  /* 0x0002880001127983 */ /* 0x001f220000300800 */
[----:B------:R-:W4:Y:S02]  /*1d130*/  LDL.LU R19, [R1+0x28c] ;  /* 0x00028c0001137983 */ /* 0x000f240000300800 */
[----:B------:R-:W-:Y:S01]  /*1d140*/  IMAD.MOV.U32 R29, RZ, RZ, R14 ;  /* 0x000000ffff1d7224 */ /* 0x000fe200078e000e */
[----:B----4-:R-:W-:Y:S01]  /*1d150*/  STL.64 [R1+0x1858], R18 ;  /* 0x0018581201007387 */ /* 0x010fe20000100a00 */
[----:B---3--:R0:W-:Y:S03]  /*1d160*/  STL.64 [R1+0x1850], R16 ;  /* 0x0018501001007387 */ /* 0x0081e60000100a00 */
[----:B0-----:R-:W3:Y:S01]  /*1d170*/  LDL.LU R16, [R1+0x290] ;  /* 0x0002900001107983 */ /* 0x001ee20000300800 */
[----:B------:R-:W3:Y:S02]  /*1d180*/  LDL.LU R17, [R1+0x294] ;  /* 0x0002940001117983 */ /* 0x000ee40000300800 */
[----:B------:R-:W3:Y:S02]  /*1d190*/  LDL.LU R18, [R1+0x298] ;  /* 0x0002980001127983 */ /* 0x000ee40000300800 */
[----:B------:R-:W3:Y:S03]  /*1d1a0*/  LDL.LU R19, [R1+0x29c] ;  /* 0x00029c0001137983 */ /* 0x000ee60000300800 */
[----:B------:R-:W-:Y:S01]  /*1d1b0*/  STL.64 [R1+0x730], R24 ;  /* 0x0007301801007387 */ /* 0x000fe20000100a00 */
[----:B------:R0:W-:Y:S03]  /*1d1c0*/  STL.64 [R1+0x738], R26 ;  /* 0x0007381a01007387 */ /* 0x0001e60000100a00 */
[----:B0-----:R-:W4:Y:S01]  /*1d1d0*/  LDL.LU.64 R26, [R1+0x1898] ;  /* 0x00189800011a7983 */ /* 0x001f220000300a00 */
[----:B------:R-:W2:Y:S02]  /*1d1e0*/  LDL.LU R24, [R1+0x1890] ;  /* 0x0018900001187983 */ /* 0x000ea40000300800 */
[----:B------:R-:W-:-:S02]  /*1d1f0*/  IMAD.MOV.U32 R25, RZ, RZ, R15 ;  /* 0x000000ffff197224 */ /* 0x000fc400078e000f */
[----:B------:R-:W0:Y:S04]  /*1d200*/  LDSM.16.MT88.4 R12, [R28+0x2000] ;  /* 0x002000001c0c783b */ /* 0x000e280000004200 */
[----:B----4-:R-:W-:Y:S01]  /*1d210*/  STL.64 [R1+0x1818], R26 ;  /* 0x0018181a01007387 */ /* 0x010fe20000100a00 */
[----:B--2---:R1:W-:Y:S03]  /*1d220*/  STL.64 [R1+0x1810], R24 ;  /* 0x0018101801007387 */ /* 0x0043e60000100a00 */
[----:B-1----:R-:W2:Y:S01]  /*1d230*/  LDL.LU R24, [R1+0x260] ;  /* 0x0002600001187983 */ /* 0x002ea20000300800 */
[----:B------:R-:W2:Y:S02]  /*1d240*/  LDL.LU R25, [R1+0x264] ;  /* 0x0002640001197983 */ /* 0x000ea40000300800 */
[----:B------:R-:W2:Y:S02]  /*1d250*/  LDL.LU R26, [R1+0x268] ;  /* 0x00026800011a7983 */ /* 0x000ea40000300800 */
[----:B------:R-:W2:Y:S01]  /*1d260*/  LDL.LU R27, [R1+0x26c] ;  /* 0x00026c00011b7983 */ /* 0x000ea20000300800 */
[----:B0-----:R-:W-:Y:S01]  /*1d270*/  STL.64 [R1+0x1688], R14 ;  /* 0x0016880e01007387 */ /* 0x001fe20000100a00 */
[----:B------:R0:W-:Y:S03]  /*1d280*/  STL.64 [R1+0x1680], R12 ;  /* 0x0016800c01007387 */ /* 0x0001e60000100a00 */
[----:B0-----:R-:W4:Y:S01]  /*1d290*/  LDL.LU R12, [R1+0x2c0] ;  /* 0x0002c000010c7983 */ /* 0x001f220000300800 */
[----:B------:R-:W4:Y:S02]  /*1d2a0*/  LDL.LU R13, [R1+0x2c4] ;  /* 0x0002c400010d7983 */ /* 0x000f240000300800 */
[----:B------:R-:W4:Y:S02]  /*1d2b0*/  LDL.LU R14, [R1+0x2c8] ;  /* 0x0002c800010e7983 */ /* 0x000f240000300800 */
[----:B------:R-:W4:Y:S02]  /*1d2c0*/  LDL.LU R15, [R1+0x2cc] ;  /* 0x0002cc00010f7983 */ /* 0x000f240000300800 */
[C---:B----4-:R-:W-:Y:S11]  /*1d2d0*/  HMMA.16816.F32.BF16 R12, R20.reuse, R6, R12 ;  /* 0x00000006140c723c */ /* 0x050ff6000004180c */
[----:B------:R-:W-:Y:S11]  /*1d2e0*/  @!UPT UIADD3 URZ, URZ, URZ, URZ ;  /* 0x0000003f3f3ff290 */ /* 0x000ff6000fffe03f */
[----:B------:R-:W-:Y:S01]  /*1d2f0*/  @!UPT UIADD3 URZ, URZ, URZ, URZ ;  /* 0x0000003f3f3ff290 */ /* 0x000fe2000fffe03f */
[----:B------:R0:W-:Y:S01]  /*1d300*/  STL.64 [R1+0x2c0], R12 ;  /* 0x0002c00c01007387 */ /* 0x0001e20000100a00 */
[----:B------:R1:W-:Y:S02]  /*1d310*/  STL.64 [R1+0x2c8], R14 ;  /* 0x0002c80e01007387 */ /* 0x0003e40000100a00 */
[----:B0-----:R-:W-:Y:S02]  /*1d320*/  IMAD.MOV.U32 R13, RZ, RZ, R6 ;  /* 0x000000ffff0d7224 */ /* 0x001fe400078e0006 */
[----:B------:R-:W-:Y:S02]  /*1d330*/  IMAD.MOV.U32 R12, RZ, RZ, R7 ;  /* 0x000000ffff0c7224 */ /* 0x000fe400078e0007 */
[----:B------:R-:W4:Y:S02]  /*1d340*/  LDL.LU.64 R6, [R1+0x1888] ;  /* 0x0018880001067983 */ /* 0x000f240000300a00 */
[----:B----4-:R-:W-:Y:S01]  /*1d350*/  HMMA.16816.F32.BF16 R8, R20, R6, R8 ;  /* 0x000000061408723c */ /* 0x010fe20000041808 */
[----:B-1----:R-:W-:-:S02]  /*1d360*/  IMAD.MOV.U32 R15, RZ, RZ, R6 ;  /* 0x000000ffff0f7224 */ /* 0x002fc400078e0006 */
[----:B------:R-:W-:Y:S11]  /*1d370*/  IMAD.MOV.U32 R14, RZ, RZ, R7 ;  /* 0x000000ffff0e7224 */ /* 0x000ff600078e0007 */
[----:B------:R-:W-:Y:S09]  /*1d380*/  @!UPT UIADD3 URZ, URZ, URZ, URZ ;  /* 0x0000003f3f3ff290 */ /* 0x000ff2000fffe03f */
[----:B------:R-:W-:Y:S01]  /*1d390*/  STL.64 [R1+0x720], R8 ;  /* 0x0007200801007387 */ /* 0x000fe20000100a00 */
[----:B------:R0:W-:Y:S03]  /*1d3a0*/  STL.64 [R1+0x728], R10 ;  /* 0x0007280a01007387 */ /* 0x0001e60000100a00 */
[----:B0-----:R-:W4:Y:S01]  /*1d3b0*/  LDL.LU.64 R10, [R1+0x1880] ;  /* 0x00188000010a7983 */ /* 0x001f220000300a00 */
[----:B------:R-:W4:Y:S02]  /*1d3c0*/  LDL.LU.64 R6, [R1+0x1878] ;  /* 0x0018780001067983 */ /* 0x000f240000300a00 */
[----:B------:R-:W4:Y:S02]  /*1d3d0*/  LDL.LU.64 R4, [R1+0x1870] ;  /* 0x0018700001047983 */ /* 0x000f240000300a00 */
[C---:B----4-:R-:W-:Y:S11]  /*1d3e0*/  HMMA.16816.F32.BF16 R4, R20.reuse, R10, R4 ;  /* 0x0000000a1404723c */ /* 0x050ff60000041804 */
[----:B------:R-:W-:Y:S11]  /*1d3f0*/  @!UPT UIADD3 URZ, URZ, URZ, URZ ;  /* 0x0000003f3f3ff290 */ /* 0x000ff6000fffe03f */
[----:B------:R-:W-:Y:S01]  /*1d400*/  @!UPT UIADD3 URZ, URZ, URZ, URZ ;  /* 0x0000003f3f3ff290 */ /* 0x000fe2000fffe03f */
[----:B------:R0:W-:Y:S01]  /*1d410*/  STL.64 [R1+0x710], R4 ;  /* 0x0007100401007387 */ /* 0x0001e20000100a00 */
[----:B------:R1:W-:Y:S03]  /*1d420*/  STL.64 [R1+0x718], R6 ;  /* 0x0007180601007387 */ /* 0x0003e60000100a00 */
[----:B0-----:R-:W4:Y:S01]  /*1d430*/  LDL.LU R5, [R1+0x1868] ;  /* 0x0018680001057983 */ /* 0x001f220000300800 */
[----:B-1----:R-:W-:Y:S02]  /*1d440*/  IMAD.MOV.U32 R6, RZ, RZ, R10 ;  /* 0x000000ffff067224 */ /* 0x002fe400078e000a */
[----:B------:R-:W-:Y:S02]  /*1d450*/  IMAD.MOV.U32 R7, RZ, RZ, R11 ;  /* 0x000000ffff077224 */ /* 0x000fe400078e000b */
[----:B------:R-:W3:Y:S02]  /*1d460*/  LDL.LU.64 R10, [R1+0x1860] ;  /* 0x00186000010a7983 */ /* 0x000ee40000300a00 */
        /* <DEDUP_REMOVED lines=10> */
[----:B------:R-:W3:Y:S11]  /*1d510*/  LDL.LU.64 R18, [R1+0x1840] ;  /* 0x0018400001127983 */ /* 0x000ef60000300a00 */
[----:B------:R-:W-:Y:S11]  /*1d520*/  @!UPT UIADD3 URZ, URZ, URZ, URZ ;  /* 0x0000003f3f3ff290 */ /* 0x000ff6000fffe03f */
[----:B------:R-:W-:Y:S01]  /*1d530*/  STL.64 [R1+0x6f0], R8 ;  /* 0x0006f00801007387 */ /* 0x000fe20000100a00 */
[----:B------:R0:W-:Y:S03]  /*1d540*/  STL.64 [R1+0x6f8], R10 ;  /* 0x0006f80a01007387 */ /* 0x0001e60000100a00 */
[----:B0-----:R-:W3:Y:S01]  /*1d550*/  LDL.LU.64 R10, [R1+0x1838] ;  /* 0x00183800010a7983 */ /* 0x001ee20000300a00 */
[----:B------:R-:W3:Y:S02]  /*1d560*/  LDL.LU.64 R8, [R1+0x1830] ;  /* 0x0018300001087983 */ /* 0x000ee40000300a00 */
[C---:B---3--:R-:W-:Y:S11]  /*1d570*/  HMMA.16816.F32.BF16 R8, R20.reuse, R18, R8 ;  /* 0x000000121408723c */ /* 0x048ff60000041808 */
[----:B------:R-:W-:Y:S11]  /*1d580*/  @!UPT UIADD3 URZ, URZ, URZ, URZ ;  /* 0x0000003f3f3ff290 */ /* 0x000ff6000fffe03f */
[----:B------:R-:W-:Y:S01]  /*1d590*/  @!UPT UIADD3 URZ, URZ, URZ, URZ ;  /* 0x0000003f3f3ff290 */ /* 0x000fe2000fffe03f */
[----:B------:R0:W-:Y:S01]  /*1d5a0*/  STL.64 [R1+0x6e0], R8 ;  /* 0x0006e00801007387 */ /* 0x0001e20000100a00 */
[----:B------:R1:W-:Y:S02]  /*1d5b0*/  STL.64 [R1+0x6e8], R10 ;  /* 0x0006e80a01007387 */ /* 0x0003e40000100a00 */
[----:B0-----:R-:W-:Y:S01]  /*1d5c0*/  IMAD.MOV.U32 R9, RZ, RZ, R18 ;  /* 0x000000ffff097224 */ /* 0x001fe200078e0012 */
[----:B-1----:R-:W3:Y:S01]  /*1d5d0*/  LDL.LU.64 R10, [R1+0x1828] ;  /* 0x00182800010a7983 */ /* 0x002ee20000300a00 */
        /* <DEDUP_REMOVED lines=12> */
[----:B--2---:R-:W-:Y:S11]  /*1d6a0*/  HMMA.16816.F32.BF16 R16, R20, R26, R16 ;  /* 0x0000001a1410723c */ /* 0x004ff60000041810 */
[----:B------:R-:W-:Y:S11]  /*1d6b0*/  @!UPT UIADD3 URZ, URZ, URZ, URZ ;  /* 0x0000003f3f3ff290 */ /* 0x000ff6000fffe03f */
[----:B------:R-:W-:Y:S01]  /*1d6c0*/  @!UPT UIADD3 URZ, URZ, URZ, URZ ;  /* 0x0000003f3f3ff290 */ /* 0x000fe2000fffe03f */
[----:B------:R-:W-:Y:S01]  /*1d6d0*/  STL.64 [R1+0x6c0], R16 ;  /* 0x0006c01001007387 */ /* 0x000fe20000100a00 */
[----:B------:R0:W-:Y:S03]  /*1d6e0*/  STL.64 [R1+0x6c8], R18 ;  /* 0x0006c81201007387 */ /* 0x0001e60000100a00 */
[----:B0-----:R-:W3:Y:S01]  /*1d6f0*/  LDL.LU.64 R18, [R1+0x17f8] ;  /* 0x0017f80001127983 */ /* 0x001ee20000300a00 */
[----:B------:R-:W3:Y:S02]  /*1d700*/  LDL.LU.64 R16, [R1+0x17f0] ;  /* 0x0017f00001107983 */ /* 0x000ee40000300a00 */
[----:B------:R0:W-:Y:S02]  /*1d710*/  STL.64 [R1+0x1698], R26 ;  /* 0x0016981a01007387 */ /* 0x0001e40000100a00 */
[----:B0-----:R-:W-:Y:S02]  /*1d720*/  IMAD.MOV.U32 R26, RZ, RZ, R3 ;  /* 0x000000ffff1a7224 */ /* 0x001fe400078e0003 */
[----:B------:R-:W-:Y:S01]  /*1d730*/  IMAD.MOV.U32 R27, RZ, RZ, R4 ;  /* 0x000000ffff1b7224 */ /* 0x000fe200078e0004 */
[----:B------:R-:W2:Y:S01]  /*1d740*/  LDL.LU R3, [R1+0x17ec] ;  /* 0x0017ec0001037983 */ /* 0x000ea20000300800 */
[----:B------:R-:W2:Y:S03]  /*1d750*/  LDL.LU R4, [R1+0x17e8] ;  /* 0x0017e80001047983 */ /* 0x000ea60000300800 */
[----:B------:R0:W-:Y:S02]  /*1d760*/  STL.64 [R1+0x16a8], R26 ;  /* 0x0016a81a01007387 */ /* 0x0001e40000100a00 */
[----:B0-----:R-:W-:-:S02]  /*1d770*/  IMAD.MOV.U32 R26, RZ, RZ, R9 ;  /* 0x000000ffff1a7224 */ /* 0x001fc400078e0009 */
[----:B------:R-:W-:Y:S01]  /*1d780*/  IMAD.MOV.U32 R27, RZ, RZ, R8 ;  /* 0x000000ffff1b7224 */ /* 0x000fe200078e0008 */
[----:B---3--:R-:W-:Y:S11]  /*1d790*/  HMMA.16816.F32.BF16 R16, R20, R10, R16 ;  /* 0x0000000a1410723c */ /* 0x008ff60000041810 */
[----:B------:R-:W-:Y:S11]  /*1d7a0*/  @!UPT UIADD3 URZ, URZ, URZ, URZ ;  /* 0x0000003f3f3ff290 */ /* 0x000ff6000fffe03f */
[----:B------:R-:W-:Y:S01]  /*1d7b0*/  @!UPT UIADD3 URZ, URZ, URZ, URZ ;  /* 0x0000003f3f3ff290 */ /* 0x000fe2000fffe03f */
[----:B------:R-:W-:Y:S01]  /*1d7c0*/  STL.64 [R1+0x6b0], R16 ;  /* 0x0006b01001007387 */ /* 0x000fe20000100a00 */
[----:B------:R0:W-:Y:S03]  /*1d7d0*/  STL.64 [R1+0x6b8], R18 ;  /* 0x0006b81201007387 */ /* 0x0001e60000100a00 */
[----:B0-----:R-:W3:Y:S01]  /*1d7e0*/  LDL.LU.64 R18, [R1+0x17e0] ;  /* 0x0017e00001127983 */ /* 0x001ee20000300a00 */
[----:B------:R-:W2:Y:S02]  /*1d7f0*/  LDL.LU.64 R16, [R1+0x17d8] ;  /* 0x0017d80001107983 */ /* 0x000ea40000300a00 */
[----:B------:R-:W-:Y:S02]  /*1d800*/  STL.64 [R1+0x16c0], R26 ;  /* 0x0016c01a01007387 */ /* 0x000fe40000100a00 */
[----:B------:R0:W-:Y:S01]  /*1d810*/  STL.64 [R1+0x16a0], R10 ;  /* 0x0016a00a01007387 */ /* 0x0001e20000100a00 */
[----:B------:R-:W2:Y:S01]  /*1d820*/  LDL.LU R8, [R1+0xf0] ;  /* 0x0000f00001087983 */ /* 0x000ea20000300800 */
[----:B------:R-:W2:Y:S03]  /*1d830*/  LDL.LU R9, [R1+0xf4] ;  /* 0x0000f40001097983 */ /* 0x000ea60000300800 */
[----:B0-----:R-:W2:Y:S01]  /*1d840*/  LDL.LU R10, [R1+0xf8] ;  /* 0x0000f800010a7983 */ /* 0x001ea20000300800 */
[----:B------:R-:W2:Y:S02]  /*1d850*/  LDL.LU R11, [R1+0xfc] ;  /* 0x0000fc00010b7983 */ /* 0x000ea40000300800 */
[----:B------:R-:W2:Y:S02]  /*1d860*/  LDL.64 R26, [R1+0x28] ;  /* 0x00002800011a7983 */ /* 0x000ea40000100a00 */
[----:B--2---:R0:W-:Y:S02]  /*1d870*/  STL.64 [R1+0x16d8], R26 ;  /* 0x0016d81a01007387 */ /* 0x0041e40000100a00 */
[----:B0-----:R-:W-:-:S02]  /*1d880*/  IMAD.MOV.U32 R26, RZ, RZ, R0 ;  /* 0x000000ffff1a7224 */ /* 0x001fc400078e0000 */
[----:B------:R-:W-:Y:S01]  /*1d890*/  IMAD.MOV.U32 R27, RZ, RZ, R2 ;  /* 0x000000ffff1b7224 */ /* 0x000fe200078e0002 */
[----:B------:R-:W2:Y:S01]  /*1d8a0*/  LDL.LU R0, [R1+0x17d4] ;  /* 0x0017d40001007983 */ /* 0x000ea20000300800 */
[----:B------:R-:W2:Y:S03]  /*1d8b0*/  LDL.LU R2, [R1+0x17d0] ;  /* 0x0017d00001027983 */ /* 0x000ea60000300800 */
[----:B------:R-:W-:Y:S01]  /*1d8c0*/  STL.64 [R1+0x16f0], R26 ;  /* 0x0016f01a01007387 */ /* 0x000fe20000100a00 */
[----:B------:R-:W-:Y:S02]  /*1d8d0*/  STL.64 [R1+0x16b8], R10 ;  /* 0x0016b80a01007387 */ /* 0x000fe40000100a00 */
[----:B------:R0:W-:Y:S02]  /*1d8e0*/  STL.64 [R1+0x16b0], R8 ;  /* 0x0016b00801007387 */ /* 0x0001e40000100a00 */
[----:B0-----:R-:W2:Y:S01]  /*1d8f0*/  LDL.LU R8, [R1+0x100] ;  /* 0x0001000001087983 */ /* 0x001ea20000300800 */
[----:B------:R-:W2:Y:S02]  /*1d900*/  LDL.LU R9, [R1+0x104] ;  /* 0x0001040001097983 */ /* 0x000ea40000300800 */
[----:B------:R-:W2:Y:S02]  /*1d910*/  LDL.LU R10, [R1+0x108] ;  /* 0x00010800010a7983 */ /* 0x000ea40000300800 */
[----:B------:R-:W2:Y:S02]  /*1d920*/  LDL.LU R11, [R1+0x10c] ;  /* 0x00010c00010b7983 */ /* 0x000ea40000300800 */
[----:B------:R-:W-:-:S02]  /*1d930*/  IMAD.MOV.U32 R26, RZ, RZ, R6 ;  /* 0x000000ffff1a7224 */ /* 0x000fc400078e0006 */
[----:B------:R-:W-:Y:S01]  /*1d940*/  IMAD.MOV.U32 R27, RZ, RZ, R7 ;  /* 0x000000ffff1b7224 */ /* 0x000fe200078e0007 */
[----:B------:R-:W3:Y:S01]  /*1d950*/  LDL.LU R6, [R1+0x17cc] ;  /* 0x0017cc0001067983 */ /* 0x000ee20000300800 */
[----:B------:R-:W3:Y:S03]  /*1d960*/  LDL.LU R7, [R1+0x17c8] ;  /* 0x0017c80001077983 */ /* 0x000ee60000300800 */
[----:B------:R-:W-:Y:S04]  /*1d970*/  STL.64 [R1+0x1708], R26 ;  /* 0x0017081a01007387 */ /* 0x000fe80000100a00 */
[----:B--2---:R-:W-:Y:S01]  /*1d980*/  STL.64 [R1+0x16d0], R10 ;  /* 0x0016d00a01007387 */ /* 0x004fe20000100a00 */
[----:B------:R0:W-:Y:S03]  /*1d990*/  STL.64 [R1+0x16c8], R8 ;  /* 0x0016c80801007387 */ /* 0x0001e60000100a00 */
[----:B0-----:R-:W2:Y:S01]  /*1d9a0*/  LDL.LU R8, [R1+0x110] ;  /* 0x0001100001087983 */ /* 0x001ea20000300800 */
[----:B------:R-:W2:Y:S02]  /*1d9b0*/  LDL.LU R9, [R1+0x114] ;  /* 0x0001140001097983 */ /* 0x000ea40000300800 */
[----:B------:R-:W2:Y:S02]  /*1d9c0*/  LDL.LU R10, [R1+0x118] ;  /* 0x00011800010a7983 */ /* 0x000ea40000300800 */
[----:B------:R-:W2:Y:S02]  /*1d9d0*/  LDL.LU R11, [R1+0x11c] ;  /* 0x00011c00010b7983 */ /* 0x000ea40000300800 */
[----:B------:R-:W-:-:S02]  /*1d9e0*/  IMAD.MOV.U32 R26, RZ, RZ, R15 ;  /* 0x000000ffff1a7224 */ /* 0x000fc400078e000f */
[----:B------:R-:W-:-:S05]  /*1d9f0*/  IMAD.MOV.U32 R27, RZ, RZ, R14 ;  /* 0x000000ffff1b7224 */ /* 0x000fca00078e000e */
        /* <DEDUP_REMOVED lines=26> */
[----:B---3--:R-:W-:-:S05]  /*1dba0*/  IMAD.MOV.U32 R27, RZ, RZ, R19 ;  /* 0x000000ffff1b7224 */ /* 0x008fca00078e0013 */
[----:B------:R0:W-:Y:S02]  /*1dbb0*/  STL.64 [R1+0x1768], R26 ;  /* 0x0017681a01007387 */ /* 0x0001e40000100a00 */
[----:B0-----:R-:W-:Y:S02]  /*1dbc0*/  IMAD.MOV.U32 R26, RZ, RZ, R18 ;  /* 0x000000ffff1a7224 */ /* 0x001fe400078e0012 */
[----:B------:R-:W-:-:S05]  /*1dbd0*/  IMAD.MOV.U32 R27, RZ, RZ, R17 ;  /* 0x000000ffff1b7224 */ /* 0x000fca00078e0011 */
[----:B------:R-:W-:Y:S04]  /*1dbe0*/  STL.64 [R1+0x1780], R26 ;  /* 0x0017801a01007387 */ /* 0x000fe80000100a00 */
[----:B--2---:R-:W-:Y:S01]  /*1dbf0*/  STL.64 [R1+0x1730], R10 ;  /* 0x0017300a01007387 */ /* 0x004fe20000100a00 */
[----:B------:R0:W-:Y:S03]  /*1dc00*/  STL.64 [R1+0x1728], R8 ;  /* 0x0017280801007387 */ /* 0x0001e60000100a00 */
[----:B0-----:R-:W2:Y:S01]  /*1dc10*/  LDL.LU R8, [R1+0x150] ;  /* 0x0001500001087983 */ /* 0x001ea20000300800 */
[----:B------:R-:W2:Y:S02]  /*1dc20*/  LDL.LU R9, [R1+0x154] ;  /* 0x0001540001097983 */ /* 0x000ea40000300800 */
[----:B------:R-:W3:Y:S02]  /*1dc30*/  LDL.LU R10, [R1+0x158] ;  /* 0x00015800010a7983 */ /* 0x000ee40000300800 */
[----:B------:R-:W3:Y:S02]  /*1dc40*/  LDL.LU R11, [R1+0x15c] ;  /* 0x00015c00010b7983 */ /* 0x000ee40000300800 */
[----:B------:R-:W-:-:S02]  /*1dc50*/  IMAD.MOV.U32 R26, RZ, RZ, R16 ;  /* 0x000000ffff1a7224 */ /* 0x000fc400078e0010 */
[----:B----4-:R-:W-:-:S05]  /*1dc60*/  IMAD.MOV.U32 R27, RZ, RZ, R5 ;  /* 0x000000ffff1b7224 */ /* 0x010fca00078e0005 */
[----:B------:R-:W-:Y:S04]  /*1dc70*/  STL.64 [R1+0x1798], R26 ;  /* 0x0017981a01007387 */ /* 0x000fe80000100a00 */
[----:B---3--:R-:W-:Y:S01]  /*1dc80*/  STL.64 [R1+0x1748], R10 ;  /* 0x0017480a01007387 */ /* 0x008fe20000100a00 */
[----:B--2---:R0:W-:Y:S03]  /*1dc90*/  STL.64 [R1+0x1740], R8 ;  /* 0x0017400801007387 */ /* 0x0041e60000100a00 */
[----:B0-----:R-:W2:Y:S01]  /*1dca0*/  LDL.LU R8, [R1+0x160] ;  /* 0x0001600001087983 */ /* 0x001ea20000300800 */
[----:B------:R-:W2:Y:S02]  /*1dcb0*/  LDL.LU R9, [R1+0x164] ;  /* 0x0001640001097983 */ /* 0x000ea40000300800 */
[----:B------:R-:W3:Y:S02]  /*1dcc0*/  LDL.LU R10, [R1+0x168] ;  /* 0x00016800010a7983 */ /* 0x000ee40000300800 */
[----:B------:R-:W3:Y:S02]  /*1dcd0*/  LDL.LU R11, [R1+0x16c] ;  /* 0x00016c00010b7983 */ /* 0x000ee40000300800 */
[----:B------:R-:W-:-:S02]  /*1dce0*/  IMAD.MOV.U32 R26, RZ, RZ, R4 ;  /* 0x000000ffff1a7224 */ /* 0x000fc400078e0004 */
[----:B------:R-:W-:Y:S01]  /*1dcf0*/  IMAD.MOV.U32 R27, RZ, RZ, R3 ;  /* 0x000000ffff1b7224 */ /* 0x000fe200078e0003 */
[----:B------:R-:W4:Y:S01]  /*1dd00*/  LDL.LU R16, [R1+0x1d0] ;  /* 0x0001d00001107983 */ /* 0x000f220000300800 */
[----:B------:R-:W4:Y:S02]  /*1dd10*/  LDL.LU R17, [R1+0x1d4] ;  /* 0x0001d40001117983 */ /* 0x000f240000300800 */
[----:B------:R-:W4:Y:S02]  /*1dd20*/  LDL.LU R18, [R1+0x1d8] ;  /* 0x0001d80001127983 */ /* 0x000f240000300800 */
[----:B------:R-:W4:Y:S01]  /*1dd30*/  LDL.LU R19, [R1+0x1dc] ;  /* 0x0001dc0001137983 */ /* 0x000f220000300800 */
[----:B------:R0:W-:Y:S01]  /*1dd40*/  STL.64 [R1+0x17b0], R26 ;  /* 0x0017b01a01007387 */ /* 0x0001e20000100a00 */
[----:B------:R-:W4:Y:S02]  /*1dd50*/  LDL.LU R24, [R1+0x1b0] ;  /* 0x0001b00001187983 */ /* 0x000f240000300800 */
[----:B------:R-:W4:Y:S01]  /*1dd60*/  LDL.LU R25, [R1+0x1b4] ;  /* 0x0001b40001197983 */ /* 0x000f220000300800 */
[----:B0-----:R-:W4:Y:S01]  /*1dd70*/  LDL.LU R26, [R1+0x1b8] ;  /* 0x0001b800011a7983 */ /* 0x001f220000300800 */
[----:B------:R-:W4:Y:S03]  /*1dd80*/  LDL.LU R27, [R1+0x1bc] ;  /* 0x0001bc00011b7983 */ /* 0x000f260000300800 */
        /* <DEDUP_REMOVED lines=17> */
[----:B------:R-:W3:Y:S01]  /*1dea0*/  LDL.LU R11, [R1+0x19c] ;  /* 0x00019c00010b7983 */ /* 0x000ee20000300800 */
[----:B----4-:R-:W-:Y:S01]  /*1deb0*/  HMMA.16816.F32.BF16 R20, R20, R6, R16 ;  /* 0x000000061414723c */ /* 0x010fe20000041810 */
        /* <DEDUP_REMOVED lines=8> */
[----:B------:R0:W-:Y:S02]  /*1df40*/  STL.64 [R1+0x560], R20 ;  /* 0x0005601401007387 */ /* 0x0001e40000100a00 */
[----:B------:R1:W-:Y:S02]  /*1df50*/  STL.64 [R1+0x568], R22 ;  /* 0x0005681601007387 */ /* 0x0003e40000100a00 */
[----:B------:R-:W-:-:S02]  /*1df60*/  IMAD.MOV.U32 R14, RZ, RZ, R2 ;  /* 0x000000ffff0e7224 */ /* 0x000fc400078e0002 */
[----:B------:R-:W-:Y:S01]  /*1df70*/  IMAD.MOV.U32 R15, RZ, RZ, R0 ;  /* 0x000000ffff0f7224 */ /* 0x000fe200078e0000 */
[----:B0-----:R-:W4:Y:S01]  /*1df80*/  LDL.LU R20, [R1+0xe0] ;  /* 0x0000e00001147983 */ /* 0x001f220000300800 */
[----:B------:R-:W4:Y:S02]  /*1df90*/  LDL.LU R21, [R1+0xe4] ;  /* 0x0000e40001157983 */ /* 0x000f240000300800 */
[----:B-1----:R-:W4:Y:S02]  /*1dfa0*/  LDL.LU R22, [R1+0xe8] ;  /* 0x0000e80001167983 */ /* 0x002f240000300800 */
[----:B------:R-:W4:Y:S01]  /*1dfb0*/  LDL.LU R23, [R1+0xec] ;  /* 0x0000ec0001177983 */ /* 0x000f220000300800 */
[----:B------:R0:W-:Y:S01]  /*1dfc0*/  STL.64 [R1+0x1690], R6 ;  /* 0x0016900601007387 */ /* 0x0001e20000100a00 */
[----:B------:R-:W2:Y:S02]  /*1dfd0*/  LDL.LU R4, [R1+0x1c0] ;  /* 0x0001c00001047983 */ /* 0x000ea40000300800 */
[----:B------:R-:W2:Y:S01]  /*1dfe0*/  LDL.LU R5, [R1+0x1c4] ;  /* 0x0001c40001057983 */ /* 0x000ea20000300800 */
[----:B0-----:R-:W2:Y:S01]  /*1dff0*/  LDL.LU R6, [R1+0x1c8] ;  /* 0x0001c80001067983 */ /* 0x001ea20000300800 */
[----:B------:R-:W2:Y:S01]  /*1e000*/  LDL.LU R7, [R1+0x1cc] ;  /* 0x0001cc0001077983 */ /* 0x000ea20000300800 */
[C---:B---3--:R-:W-:Y:S02]  /*1e010*/  HMMA.16816.F32.BF16 R12, R16.reuse, R14, R24 ;  /* 0x0000000e100c723c */ /* 0x048fe40000041818 */
[----:B------:R-:W2:Y:S11]  /*1e020*/  LDL.LU.64 R26, [R1+0x17b0] ;  /* 0x0017b000011a7983 */ /* 0x000eb60000300a00 */
[----:B------:R-:W-:Y:S10]  /*1e030*/  @!UPT UIADD3 URZ, URZ, URZ, URZ ;  /* 0x0000003f3f3ff290 */ /* 0x000ff4000fffe03f */
[----:B------:R0:W-:Y:S01]  /*1e040*/  STL.64 [R1+0x870], R12 ;  /* 0x0008700c01007387 */ /* 0x0001e20000100a00 */
[----:B------:R1:W-:Y:S03]  /*1e050*/  STL.64 [R1+0x878], R14 ;  /* 0x0008780e01007387 */ /* 0x0003e60000100a00 */
[----:B0-----:R-:W3:Y:S01]  /*1e060*/  LDL.LU R12, [R1+0xd0] ;  /* 0x0000d000010c7983 */ /* 0x001ee20000300800 */
[----:B------:R-:W3:Y:S02]  /*1e070*/  LDL.LU R13, [R1+0xd4] ;  /* 0x0000d400010d7983 */ /* 0x000ee40000300800 */
[----:B-1----:R-:W3:Y:S02]  /*1e080*/  LDL.LU R14, [R1+0xd8] ;  /* 0x0000d800010e7983 */ /* 0x002ee40000300800 */
[----:B------:R-:W3:Y:S01]  /*1e090*/  LDL.LU R15, [R1+0xdc] ;  /* 0x0000dc00010f7983 */ /* 0x000ee20000300800 */
[C---:B--2---:R-:W-:Y:S01]  /*1e0a0*/  HMMA.16816.F32.BF16 R24, R16.reuse, R26, R8 ;  /* 0x0000001a1018723c */ /* 0x044fe20000041808 */
[----:B------:R-:W2:Y:S01]  /*1e0b0*/  LDL.LU.64 R10, [R1+0x17a8] ;  /* 0x0017a800010a7983 */ /* 0x000ea20000300a00 */
[----:B------:R-:W2:Y:S11]  /*1e0c0*/  LDL.LU.64 R8, [R1+0x17a0] ;  /* 0x0017a00001087983 */ /* 0x000eb60000300a00 */
[----:B------:R-:W-:Y:S10]  /*1e0d0*/  @!UPT UIADD3 URZ, URZ, URZ, URZ ;  /* 0x0000003f3f3ff290 */ /* 0x000ff4000fffe03f */
[----:B------:R-:W-:Y:S01]  /*1e0e0*/  STL.64 [R1+0x860], R24 ;  /* 0x0008601801007387 */ /* 0x000fe20000100a00 */
        /* <DEDUP_REMOVED lines=74> */
[----:B------:R-:W2:Y:S11]  /*1e590*/  LDL.LU.64 R10, [R1+0x16a0] ;  /* 0x0016a000010a7983 */ /* 0x000eb60000300a00 */
[----:B------:R-:W-:Y:S10]  /*1e5a0*/  @!UPT UIADD3 URZ, URZ, URZ, URZ ;  /* 0x0000003f3f3ff290 */ /* 0x000ff4000fffe03f */
[----:B------:R-:W-:Y:S01]  /*1e5b0*/  STL.64 [R1+0x7b0], R24 ;  /* 0x0007b01801007387 */ /* 0x000fe20000100a00 */
[----:B------:R0:W-:Y:S03]  /*1e5c0*/  STL.64 [R1+0x7b8], R26 ;  /* 0x0007b81a01007387 */ /* 0x0001e60000100a00 */
[----:B0-----:R-:W4:Y:S02]  /*1e5d0*/  LDL.LU.64 R26, [R1+0x1698] ;  /* 0x00169800011a7983 */ /* 0x001f240000300a00 */
[C---:B----4-:R-:W-:Y:S02]  /*1e5e0*/  HMMA.16816.F32.BF16 R20, R16.reuse, R26, R20 ;  /* 0x0000001a1014723c */ /* 0x050fe40000041814 */
[----:B------:R0:W-:Y:S04]  /*1e5f0*/  STL.64 [R1+0x1630], R26 ;  /* 0x0016301a01007387 */ /* 0x0001e80000100a00 */
[----:B0-----:R-:W4:Y:S11]  /*1e600*/  LDL.64 R26, [R1+0xb8] ;  /* 0x0000b800011a7983 */ /* 0x001f360000100a00 */
[----:B------:R-:W-:Y:S06]  /*1e610*/  @!UPT UIADD3 URZ, URZ, URZ, URZ ;  /* 0x0000003f3f3ff290 */ /* 0x000fec000fffe03f */
[----:B------:R-:W-:Y:S01]  /*1e620*/  STL.64 [R1+0x7a0], R20 ;  /* 0x0007a01401007387 */ /* 0x000fe20000100a00 */
[----:B------:R-:W-:Y:S02]  /*1e630*/  STL.64 [R1+0x7a8], R22 ;  /* 0x0007a81601007387 */ /* 0x000fe40000100a00 */
[----:B------:R-:W0:Y:S01]  /*1e640*/  LDSM.16.MT88.4 R20, [R28+0x2080] ;  /* 0x002080001c14783b */ /* 0x000e220000004200 */
[C---:B--2---:R-:W-:Y:S01]  /*1e650*/  HMMA.16816.F32.BF16 R4, R16.reuse, R10, R4 ;  /* 0x0000000a1004723c */ /* 0x044fe20000041804 */
[----:B0-----:R-:W-:Y:S02]  /*1e660*/  STL.64 [R1+0x1590], R22 ;  /* 0x0015901601007387 */ /* 0x001fe40000100a00 */
[----:B------:R0:W-:Y:S02]  /*1e670*/  STL.64 [R1+0x1588], R20 ;  /* 0x0015881401007387 */ /* 0x0001e40000100a00 */
        /* <DEDUP_REMOVED lines=8> */
[----:B------:R0:W-:Y:S02]  /*1e700*/  STL [R1+0x15b4], R10 ;  /* 0x0015b40a01007387 */ /* 0x0001e40000100800 */
[----:B------:R1:W-:Y:S02]  /*1e710*/  STL [R1+0x15b0], R11 ;  /* 0x0015b00b01007387 */ /* 0x0003e40000100800 */
[----:B------:R-:W2:Y:S01]  /*1e720*/  LDL.LU R8, [R1+0xa30] ;  /* 0x000a300001087983 */ /* 0x000ea20000300800 */
[----:B------:R-:W2:Y:S04]  /*1e730*/  LDL.LU R9, [R1+0xa34] ;  /* 0x000a340001097983 */ /* 0x000ea80000300800 */
[----:B0-----:R-:W2:Y:S01]  /*1e740*/  LDL.LU R10, [R1+0xa38] ;  /* 0x000a3800010a7983 */ /* 0x001ea20000300800 */
[----:B-1----:R-:W2:Y:S01]  /*1e750*/  LDL.LU R11, [R1+0xa3c] ;  /* 0x000a3c00010b7983 */ /* 0x002ea20000300800 */
[----:B---3--:R-:W-:Y:S02]  /*1e760*/  HMMA.16816.F32.BF16 R16, R16, R6, R12 ;  /* 0x000000061010723c */ /* 0x008fe4000004180c */
[----:B------:R-:W2:Y:S01]  /*1e770*/  LDL.LU.64 R14, [R1+0x1688] ;  /* 0x00168800010e7983 */ /* 0x000ea20000300a00 */
[----:B------:R-:W2:Y:S11]  /*1e780*/  LDL.LU.64 R12, [R1+0x1680] ;  /* 0x00168000010c7983 */ /* 0x000eb60000300a00 */
[----:B------:R-:W-:Y:S09]  /*1e790*/  @!UPT UIADD3 URZ, URZ, URZ, URZ ;  /* 0x0000003f3f3ff290 */ /* 0x000ff2000fffe03f */
[----:B------:R-:W-:Y:S01]  /*1e7a0*/  STL.64 [R1+0x6a0], R16 ;  /* 0x0006a01001007387 */ /* 0x000fe20000100a00 */
[----:B------:R0:W-:Y:S03]  /*1e7b0*/  STL.64 [R1+0x6a8], R18 ;  /* 0x0006a81201007387 */ /* 0x0001e60000100a00 */
[----:B0-----:R-:W3:Y:S04]  /*1e7c0*/  LDL.64 R18, [R1+0x68] ;  /* 0x0000680001127983 */ /* 0x001ee80000100a00 */
[----:B---3--:R0:W-:Y:S04]  /*1e7d0*/  STL.64 [R1+0x1648], R18 ;  /* 0x0016481201007387 */ /* 0x0081e80000100a00 */
[----:B0-----:R-:W3:Y:S04]  /*1e7e0*/  LDL.64 R18, [R1+0x78] ;  /* 0x0000780001127983 */ /* 0x001ee80000100a00 */
[----:B---3--:R0:W-:Y:S04]  /*1e7f0*/  STL.64 [R1+0x1660], R18 ;  /* 0x0016601201007387 */ /* 0x0081e80000100a00 */
[----:B0-----:R-:W2:Y:S02]  /*1e800*/  LDL.64 R18, [R1+0xc8] ;  /* 0x0000c80001127983 */ /* 0x001ea40000100a00 */
[----:B--2---:R-:W-:Y:S01]  /*1e810*/  HMMA.16816.F32.BF16 R8, R12, R18, R8 ;  /* 0x000000120c08723c */ /* 0x004fe20000041808 */
[----:B------:R-:W-:Y:S11]  /*1e820*/  IMAD.MOV.U32 R29, RZ, RZ, R19 ;  /* 0x000000ffff1d7224 */ /* 0x000ff600078e0013 */
[----:B------:R-:W-:Y:S11]  /*1e830*/  @!UPT UIADD3 URZ, URZ, URZ, URZ ;  /* 0x0000003f3f3ff290 */ /* 0x000ff6000fffe03f */
[----:B------:R0:W-:Y:S01]  /*1e840*/  STL.64 [R1+0x2b0], R8 ;  /* 0x0002b00801007387 */ /* 0x0001e20000100a00 */
[----:B------:R-:W-:Y:S02]  /*1e850*/  STL.64 [R1+0x2b8], R10 ;  /* 0x0002b80a01007387 */ /* 0x000fe40000100a00 */
[----:B0-----:R-:W-:Y:S02]  /*1e860*/  IMAD.MOV.U32 R9, RZ, RZ, R18 ;  /* 0x000000ffff097224 */ /* 0x001fe400078e0012 */
[----:B------:R-:W2:Y:S01]  /*1e870*/  LDL.64 R18, [R1+0x88] ;  /* 0x0000880001127983 */ /* 0x000ea20000100a00 */
[----:B----4-:R-:W-:-:S03]  /*1e880*/  IMAD.MOV.U32 R5, RZ, RZ, R27 ;  /* 0x000000ffff057224 */ /* 0x010fc600078e001b */
[----:B--2---:R0:W-:Y:S04]  /*1e890*/  STL.64 [R1+0x1678], R18 ;  /* 0x0016781201007387 */ /* 0x0041e80000100a00 */
[----:B0-----:R-:W2:Y:S01]  /*1e8a0*/  LDL.64 R18, [R1+0xa8] ;  /* 0x0000a80001127983 */ /* 0x001ea20000100a00 */
[----:B------:R-:W-:Y:S02]  /*1e8b0*/  STL [R1+0x15bc], R29 ;  /* 0x0015bc1d01007387 */ /* 0x000fe40000100800 */
[----:B------:R0:W-:Y:S02]  /*1e8c0*/  STL [R1+0x15b8], R9 ;  /* 0x0015b80901007387 */ /* 0x0001e40000100800 */
[C---:B0-----:R-:W-:Y:S07]  /*1e8d0*/  HMMA.16816.F32.BF16 R8, R12.reuse, R26, R20 ;  /* 0x0000001a0c08723c */ /* 0x041fee0000041814 */
[----:B------:R-:W-:Y:S11]  /*1e8e0*/  IMAD.MOV.U32 R20, RZ, RZ, R26 ;  /* 0x000000ffff147224 */ /* 0x000ff600078e001a */
[----:B------:R-:W-:Y:S05]  /*1e8f0*/  @!UPT UIADD3 URZ, URZ, URZ, URZ ;  /* 0x0000003f3f3ff290 */ /* 0x000fea000fffe03f */
[----:B------:R0:W-:Y:S01]  /*1e900*/  STL.64 [R1+0x1b0], R8 ;  /* 0x0001b00801007387 */ /* 0x0001e20000100a00 */
[----:B------:R1:W-:Y:S03]  /*1e910*/  STL.64 [R1+0x1b8], R10 ;  /* 0x0001b80a01007387 */ /* 0x0003e60000100a00 */
[----:B0-----:R-:W3:Y:S01]  /*1e920*/  LDL.LU R8, [R1+0xa00] ;  /* 0x000a000001087983 */ /* 0x001ee20000300800 */
[----:B------:R-:W3:Y:S02]  /*1e930*/  LDL.LU R9, [R1+0xa04] ;  /* 0x000a040001097983 */ /* 0x000ee40000300800 */
[----:B-1----:R-:W3:Y:S02]  /*1e940*/  LDL.LU R10, [R1+0xa08] ;  /* 0x000a0800010a7983 */ /* 0x002ee40000300800 */
[----:B------:R-:W3:Y:S01]  /*1e950*/  LDL.LU R11, [R1+0xa0c] ;  /* 0x000a0c00010b7983 */ /* 0x000ee20000300800 */
[----:B------:R-:W4:Y:S01]  /*1e960*/  LDL.LU R24, [R1+0xab0] ;  /* 0x000ab00001187983 */ /* 0x000f220000300800 */
[----:B------:R-:W4:Y:S02]  /*1e970*/  LDL.LU R25, [R1+0xab4] ;  /* 0x000ab40001197983 */ /* 0x000f240000300800 */
[----:B------:R-:W2:Y:S02]  /*1e980*/  LDL.LU R26, [R1+0xab8] ;  /* 0x000ab800011a7983 */ /* 0x000ea40000300800 */
[----:B------:R-:W2:Y:S02]  /*1e990*/  LDL.LU R27, [R1+0xabc] ;  /* 0x000abc00011b7983 */ /* 0x000ea40000300800 */
[----:B--2---:R-:W-:Y:S01]  /*1e9a0*/  STL.64 [R1+0x1640], R26 ;  /* 0x0016401a01007387 */ /* 0x004fe20000100a00 */
[----:B----4-:R0:W-:Y:S03]  /*1e9b0*/  STL.64 [R1+0x1638], R24 ;  /* 0x0016381801007387 */ /* 0x0101e60000100a00 */
        /* <DEDUP_REMOVED lines=14> */
[----:B------:R-:W2:Y:S02]  /*1eaa0*/  LDL.LU R26, [R1+0x9f8] ;  /* 0x0009f800011a7983 */ /* 0x000ea40000300800 */
[----:B------:R-:W2:Y:S01]  /*1eab0*/  LDL.LU R27, [R1+0x9fc] ;  /* 0x0009fc00011b7983 */ /* 0x000ea20000300800 */
[----:B------:R-:W-:Y:S01]  /*1eac0*/  STL [R1+0x15c4], R5 ;  /* 0x0015c40501007387 */ /* 0x000fe20000100800 */
[----:B------:R0:W-:Y:S03]  /*1ead0*/  STL [R1+0x15c0], R20 ;  /* 0x0015c01401007387 */ /* 0x0001e60000100800 */
        /* <DEDUP_REMOVED lines=10> */
[----:B-1----:R-:W-:Y:S02]  /*1eb80*/  IMAD.MOV.U32 R22, RZ, RZ, R18 ;  /* 0x000000ffff167224 */ /* 0x002fe400078e0012 */
[----:B------:R-:W2:Y:S01]  /*1eb90*/  LDL.LU.64 R18, [R1+0x1678] ;  /* 0x0016780001127983 */ /* 0x000ea20000300a00 */
[----:B------:R-:W-:Y:S02]  /*1eba0*/  STL [R1+0x15cc], R21 ;  /* 0x0015cc1501007387 */ /* 0x000fe40000100800 */
[----:B------:R0:W-:Y:S02]  /*1ebb0*/  STL [R1+0x15c8], R22 ;  /* 0x0015c81601007387 */ /* 0x0001e40000100800 */
[----:B0-----:R-:W3:Y:S01]  /*1ebc0*/  LDL.64 R22, [R1+0x98] ;  /* 0x0000980001167983 */ /* 0x001ee20000100a00 */
[C---:B--2---:R-:W-:Y:S08]  /*1ebd0*/  HMMA.16816.F32.BF16 R24, R12.reuse, R18, R24 ;  /* 0x000000120c18723c */ /* 0x044ff00000041818 */
[C---:B---3--:R-:W-:Y:S11]  /*1ebe0*/  HMMA.16816.F32.BF16 R8, R12.reuse, R22, R8 ;  /* 0x000000160c08723c */ /* 0x048ff60000041808 */
[----:B------:R-:W-:Y:S11]  /*1ebf0*/  @!UPT UIADD3 URZ, URZ, URZ, URZ ;  /* 0x0000003f3f3ff290 */ /* 0x000ff6000fffe03f */
[----:B------:R-:W-:Y:S01]  /*1ec00*/  @!UPT UIADD3 URZ, URZ, URZ, URZ ;  /* 0x0000003f3f3ff290 */ /* 0x000fe2000fffe03f */
[----:B------:R-:W-:Y:S01]  /*1ec10*/  STL.64 [R1+0x190], R8 ;  /* 0x0001900801007387 */ /* 0x000fe20000100a00 */
[----:B------:R0:W-:Y:S02]  /*1ec20*/  STL.64 [R1+0x198], R10 ;  /* 0x0001980a01007387 */ /* 0x0001e40000100a00 */
[----:B------:R-:W-:Y:S02]  /*1ec30*/  STL.64 [R1+0x180], R24 ;  /* 0x0001801801007387 */ /* 0x000fe40000100a00 */
[----:B------:R1:W-:Y:S02]  /*1ec40*/  STL.64 [R1+0x188], R26 ;  /* 0x0001881a01007387 */ /* 0x0003e40000100a00 */
[----:B0-----:R-:W-:Y:S02]  /*1ec50*/  IMAD.MOV.U32 R10, RZ, RZ, R18 ;  /* 0x000000ffff0a7224 */ /* 0x001fe400078e0012 */
[----:B------:R-:W-:Y:S01]  /*1ec60*/  IMAD.MOV.U32 R11, RZ, RZ, R19 ;  /* 0x000000ffff0b7224 */ /* 0x000fe200078e0013 */
[----:B-1----:R-:W2:Y:S01]  /*1ec70*/  LDL.LU.64 R26, [R1+0x1670] ;  /* 0x00167000011a7983 */ /* 0x002ea20000300a00 */
        /* <DEDUP_REMOVED lines=12> */
[----:B------:R0:W-:Y:S04]  /*1ed40*/  STL.64 [R1+0x15d8], R10 ;  /* 0x0015d80a01007387 */ /* 0x0001e80000100a00 */
[----:B------:R-:W-:Y:S04]  /*1ed50*/  STL.64 [R1+0x15d0], R8 ;  /* 0x0015d00801007387 */ /* 0x000fe80000100a00 */
[----:B0-----:R-:W3:Y:S01]  /*1ed60*/  LDL.64 R10, [R1+0x48] ;  /* 0x00004800010a7983 */ /* 0x001ee20000100a00 */
[----:B--2---:R-:W-:Y:S01]  /*1ed70*/  HMMA.16816.F32.BF16 R24, R12, R18, R24 ;  /* 0x000000120c18723c */ /* 0x004fe20000041818 */
[----:B------:R-:W-:-:S02]  /*1ed80*/  IMAD.MOV.U32 R5, RZ, RZ, R18 ;  /* 0x000000ffff057224 */ /* 0x000fc400078e0012 */
[----:B------:R-:W-:Y:S02]  /*1ed90*/  IMAD.MOV.U32 R20, RZ, RZ, R19 ;  /* 0x000000ffff147224 */ /* 0x000fe400078e0013 */
[----:B------:R-:W0:Y:S11]  /*1eda0*/  LDSM.16.MT88.4 R16, [R28+0x2100] ;  /* 0x002100001c10783b */ /* 0x000e360000004200 */
[----:B------:R-:W-:Y:S07]  /*1edb0*/  @!UPT UIADD3 URZ, URZ, URZ, URZ ;  /* 0x0000003f3f3ff290 */ /* 0x000fee000fffe03f */
[----:B------:R-:W-:Y:S01]  /*1edc0*/  STL.64 [R1+0x160], R24 ;  /* 0x0001601801007387 */ /* 0x000fe20000100a00 */
[----:B------:R1:W-:Y:S03]  /*1edd0*/  STL.64 [R1+0x168], R26 ;  /* 0x0001681a01007387 */ /* 0x0003e60000100a00 */
[----:B-1----:R-:W2:Y:S01]  /*1ede0*/  LDL.LU.64 R26, [R1+0x1640] ;  /* 0x00164000011a7983 */ /* 0x002ea20000300a00 */
[----:B------:R-:W2:Y:S02]  /*1edf0*/  LDL.LU.64 R24, [R1+0x1638] ;  /* 0x0016380001187983 */ /* 0x000ea40000300a00 */
[----:B------:R-:W-:Y:S02]  /*1ee00*/  STL.64 [R1+0x1608], R6 ;  /* 0x0016080601007387 */ /* 0x000fe40000100a00 */
[----:B------:R1:W-:Y:S01]  /*1ee10*/  STL [R1+0x1600], R5 ;  /* 0x0016000501007387 */ /* 0x0003e20000100800 */
[----:B------:R-:W3:Y:S04]  /*1ee20*/  LDL.LU R4, [R1+0xaa0] ;  /* 0x000aa00001047983 */ /* 0x000ee80000300800 */
[----:B-1----:R-:W3:Y:S01]  /*1ee30*/  LDL.LU R5, [R1+0xaa4] ;  /* 0x000aa40001057983 */ /* 0x002ee20000300800 */
[----:B------:R-:W3:Y:S02]  /*1ee40*/  LDL.LU R6, [R1+0xaa8] ;  /* 0x000aa80001067983 */ /* 0x000ee40000300800 */
[----:B------:R-:W3:Y:S02]  /*1ee50*/  LDL.LU R7, [R1+0xaac] ;  /* 0x000aac0001077983 */ /* 0x000ee40000300800 */
[----:B0-----:R0:W-:Y:S01]  /*1ee60*/  STL.64 [R1+0x1450], R18 ;  /* 0x0014501201007387 */ /* 0x0011e20000100a00 */
[----:B------:R-:W-:Y:S04]  /*1ee70*/  STL.64 [R1+0x1448], R16 ;  /* 0x0014481001007387 */ /* 0x000fe80000100a00 */
[----:B0-----:R-:W2:Y:S02]  /*1ee80*/  LDL.64 R18, [R1+0x58] ;  /* 0x0000580001127983 */ /* 0x001ea40000100a00 */
[C---:B--2---:R-:W-:Y:S11]  /*1ee90*/  HMMA.16816.F32.BF16 R24, R12.reuse, R18, R24 ;  /* 0x000000120c18723c */ /* 0x044ff60000041818 */
[----:B------:R-:W-:Y:S11]  /*1eea0*/  @!UPT UIADD3 URZ, URZ, URZ, URZ ;  /* 0x0000003f3f3ff290 */ /* 0x000ff6000fffe03f */
[----:B------:R-:W-:Y:S01]  /*1eeb0*/  @!UPT UIADD3 URZ, URZ, URZ, URZ ;  /* 0x0000003f3f3ff290 */ /* 0x000fe2000fffe03f */
[----:B------:R-:W-:Y:S01]  /*1eec0*/  STL.64 [R1+0x150], R24 ;  /* 0x0001501801007387 */ /* 0x000fe20000100a00 */
[----:B------:R0:W-:Y:S03]  /*1eed0*/  STL.64 [R1+0x158], R26 ;  /* 0x0001581a01007387 */ /* 0x0001e60000100a00 */
[----:B0-----:R-:W2:Y:S01]  /*1eee0*/  LDL.LU.64 R26, [R1+0x1630] ;  /* 0x00163000011a7983 */ /* 0x001ea20000300a00 */
[----:B---3--:R-:W-:Y:S01]  /*1eef0*/  HMMA.16816.F32.BF16 R4, R12, R10, R4 ;  /* 0x0000000a0c04723c */ /* 0x008fe20000041804 */
[----:B------:R-:W-:Y:S02]  /*1ef00*/  IMAD.MOV.U32 R22, RZ, RZ, R19 ;  /* 0x000000ffff167224 */ /* 0x000fe400078e0013 */
[----:B------:R-:W-:Y:S02]  /*1ef10*/  IMAD.MOV.U32 R21, RZ, RZ, R18 ;  /* 0x000000ffff157224 */ /* 0x000fe400078e0012 */
[----:B------:R-:W-:-:S02]  /*1ef20*/  IMAD.MOV.U32 R25, RZ, RZ, R10 ;  /* 0x000000ffff197224 */ /* 0x000fc400078e000a */
[----:B------:R-:W-:Y:S01]  /*1ef30*/  IMAD.MOV.U32 R24, RZ, RZ, R11 ;  /* 0x000000ffff187224 */ /* 0x000fe200078e000b */
[----:B------:R-:W-:Y:S01]  /*1ef40*/  STL.64 [R1+0x15e8], R22 ;  /* 0x0015e81601007387 */ /* 0x000fe20000100a00 */
[----:B------:R-:W-:Y:S11]  /*1ef50*/  STL.64 [R1+0x15e0], R20 ;  /* 0x0015e01401007387 */ /* 0x000ff60000100a00 */
[----:B------:R-:W-:Y:S03]  /*1ef60*/  @!UPT UIADD3 URZ, URZ, URZ, URZ ;  /* 0x0000003f3f3ff290 */ /* 0x000fe6000fffe03f */
[----:B------:R0:W-:Y:S01]  /*1ef70*/  STL.64 [R1+0x140], R4 ;  /* 0x0001400401007387 */ /* 0x0001e20000100a00 */
[----:B------:R1:W-:Y:S03]  /*1ef80*/  STL.64 [R1+0x148], R6 ;  /* 0x0001480601007387 */ /* 0x0003e60000100a00 */
[----:B--2---:R-:W-:Y:S01]  /*1ef90*/  STL.64 [R1+0x15f8], R26 ;  /* 0x0015f81a01007387 */ /* 0x004fe20000100a00 */
[----:B------:R-:W-:Y:S02]  /*1efa0*/  STL.64 [R1+0x15f0], R24 ;  /* 0x0015f01801007387 */ /* 0x000fe40000100a00 */
[----:B------:R-:W2:Y:S02]  /*1efb0*/  LDL.LU R16, [R1+0x8e0] ;  /* 0x0008e00001107983 */ /* 0x000ea40000300800 */
[----:B------:R-:W2:Y:S01]  /*1efc0*/  LDL.LU R17, [R1+0x8e4] ;  /* 0x0008e40001117983 */ /* 0x000ea20000300800 */
[----:B------:R-:W3:Y:S01]  /*1efd0*/  LDL.LU R18, [R1+0x8e8] ;  /* 0x0008e80001127983 */ /* 0x000ee20000300800 */
[----:B------:R-:W3:Y:S02]  /*1efe0*/  LDL.LU R19, [R1+0x8ec] ;  /* 0x0008ec0001137983 */ /* 0x000ee40000300800 */
[----:B0-----:R-:W4:Y:S02]  /*1eff0*/  LDL.LU R4, [R1+0xa70] ;  /* 0x000a700001047983 */ /* 0x001f240000300800 */
[----:B------:R-:W4:Y:S01]  /*1f000*/  LDL.LU R5, [R1+0xa74] ;  /* 0x000a740001057983 */ /* 0x000f220000300800 */
[----:B-1----:R-:W2:Y:S01]  /*1f010*/  LDL.LU R6, [R1+0xa78] ;  /* 0x000a780001067983 */ /* 0x002ea20000300800 */
[----:B------:R-:W2:Y:S03]  /*1f020*/  LDL.LU R7, [R1+0xa7c] ;  /* 0x000a7c0001077983 */ /* 0x000ea60000300800 */
        /* <DEDUP_REMOVED lines=12> */
[----:B------:R-:W4:Y:S01]  /*1f0f0*/  LDL.64 R26, [R1+0x18] ;  /* 0x00001800011a7983 */ /* 0x000f220000100a00 */
[----:B------:R-:W2:Y:S02]  /*1f100*/  LDL.LU R20, [R1+0xa60] ;  /* 0x000a600001147983 */ /* 0x000ea40000300800 */
[----:B------:R-:W2:Y:S02]  /*1f110*/  LDL.LU R21, [R1+0xa64] ;  /* 0x000a640001157983 */ /* 0x000ea40000300800 */
[----:B------:R-:W2:Y:S01]  /*1f120*/  LDL.LU R22, [R1+0xa68] ;  /* 0x000a680001167983 */ /* 0x000ea20000300800 */
[----:B------:R-:W2:Y:S01]  /*1f130*/  LDL.LU R23, [R1+0xa6c] ;  /* 0x000a6c0001177983 */ /* 0x000ea20000300800 */
[----:B------:R-:W2:Y:S02]  /*1f140*/  LDL.64 R10, [R1+0x8] ;  /* 0x00000800010a7983 */ /* 0x000ea40000100a00 */
[----:B---3--:R0:W-:Y:S02]  /*1f150*/  STL.64 [R1+0x1468], R18 ;  /* 0x0014681201007387 */ /* 0x0081e40000100a00 */
[----:B------:R-:W-:Y:S01]  /*1f160*/  STL.64 [R1+0x1460], R16 ;  /* 0x0014601001007387 */ /* 0x000fe20000100a00 */
[----:B0-----:R-:W2:Y:S02]  /*1f170*/  LDL.64 R18, [R1+0x38] ;  /* 0x0000380001127983 */ /* 0x001ea40000100a00 */
        /* <DEDUP_REMOVED lines=8> */
[----:B------:R-:W3:Y:S02]  /*1f200*/  LDL.LU R16, [R1+0x8f0] ;  /* 0x0008f00001107983 */ /* 0x000ee40000300800 */
[----:B------:R-:W3:Y:S01]  /*1f210*/  LDL.LU R17, [R1+0x8f4] ;  /* 0x0008f40001117983 */ /* 0x000ee20000300800 */
[----:B------:R-:W2:Y:S01]  /*1f220*/  LDL.LU R18, [R1+0x8f8] ;  /* 0x0008f80001127983 */ /* 0x000ea20000300800 */
[----:B------:R-:W2:Y:S03]  /*1f230*/  LDL.LU R19, [R1+0x8fc] ;  /* 0x0008fc0001137983 */ /* 0x000ea60000300800 */
[----:B--2---:R-:W-:Y:S01]  /*1f240*/  STL.64 [R1+0x1478], R18 ;  /* 0x0014781201007387 */ /* 0x004fe20000100a00 */
[----:B---3--:R0:W-:Y:S03]  /*1f250*/  STL.64 [R1+0x1470], R16 ;  /* 0x0014701001007387 */ /* 0x0081e60000100a00 */
[----:B0-----:R-:W2:Y:S01]  /*1f260*/  LDL.LU R16, [R1+0x900] ;  /* 0x0009000001107983 */ /* 0x001ea20000300800 */
[----:B------:R-:W2:Y:S02]  /*1f270*/  LDL.LU R17, [R1+0x904] ;  /* 0x0009040001117983 */ /* 0x000ea40000300800 */
[----:B------:R-:W3:Y:S02]  /*1f280*/  LDL.LU R18, [R1+0x908] ;  /* 0x0009080001127983 */ /* 0x000ee40000300800 */
[----:B------:R-:W3:Y:S02]  /*1f290*/  LDL.LU R19, [R1+0x90c] ;  /* 0x00090c0001137983 */ /* 0x000ee40000300800 */
[----:B---3--:R0:W-:Y:S01]  /*1f2a0*/  STL.64 [R1+0x1488], R18 ;  /* 0x0014881201007387 */ /* 0x0081e20000100a00 */
[----:B--2---:R-:W-:Y:S03]  /*1f2b0*/  STL.64 [R1+0x1480], R16 ;  /* 0x0014801001007387 */ /* 0x004fe60000100a00 */
[----:B0-----:R-:W2:Y:S01]  /*1f2c0*/  LDL R18, [R1+0x28] ;  /* 0x0000280001127983 */ /* 0x001ea20000100800 */
[----:B------:R-:W-:-:S07]  /*1f2d0*/  IMAD.MOV.U32 R19, RZ, RZ, R3 ;  /* 0x000000ffff137224 */ /* 0x000fce00078e0003 */
[----:B--2---:R-:W-:Y:S11]  /*1f2e0*/  HMMA.16816.F32.BF16 R4, R12, R18, R4 ;  /* 0x000000120c04723c */ /* 0x004ff60000041804 */
[----:B------:R-:W-:Y:S11]  /*1f2f0*/  @!UPT UIADD3 URZ, URZ, URZ, URZ ;  /* 0x0000003f3f3ff290 */ /* 0x000ff6000fffe03f */
[----:B------:R-:W-:Y:S01]  /*1f300*/  @!UPT UIADD3 URZ, URZ, URZ, URZ ;  /* 0x0000003f3f3ff290 */ /* 0x000fe2000fffe03f */
[----:B------:R-:W-:Y:S01]  /*1f310*/  STL.64 [R1+0x120], R4 ;  /* 0x0001200401007387 */ /* 0x000fe20000100a00 */
[----:B------:R0:W-:Y:S03]  /*1f320*/  STL.64 [R1+0x128], R6 ;  /* 0x0001280601007387 */ /* 0x0001e60000100a00 */
[----:B0-----:R-:W2:Y:S01]  /*1f330*/  LDL.LU.64 R6, [R1+0x1618] ;  /* 0x0016180001067983 */ /* 0x001ea20000300a00 */
[----:B------:R-:W2:Y:S02]  /*1f340*/  LDL.LU.64 R4, [R1+0x1610] ;  /* 0x0016100001047983 */ /* 0x000ea40000300a00 */
[----:B------:R0:W-:Y:S02]  /*1f350*/  STL.64 [R1+0x1498], R18 ;  /* 0x0014981201007387 */ /* 0x0001e40000100a00 */
[----:B0-----:R-:W-:Y:S02]  /*1f360*/  IMAD.MOV.U32 R18, RZ, RZ, R2 ;  /* 0x000000ffff127224 */ /* 0x001fe400078e0002 */
[----:B------:R-:W-:-:S05]  /*1f370*/  IMAD.MOV.U32 R19, RZ, RZ, R0 ;  /* 0x000000ffff137224 */ /* 0x000fca00078e0000 */
[----:B------:R0:W-:Y:S01]  /*1f380*/  STL.64 [R1+0x14b0], R18 ;  /* 0x0014b01201007387 */ /* 0x0001e20000100a00 */
[----:B------:R-:W3:Y:S02]  /*1f390*/  LDL.LU R16, [R1+0xa50] ;  /* 0x000a500001107983 */ /* 0x000ee40000300800 */
[----:B------:R-:W3:Y:S02]  /*1f3a0*/  LDL.LU R17, [R1+0xa54] ;  /* 0x000a540001117983 */ /* 0x000ee40000300800 */
[----:B----4-:R-:W-:Y:S01]  /*1f3b0*/  IMAD.MOV.U32 R3, RZ, RZ, R27 ;  /* 0x000000ffff037224 */ /* 0x010fe200078e001b */
[----:B0-----:R-:W3:Y:S01]  /*1f3c0*/  LDL.LU R18, [R1+0xa58] ;  /* 0x000a580001127983 */ /* 0x001ee20000300800 */
[----:B------:R-:W3:Y:S01]  /*1f3d0*/  LDL.LU R19, [R1+0xa5c] ;  /* 0x000a5c0001137983 */ /* 0x000ee20000300800 */
[C---:B--2---:R-:W-:Y:S11]  /*1f3e0*/  HMMA.16816.F32.BF16 R4, R12.reuse, R26, R4 ;  /* 0x0000001a0c04723c */ /* 0x044ff60000041804 */
[----:B------:R-:W-:Y:S11]  /*1f3f0*/  @!UPT UIADD3 URZ, URZ, URZ, URZ ;  /* 0x0000003f3f3ff290 */ /* 0x000ff6000fffe03f */
[----:B------:R-:W-:Y:S01]  /*1f400*/  @!UPT UIADD3 URZ, URZ, URZ, URZ ;  /* 0x0000003f3f3ff290 */ /* 0x000fe2000fffe03f */
[----:B------:R0:W-:Y:S01]  /*1f410*/  STL.64 [R1+0x110], R4 ;  /* 0x0001100401007387 */ /* 0x0001e20000100a00 */
[----:B------:R1:W-:Y:S02]  /*1f420*/  STL.64 [R1+0x118], R6 ;  /* 0x0001180601007387 */ /* 0x0003e40000100a00 */
[----:B0-----:R-:W-:Y:S01]  /*1f430*/  IMAD.MOV.U32 R4, RZ, RZ, R26 ;  /* 0x000000ffff047224 */ /* 0x001fe200078e001a */
[----:B-1----:R-:W2:Y:S01]  /*1f440*/  LDL.LU.64 R6, [R1+0x1608] ;  /* 0x0016080001067983 */ /* 0x002ea20000300a00 */
[----:B------:R-:W4:Y:S02]  /*1f450*/  LDL.LU R5, [R1+0x1600] ;  /* 0x0016000001057983 */ /* 0x000f240000300800 */
[----:B------:R-:W3:Y:S02]  /*1f460*/  LDL.LU.64 R26, [R1+0x15f8] ;  /* 0x0015f800011a7983 */ /* 0x000ee40000300a00 */
[----:B------:R-:W2:Y:S01]  /*1f470*/  LDL.LU.64 R24, [R1+0x15f0] ;  /* 0x0015f00001187983 */ /* 0x000ea20000300a00 */
[----:B------:R-:W-:Y:S01]  /*1f480*/  HMMA.16816.F32.BF16 R20, R12, R10, R20 ;  /* 0x0000000a0c14723c */ /* 0x000fe20000041814 */
[----:B------:R-:W-:-:S02]  /*1f490*/  IMAD.MOV.U32 R2, RZ, RZ, R10 ;  /* 0x000000ffff027224 */ /* 0x000fc400078e000a */
[----:B------:R-:W-:-:S05]  /*1f4a0*/  IMAD.MOV.U32 R0, RZ, RZ, R11 ;  /* 0x000000ffff007224 */ /* 0x000fca00078e000b */
[----:B---3--:R-:W-:Y:S01]  /*1f4b0*/  HMMA.16816.F32.BF16 R16, R12, R26, R16 ;  /* 0x0000001a0c10723c */ /* 0x008fe20000041810 */
[----:B--2---:R-:W-:Y:S01]  /*1f4c0*/  STL.64 [R1+0x15a0], R6 ;  /* 0x0015a00601007387 */ /* 0x004fe20000100a00 */
[----:B------:R-:W-:Y:S11]  /*1f4d0*/  STL [R1+0x1598], R4 ;  /* 0x0015980401007387 */ /* 0x000ff60000100800 */
[----:B------:R-:W-:Y:S02]  /*1f4e0*/  @!UPT UIADD3 URZ, URZ, URZ, URZ ;  /* 0x0000003f3f3ff290 */ /* 0x000fe4000fffe03f */
[----:B------:R-:W-:Y:S02]  /*1f4f0*/  STL.64 [R1+0x100], R20 ;  /* 0x0001001401007387 */ /* 0x000fe40000100a00 */
[----:B------:R0:W-:Y:S02]  /*1f500*/  STL.64 [R1+0x108], R22 ;  /* 0x0001081601007387 */ /* 0x0001e40000100a00 */
[----:B0-----:R-:W2:Y:S01]  /*1f510*/  LDL.LU.64 R22, [R1+0x15e8] ;  /* 0x0015e80001167983 */ /* 0x001ea20000300a00 */
[----:B------:R-:W3:Y:S02]  /*1f520*/  LDL.LU.64 R20, [R1+0x15e0] ;  /* 0x0015e00001147983 */ /* 0x000ee40000300a00 */
[----:B------:R-:W4:Y:S02]  /*1f530*/  LDL.LU.64 R10, [R1+0x15d8] ;  /* 0x0015d800010a7983 */ /* 0x000f240000300a00 */
[----:B------:R-:W4:Y:S01]  /*1f540*/  LDL.LU.64 R8, [R1+0x15d0] ;  /* 0x0015d00001087983 */ /* 0x000f220000300a00 */
[----:B------:R-:W-:Y:S01]  /*1f550*/  STL.64 [R1+0xf0], R16 ;  /* 0x0000f01001007387 */ /* 0x000fe20000100a00 */
[----:B------:R0:W-:Y:S02]  /*1f560*/  STL.64 [R1+0xf8], R18 ;  /* 0x0000f81201007387 */ /* 0x0001e40000100a00 */
[----:B0-----:R-:W-:-:S02]  /*1f570*/  IMAD.MOV.U32 R18, RZ, RZ, R25 ;  /* 0x000000ffff127224 */ /* 0x001fc400078e0019 */
[----:B------:R-:W-:-:S05]  /*1f580*/  IMAD.MOV.U32 R19, RZ, RZ, R24 ;  /* 0x000000ffff137224 */ /* 0x000fca00078e0018 */
[----:B------:R-:W-:Y:S01]  /*1f590*/  STL.64 [R1+0x14c8], R18 ;  /* 0x0014c81201007387 */ /* 0x000fe20000100a00 */
[----:B------:R0:W-:Y:S02]  /*1f5a0*/  STL.64 [R1+0x1490], R26 ;  /* 0x0014901a01007387 */ /* 0x0001e40000100a00 */
[----:B------:R-:W4:Y:S02]  /*1f5b0*/  LDL.LU R24, [R1+0x910] ;  /* 0x0009100001187983 */ /* 0x000f240000300800 */
[----:B------:R-:W4:Y:S01]  /*1f5c0*/  LDL.LU R25, [R1+0x914] ;  /* 0x0009140001197983 */ /* 0x000f220000300800 */
[----:B0-----:R-:W4:Y:S01]  /*1f5d0*/  LDL.LU R26, [R1+0x918] ;  /* 0x00091800011a7983 */ /* 0x001f220000300800 */
[----:B------:R-:W4:Y:S02]  /*1f5e0*/  LDL.LU R27, [R1+0x91c] ;  /* 0x00091c00011b7983 */ /* 0x000f240000300800 */
[----:B--2---:R-:W-:Y:S02]  /*1f5f0*/  IMAD.MOV.U32 R19, RZ, RZ, R22 ;  /* 0x000000ffff137224 */ /* 0x004fe400078e0016 */
[----:B---3--:R-:W-:-:S02]  /*1f600*/  IMAD.MOV.U32 R18, RZ, RZ, R21 ;  /* 0x000000ffff127224 */ /* 0x008fc400078e0015 */
[----:B------:R-:W2:Y:S01]  /*1f610*/  LDL.LU R21, [R1+0x15cc] ;  /* 0x0015cc0001157983 */ /* 0x000ea20000300800 */
[----:B------:R-:W3:Y:S02]  /*1f620*/  LDL.LU R22, [R1+0x15c8] ;  /* 0x0015c80001167983 */ /* 0x000ee40000300800 */
[----:B------:R-:W-:Y:S01]  /*1f630*/  STL.64 [R1+0x14e0], R18 ;  /* 0x0014e01201007387 */ /* 0x000fe20000100a00 */
[----:B----4-:R-:W-:Y:S01]  /*1f640*/  STL.64 [R1+0x14a8], R26 ;  /* 0x0014a81a01007387 */ /* 0x010fe20000100a00 */
[----:B------:R0:W-:Y:S03]  /*1f650*/  STL.64 [R1+0x14a0], R24 ;  /* 0x0014a01801007387 */ /* 0x0001e60000100a00 */
[----:B0-----:R-:W4:Y:S01]  /*1f660*/  LDL.LU R24, [R1+0x920] ;  /* 0x0009200001187983 */ /* 0x001f220000300800 */
[----:B------:R-:W4:Y:S02]  /*1f670*/  LDL.LU R25, [R1+0x924] ;  /* 0x0009240001197983 */ /* 0x000f240000300800 */
[----:B------:R-:W2:Y:S02]  /*1f680*/  LDL.LU R26, [R1+0x928] ;  /* 0x00092800011a7983 */ /* 0x000ea40000300800 */
[----:B------:R-:W2:Y:S02]  /*1f690*/  LDL.LU R27, [R1+0x92c] ;  /* 0x00092c00011b7983 */ /* 0x000ea40000300800 */
[----:B------:R-:W-:-:S02]  /*1f6a0*/  IMAD.MOV.U32 R18, RZ, RZ, R5 ;  /* 0x000000ffff127224 */ /* 0x000fc400078e0005 */
        /* <DEDUP_REMOVED lines=8> */
[----:B------:R-:W-:Y:S04]  /*1f730*/  STL.64 [R1+0x1510], R18 ;  /* 0x0015101201007387 */ /* 0x000fe80000100a00 */
[----:B--2---:R-:W-:Y:S01]  /*1f740*/  STL.64 [R1+0x14c0], R26 ;  /* 0x0014c01a01007387 */ /* 0x004fe20000100a00 */
[----:B----4-:R0:W-:Y:S03]  /*1f750*/  STL.64 [R1+0x14b8], R24 ;  /* 0x0014b81801007387 */ /* 0x0101e60000100a00 */
[----:B0-----:R-:W2:Y:S01]  /*1f760*/  LDL.LU R24, [R1+0x930] ;  /* 0x0009300001187983 */ /* 0x001ea20000300800 */
[----:B------:R-:W2:Y:S02]  /*1f770*/  LDL.LU R25, [R1+0x934] ;  /* 0x0009340001197983 */ /* 0x000ea40000300800 */
[----:B------:R-:W4:Y:S02]  /*1f780*/  LDL.LU R26, [R1+0x938] ;  /* 0x00093800011a7983 */ /* 0x000f240000300800 */
[----:B------:R-:W4:Y:S02]  /*1f790*/  LDL.LU R27, [R1+0x93c] ;  /* 0x00093c00011b7983 */ /* 0x000f240000300800 */
[----:B------:R-:W-:-:S02]  /*1f7a0*/  IMAD.MOV.U32 R18, RZ, RZ, R10 ;  /* 0x000000ffff127224 */ /* 0x000fc400078e000a */
[----:B------:R-:W-:Y:S01]  /*1f7b0*/  IMAD.MOV.U32 R19, RZ, RZ, R11 ;  /* 0x000000ffff137224 */ /* 0x000fe200078e000b */
[----:B------:R-:W3:Y:S01]  /*1f7c0*/  LDL.LU R10, [R1+0x15b4] ;  /* 0x0015b400010a7983 */ /* 0x000ee20000300800 */
[----:B------:R-:W3:Y:S03]  /*1f7d0*/  LDL.LU R11, [R1+0x15b0] ;  /* 0x0015b000010b7983 */ /* 0x000ee60000300800 */
[----:B------:R-:W-:Y:S04]  /*1f7e0*/  STL.64 [R1+0x1528], R18 ;  /* 0x0015281201007387 */ /* 0x000fe80000100a00 */
[----:B----4-:R-:W-:Y:S01]  /*1f7f0*/  STL.64 [R1+0x14d8], R26 ;  /* 0x0014d81a01007387 */ /* 0x010fe20000100a00 */
[----:B--2---:R0:W-:Y:S03]  /*1f800*/  STL.64 [R1+0x14d0], R24 ;  /* 0x0014d01801007387 */ /* 0x0041e60000100a00 */
[----:B0-----:R-:W2:Y:S01]  /*1f810*/  LDL.LU R24, [R1+0x940] ;  /* 0x0009400001187983 */ /* 0x001ea20000300800 */
[----:B------:R-:W2:Y:S02]  /*1f820*/  LDL.LU R25, [R1+0x944] ;  /* 0x0009440001197983 */ /* 0x000ea40000300800 */
[----:B------:R-:W4:Y:S02]  /*1f830*/  LDL.LU R26, [R1+0x948] ;  /* 0x00094800011a7983 */ /* 0x000f240000300800 */
[----:B------:R-:W4:Y:S02]  /*1f840*/  LDL.LU R27, [R1+0x94c] ;  /* 0x00094c00011b7983 */ /* 0x000f240000300800 */
[----:B------:R-:W-:-:S02]  /*1f850*/  IMAD.MOV.U32 R18, RZ, RZ, R8 ;  /* 0x000000ffff127224 */ /* 0x000fc400078e0008 */
[----:B------:R-:W-:Y:S01]  /*1f860*/  IMAD.MOV.U32 R19, RZ, RZ, R23 ;  /* 0x000000ffff137224 */ /* 0x000fe200078e0017 */
[----:B------:R-:W3:Y:S04]  /*1f870*/  LDL.LU R8, [R1+0x15ac] ;  /* 0x0015ac0001087983 */ /* 0x000ee80000300800 */
[----:B------:R-:W-:Y:S04]  /*1f880*/  STL.64 [R1+0x1540], R18 ;  /* 0x0015401201007387 */ /* 0x000fe80000100a00 */
[----:B----4-:R-:W-:Y:S01]  /*1f890*/  STL.64 [R1+0x14f0], R26 ;  /* 0x0014f01a01007387 */ /* 0x010fe20000100a00 */
[----:B--2---:R0:W-:Y:S03]  /*1f8a0*/  STL.64 [R1+0x14e8], R24 ;  /* 0x0014e81801007387 */ /* 0x0041e60000100a00 */
[----:B0-----:R-:W2:Y:S01]  /*1f8b0*/  LDL.LU R24, [R1+0x950] ;  /* 0x0009500001187983 */ /* 0x001ea20000300800 */
[----:B------:R-:W2:Y:S02]  /*1f8c0*/  LDL.LU R25, [R1+0x954] ;  /* 0x0009540001197983 */ /* 0x000ea40000300800 */
[----:B------:R-:W4:Y:S02]  /*1f8d0*/  LDL.LU R26, [R1+0x958] ;  /* 0x00095800011a7983 */ /* 0x000f240000300800 */
[----:B------:R-:W4:Y:S02]  /*1f8e0*/  LDL.LU R27, [R1+0x95c] ;  /* 0x00095c00011b7983 */ /* 0x000f240000300800 */
[----:B---3--:R-:W-:-:S02]  /*1f8f0*/  IMAD.MOV.U32 R18, RZ, RZ, R22 ;  /* 0x000000ffff127224 */ /* 0x008fc400078e0016 */
[----:B------:R-:W-:-:S05]  /*1f900*/  IMAD.MOV.U32 R19, RZ, RZ, R21 ;  /* 0x000000ffff137224 */ /* 0x000fca00078e0015 */
[----:B------:R-:W-:Y:S04]  /*1f910*/  STL.64 [R1+0x1558], R18 ;  /* 0x0015581201007387 */ /* 0x000fe80000100a00 */
[----:B----4-:R-:W-:Y:S01]  /*1f920*/  STL.64 [R1+0x1508], R26 ;  /* 0x0015081a01007387 */ /* 0x010fe20000100a00 */
[----:B--2---:R0:W-:Y:S03]  /*1f930*/  STL.64 [R1+0x1500], R24 ;  /* 0x0015001801007387 */ /* 0x0041e60000100a00 */
[----:B0-----:R-:W2:Y:S01]  /*1f940*/  LDL.LU R24, [R1+0x960] ;  /* 0x0009600001187983 */ /* 0x001ea20000300800 */
[----:B------:R-:W2:Y:S02]  /*1f950*/  LDL.LU R25, [R1+0x964] ;  /* 0x0009640001197983 */ /* 0x000ea40000300800 */
[----:B------:R-:W3:Y:S02]  /*1f960*/  LDL.LU R26, [R1+0x968] ;  /* 0x00096800011a7983 */ /* 0x000ee40000300800 */
[----:B------:R-:W3:Y:S02]  /*1f970*/  LDL.LU R27, [R1+0x96c] ;  /* 0x00096c00011b7983 */ /* 0x000ee40000300800 */
[----:B------:R-:W-:-:S02]  /*1f980*/  IMAD.MOV.U32 R18, RZ, RZ, R20 ;  /* 0x000000ffff127224 */ /* 0x000fc400078e0014 */
[----:B------:R-:W4:Y:S01]  /*1f990*/  LDL.LU R20, [R1+0x9c0] ;  /* 0x0009c00001147983 */ /* 0x000f220000300800 */
[----:B------:R-:W4:Y:S02]  /*1f9a0*/  LDL.LU R21, [R1+0x9c4] ;  /* 0x0009c40001157983 */ /* 0x000f240000300800 */
[----:B------:R-:W4:Y:S02]  /*1f9b0*/  LDL.LU R22, [R1+0x9c8] ;  /* 0x0009c80001167983 */ /* 0x000f240000300800 */
[----:B------:R-:W-:Y:S01]  /*1f9c0*/  IMAD.MOV.U32 R19, RZ, RZ, R5 ;  /* 0x000000ffff137224 */ /* 0x000fe200078e0005 */
[----:B------:R-:W4:Y:S01]  /*1f9d0*/  LDL.LU R23, [R1+0x9cc] ;  /* 0x0009cc0001177983 */ /* 0x000f220000300800 */
[----:B------:R-:W4:Y:S02]  /*1f9e0*/  LDL.LU R4, [R1+0xa40] ;  /* 0x000a400001047983 */ /* 0x000f240000300800 */
[----:B------:R-:W4:Y:S02]  /*1f9f0*/  LDL.LU R5, [R1+0xa44] ;  /* 0x000a440001057983 */ /* 0x000f240000300800 */
[----:B------:R-:W4:Y:S01]  /*1fa00*/  LDL.LU R6, [R1+0xa48] ;  /* 0x000a480001067983 */ /* 0x000f220000300800 */
[----:B------:R-:W4:Y:S01]  /*1fa10*/  LDL.LU R7, [R1+0xa4c] ;  /* 0x000a4c0001077983 */ /* 0x000f220000300800 */
[----:B------:R-:W-:Y:S03]  /*1fa20*/  STL.64 [R1+0x1570], R18 ;  /* 0x0015701201007387 */ /* 0x000fe60000100a00 */
[----:B---3--:R-:W-:Y:S01]  /*1fa30*/  STL.64 [R1+0x1520], R26 ;  /* 0x0015201a01007387 */ /* 0x008fe20000100a00 */
[----:B--2---:R0:W-:Y:S03]  /*1fa40*/  STL.64 [R1+0x1518], R24 ;  /* 0x0015181801007387 */ /* 0x0041e60000100a00 */
        /* <DEDUP_REMOVED lines=29> */
[----:B------:R-:W2:Y:S02]  /*1fc20*/  LDL.LU R26, [R1+0x9b8] ;  /* 0x0009b800011a7983 */ /* 0x000ea40000300800 */
[----:B------:R-:W2:Y:S02]  /*1fc30*/  LDL.LU R27, [R1+0x9bc] ;  /* 0x0009bc00011b7983 */ /* 0x000ea40000300800 */
[----:B------:R-:W-:Y:S01]  /*1fc40*/  STL.64 [R1+0xe0], R4 ;  /* 0x0000e00401007387 */ /* 0x000fe20000100a00 */
[----:B------:R0:W-:Y:S03]  /*1fc50*/  STL.64 [R1+0xe8], R6 ;  /* 0x0000e80601007387 */ /* 0x0001e60000100a00 */
[----:B0-----:R-:W3:Y:S01]  /*1fc60*/  LDL.LU.64 R6, [R1+0x15a0] ;  /* 0x0015a00001067983 */ /* 0x001ee20000300a00 */
[----:B------:R-:W4:Y:S02]  /*1fc70*/  LDL.LU R4, [R1+0x1598] ;  /* 0x0015980001047983 */ /* 0x000f240000300800 */
[----:B------:R-:W-:Y:S01]  /*1fc80*/  IMAD.MOV.U32 R19, RZ, RZ, R29 ;  /* 0x000000ffff137224 */ /* 0x000fe200078e001d */
[----:B---3--:R-:W-:Y:S01]  /*1fc90*/  HMMA.16816.F32.BF16 R12, R12, R6, R20 ;  /* 0x000000060c0c723c */ /* 0x008fe20000041814 */
[----:B------:R-:W2:Y:S01]  /*1fca0*/  LDL.LU.64 R22, [R1+0x1590] ;  /* 0x0015900001167983 */ /* 0x000ea20000300a00 */
[----:B------:R-:W2:Y:S02]  /*1fcb0*/  LDL.LU.64 R20, [R1+0x1588] ;  /* 0x0015880001147983 */ /* 0x000ea40000300a00 */
[----:B------:R-:W-:Y:S11]  /*1fcc0*/  STL.64 [R1+0x1458], R6 ;  /* 0x0014580601007387 */ /* 0x000ff60000100a00 */
[----:B------:R-:W-:Y:S08]  /*1fcd0*/  @!UPT UIADD3 URZ, URZ, URZ, URZ ;  /* 0x0000003f3f3ff290 */ /* 0x000ff0000fffe03f */
[----:B------:R-:W-:Y:S01]  /*1fce0*/  STL.64 [R1+0xd0], R12 ;  /* 0x0000d00c01007387 */ /* 0x000fe20000100a00 */
[----:B------:R-:W-:Y:S02]  /*1fcf0*/  STL.64 [R1+0xd8], R14 ;  /* 0x0000d80e01007387 */ /* 0x000fe40000100a00 */
[----:B------:R-:W0:Y:S02]  /*1fd00*/  LDSM.16.MT88.4 R12, [R28+0x2180] ;  /* 0x002180001c0c783b */ /* 0x000e240000004200 */
[----:B0-----:R-:W-:Y:S02]  /*1fd10*/  STL [R1+0x1328], R12 ;  /* 0x0013280c01007387 */ /* 0x001fe40000100800 */
[----:B------:R-:W-:Y:S02]  /*1fd20*/  STL [R1+0x1324], R13 ;  /* 0x0013240d01007387 */ /* 0x000fe40000100800 */
[----:B------:R-:W-:Y:S02]  /*1fd30*/  STL [R1+0x1320], R14 ;  /* 0x0013200e01007387 */ /* 0x000fe40000100800 */
[----:B------:R-:W-:Y:S01]  /*1fd40*/  STL [R1+0x131c], R15 ;  /* 0x00131c0f01007387 */ /* 0x000fe20000100800 */
        /* <DEDUP_REMOVED lines=70> */
[----:B--2---:R-:W-:Y:S02]  /*201b0*/  HMMA.16816.F32.BF16 R16, R20, R18, R24 ;  /* 0x000000121410723c */ /* 0x004fe40000041818 */
[----:B------:R-:W2:Y:S11]  /*201c0*/  LDL.LU.64 R26, [R1+0x1490] ;  /* 0x00149000011a7983 */ /* 0x000eb60000300a00 */
[----:B------:R-:W-:Y:S10]  /*201d0*/  @!UPT UIADD3 URZ, URZ, URZ, URZ ;  /* 0x0000003f3f3ff290 */ /* 0x000ff4000fffe03f */
[----:B------:R-:W-:Y:S01]  /*201e0*/  STL.64 [R1+0x200], R16 ;  /* 0x0002001001007387 */ /* 0x000fe20000100a00 */
[----:B------:R0:W-:Y:S03]  /*201f0*/  STL.64 [R1+0x208], R18 ;  /* 0x0002081201007387 */ /* 0x0001e60000100a00 */
[----:B0-----:R-:W3:Y:S01]  /*20200*/  LDL.LU.64 R18, [R1+0x1488] ;  /* 0x0014880001127983 */ /* 0x001ee20000300a00 */
[----:B------:R-:W3:Y:S02]  /*20210*/  LDL.LU.64 R16, [R1+0x1480] ;  /* 0x0014800001107983 */ /* 0x000ee40000300a00 */
[----:B----4-:R-:W-:Y:S02]  /*20220*/  IMAD.MOV.U32 R6, RZ, RZ, R4 ;  /* 0x000000ffff067224 */ /* 0x010fe400078e0004 */
[----:B------:R-:W-:Y:S02]  /*20230*/  IMAD.MOV.U32 R7, RZ, RZ, R3 ;  /* 0x000000ffff077224 */ /* 0x000fe400078e0003 */
[----:B------:R-:W-:-:S02]  /*20240*/  IMAD.MOV.U32 R14, RZ, RZ, R2 ;  /* 0x000000ffff0e7224 */ /* 0x000fc400078e0002 */
[----:B------:R-:W-:-:S03]  /*20250*/  IMAD.MOV.U32 R15, RZ, RZ, R0 ;  /* 0x000000ffff0f7224 */ /* 0x000fc600078e0000 */
[C---:B---3--:R-:W-:Y:S01]  /*20260*/  HMMA.16816.F32.BF16 R4, R20.reuse, R6, R16 ;  /* 0x000000061404723c */ /* 0x048fe20000041810 */
[----:B------:R-:W3:Y:S01]  /*20270*/  LDL.LU.64 R18, [R1+0x1478] ;  /* 0x0014780001127983 */ /* 0x000ee20000300a00 */
[----:B------:R-:W3:Y:S11]  /*20280*/  LDL.LU.64 R16, [R1+0x1470] ;  /* 0x0014700001107983 */ /* 0x000ef60000300a00 */
[----:B------:R-:W-:Y:S10]  /*20290*/  @!UPT UIADD3 URZ, URZ, URZ, URZ ;  /* 0x0000003f3f3ff290 */ /* 0x000ff4000fffe03f */
[----:B------:R0:W-:Y:S01]  /*202a0*/  STL.64 [R1+0x1f0], R4 ;  /* 0x0001f00401007387 */ /* 0x0001e20000100a00 */
[----:B------:R1:W-:Y:S03]  /*202b0*/  STL.64 [R1+0x1f8], R6 ;  /* 0x0001f80601007387 */ /* 0x0003e60000100a00 */
[----:B0-----:R-:W4:Y:S01]  /*202c0*/  LDL.LU R4, [R1+0x8d0] ;  /* 0x0008d00001047983 */ /* 0x001f220000300800 */
[----:B------:R-:W4:Y:S02]  /*202d0*/  LDL.LU R5, [R1+0x8d4] ;  /* 0x0008d40001057983 */ /* 0x000f240000300800 */
[----:B-1----:R-:W4:Y:S02]  /*202e0*/  LDL.LU R6, [R1+0x8d8] ;  /* 0x0008d80001067983 */ /* 0x002f240000300800 */
[----:B------:R-:W4:Y:S01]  /*202f0*/  LDL.LU R7, [R1+0x8dc] ;  /* 0x0008dc0001077983 */ /* 0x000f220000300800 */
[C---:B---3--:R-:W-:Y:S01]  /*20300*/  HMMA.16816.F32.BF16 R12, R20.reuse, R14, R16 ;  /* 0x0000000e140c723c */ /* 0x048fe20000041810 */
[----:B------:R-:W2:Y:S01]  /*20310*/  LDL.LU.64 R18, [R1+0x1468] ;  /* 0x0014680001127983 */ /* 0x000ea20000300a00 */
[----:B------:R-:W2:Y:S11]  /*20320*/  LDL.LU.64 R16, [R1+0x1460] ;  /* 0x0014600001107983 */ /* 0x000eb60000300a00 */
[----:B------:R-:W-:Y:S10]  /*20330*/  @!UPT UIADD3 URZ, URZ, URZ, URZ ;  /* 0x0000003f3f3ff290 */ /* 0x000ff4000fffe03f */
[----:B------:R-:W-:Y:S01]  /*20340*/  STL.64 [R1+0x1e0], R12 ;  /* 0x0001e00c01007387 */ /* 0x000fe20000100a00 */
[----:B------:R2:W-:Y:S02]  /*20350*/  STL.64 [R1+0x1e8], R14 ;  /* 0x0001e80e01007387 */ /* 0x0005e40000100a00 */
[C---:B--2---:R-:W-:Y:S01]  /*20360*/  HMMA.16816.F32.BF16 R12, R20.reuse, R26, R16 ;  /* 0x0000001a140c723c */ /* 0x044fe20000041810 */
[----:B------:R-:W2:Y:S11]  /*20370*/  LDL.LU R16, [R1+0x8c0] ;  /* 0x0008c00001107983 */ /* 0x000eb60000300800 */
[----:B------:R-:W-:Y:S11]  /*20380*/  @!UPT UIADD3 URZ, URZ, URZ, URZ ;  /* 0x0000003f3f3ff290 */ /* 0x000ff6000fffe03f */
[----:B------:R0:W-:Y:S01]  /*20390*/  STL.64 [R1+0x1d0], R12 ;  /* 0x0001d00c01007387 */ /* 0x0001e20000100a00 */
[----:B------:R1:W-:Y:S02]  /*203a0*/  STL.64 [R1+0x1d8], R14 ;  /* 0x0001d80e01007387 */ /* 0x0003e40000100a00 */
[----:B------:R-:W2:Y:S02]  /*203b0*/  LDL.LU R17, [R1+0x8c4] ;  /* 0x0008c40001117983 */ /* 0x000ea40000300800 */
[----:B------:R-:W2:Y:S01]  /*203c0*/  LDL.LU R18, [R1+0x8c8] ;  /* 0x0008c80001127983 */ /* 0x000ea20000300800 */
[----:B------:R-:W2:Y:S04]  /*203d0*/  LDL.LU R19, [R1+0x8cc] ;  /* 0x0008cc0001137983 */ /* 0x000ea80000300800 */
[----:B0-----:R-:W3:Y:S01]  /*203e0*/  LDL.LU R12, [R1+0x3a0] ;  /* 0x0003a000010c7983 */ /* 0x001ee20000300800 */
[----:B------:R-:W3:Y:S02]  /*203f0*/  LDL.LU R13, [R1+0x3a4] ;  /* 0x0003a400010d7983 */ /* 0x000ee40000300800 */
[----:B-1----:R-:W2:Y:S02]  /*20400*/  LDL.LU R14, [R1+0x3a8] ;  /* 0x0003a800010e7983 */ /* 0x002ea40000300800 */
[----:B------:R-:W2:Y:S02]  /*20410*/  LDL.LU R15, [R1+0x3ac] ;  /* 0x0003ac00010f7983 */ /* 0x000ea40000300800 */
[----:B--2---:R0:W-:Y:S01]  /*20420*/  STL.64 [R1+0x1420], R14 ;  /* 0x0014200e01007387 */ /* 0x0041e20000100a00 */
[----:B---3--:R-:W-:Y:S03]  /*20430*/  STL.64 [R1+0x1418], R12 ;  /* 0x0014180c01007387 */ /* 0x008fe60000100a00 */
[----:B0-----:R-:W2:Y:S04]  /*20440*/  LDL.LU.64 R14, [R1+0xb8] ;  /* 0x0000b800010e7983 */ /* 0x001ea80000300a00 */
[----:B--2---:R0:W-:Y:S04]  /*20450*/  STL.64 [R1+0x1430], R14 ;  /* 0x0014300e01007387 */ /* 0x0041e80000100a00 */
[----:B0-----:R-:W2:Y:S01]  /*20460*/  LDL.LU.64 R14, [R1+0xc8] ;  /* 0x0000c800010e7983 */ /* 0x001ea20000300a00 */
[----:B------:R0:W-:Y:S03]  /*20470*/  STL.64 [R1+0x13c8], R26 ;  /* 0x0013c81a01007387 */ /* 0x0001e60000100a00 */
[----:B0-----:R-:W3:Y:S04]  /*20480*/  LDL.LU.64 R26, [R1+0x88] ;  /* 0x00008800011a7983 */ /* 0x001ee80000300a00 */
[----:B---3--:R0:W-:Y:S04]  /*20490*/  STL.64 [R1+0x1410], R26 ;  /* 0x0014101a01007387 */ /* 0x0081e80000100a00 */
[----:B0-----:R-:W3:Y:S01]  /*204a0*/  LDL.LU.64 R26, [R1+0xa8] ;  /* 0x0000a800011a7983 */ /* 0x001ee20000300a00 */
[C---:B----4-:R-:W-:Y:S03]  /*204b0*/  HMMA.16816.F32.BF16 R4, R20.reuse, R10, R4 ;  /* 0x0000000a1404723c */ /* 0x050fe60000041804 */
[----:B---3--:R0:W-:Y:S01]  /*204c0*/  STL.64 [R1+0x1428], R26 ;  /* 0x0014281a01007387 */ /* 0x0081e20000100a00 */
[----:B------:R-:W3:Y:S02]  /*204d0*/  LDL.LU R24, [R1+0x3b0] ;  /* 0x0003b00001187983 */ /* 0x000ee40000300800 */
[----:B------:R-:W3:Y:S01]  /*204e0*/  LDL.LU R25, [R1+0x3b4] ;  /* 0x0003b40001197983 */ /* 0x000ee20000300800 */
[----:B0-----:R-:W4:Y:S01]  /*204f0*/  LDL.LU R26, [R1+0x3b8] ;  /* 0x0003b800011a7983 */ /* 0x001f220000300800 */
[----:B------:R-:W4:Y:S03]  /*20500*/  LDL.LU R27, [R1+0x3bc] ;  /* 0x0003bc00011b7983 */ /* 0x000f260000300800 */
        /* <DEDUP_REMOVED lines=9> */
[----:B------:R-:W-:Y:S02]  /*205a0*/  STL.64 [R1+0x1370], R10 ;  /* 0x0013700a01007387 */ /* 0x000fe40000100a00 */
[----:B------:R0:W-:Y:S02]  /*205b0*/  STL.64 [R1+0x1368], R8 ;  /* 0x0013680801007387 */ /* 0x0001e40000100a00 */
[----:B0-----:R-:W2:Y:S01]  /*205c0*/  LDL.LU R8, [R1+0x380] ;  /* 0x0003800001087983 */ /* 0x001ea20000300800 */
[----:B------:R-:W2:Y:S02]  /*205d0*/  LDL.LU R9, [R1+0x384] ;  /* 0x0003840001097983 */ /* 0x000ea40000300800 */
[----:B------:R-:W2:Y:S02]  /*205e0*/  LDL.LU R10, [R1+0x388] ;  /* 0x00038800010a7983 */ /* 0x000ea40000300800 */
[----:B------:R-:W2:Y:S01]  /*205f0*/  LDL.LU R11, [R1+0x38c] ;  /* 0x00038c00010b7983 */ /* 0x000ea20000300800 */
[----:B----4-:R-:W-:Y:S01]  /*20600*/  HMMA.16816.F32.BF16 R20, R20, R6, R16 ;  /* 0x000000061414723c */ /* 0x010fe20000041810 */
[----:B------:R-:W3:Y:S01]  /*20610*/  LDL.LU.64 R18, [R1+0x1450] ;  /* 0x0014500001127983 */ /* 0x000ee20000300a00 */
[----:B------:R-:W3:Y:S02]  /*20620*/  LDL.LU.64 R16, [R1+0x1448] ;  /* 0x0014480001107983 */ /* 0x000ee40000300a00 */
[----:B------:R0:W-:Y:S02]  /*20630*/  STL.64 [R1+0x1388], R6 ;  /* 0x0013880601007387 */ /* 0x0001e40000100a00 */
[----:B0-----:R-:W4:Y:S11]  /*20640*/  LDL.LU.64 R6, [R1+0x98] ;  /* 0x0000980001067983 */ /* 0x001f360000300a00 */
[----:B------:R-:W-:Y:S06]  /*20650*/  @!UPT UIADD3 URZ, URZ, URZ, URZ ;  /* 0x0000003f3f3ff290 */ /* 0x000fec000fffe03f */
[----:B------:R0:W-:Y:S01]  /*20660*/  STL [R1+0x1118], R20 ;  /* 0x0011181401007387 */ /* 0x0001e20000100800 */
[----:B------:R1:W-:Y:S02]  /*20670*/  STL [R1+0x1114], R21 ;  /* 0x0011141501007387 */ /* 0x0003e40000100800 */
[----:B------:R2:W-:Y:S02]  /*20680*/  STL [R1+0x1110], R22 ;  /* 0x0011101601007387 */ /* 0x0005e40000100800 */
[----:B------:R2:W-:Y:S01]  /*20690*/  STL [R1+0x110c], R23 ;  /* 0x00110c1701007387 */ /* 0x0005e20000100800 */
[----:B0-----:R-:W4:Y:S01]  /*206a0*/  LDL.LU R20, [R1+0x390] ;  /* 0x0003900001147983 */ /* 0x001f220000300800 */
[----:B-1----:R-:W4:Y:S02]  /*206b0*/  LDL.LU R21, [R1+0x394] ;  /* 0x0003940001157983 */ /* 0x002f240000300800 */
[----:B--2---:R-:W4:Y:S02]  /*206c0*/  LDL.LU R22, [R1+0x398] ;  /* 0x0003980001167983 */ /* 0x004f240000300800 */
[----:B------:R-:W4:Y:S02]  /*206d0*/  LDL.LU R23, [R1+0x39c] ;  /* 0x00039c0001177983 */ /* 0x000f240000300800 */
[----:B------:R-:W-:-:S02]  /*206e0*/  IMAD.MOV.U32 R28, RZ, RZ, R14 ;  /* 0x000000ffff1c7224 */ /* 0x000fc400078e000e */
[----:B------:R-:W-:Y:S01]  /*206f0*/  IMAD.MOV.U32 R2, RZ, RZ, R15 ;  /* 0x000000ffff027224 */ /* 0x000fe200078e000f */
[C---:B---3--:R-:W-:Y:S11]  /*20700*/  HMMA.16816.F32.BF16 R24, R16.reuse, R14, R24 ;  /* 0x0000000e1018723c */ /* 0x048ff60000041818 */
[----:B------:R-:W-:Y:S11]  /*20710*/  @!UPT UIADD3 URZ, URZ, URZ, URZ ;  /* 0x0000003f3f3ff290 */ /* 0x000ff6000fffe03f */
[----:B------:R-:W-:Y:S01]  /*20720*/  @!UPT UIADD3 URZ, URZ, URZ, URZ ;  /* 0x0000003f3f3ff290 */ /* 0x000fe2000fffe03f */
[----:B------:R-:W-:Y:S01]  /*20730*/  STL.64 [R1+0x3c0], R24 ;  /* 0x0003c01801007387 */ /* 0x000fe20000100a00 */
[----:B------:R0:W-:Y:S03]  /*20740*/  STL.64 [R1+0x3c8], R26 ;  /* 0x0003c81a01007387 */ /* 0x0001e60000100a00 */
[----:B0-----:R-:W2:Y:S01]  /*20750*/  LDL.LU.64 R26, [R1+0x1440] ;  /* 0x00144000011a7983 */ /* 0x001ea20000300a00 */
[----:B------:R-:W2:Y:S02]  /*20760*/  LDL.LU.64 R24, [R1+0x1438] ;  /* 0x0014380001187983 */ /* 0x000ea40000300a00 */
[----:B------:R-:W2:Y:S02]  /*20770*/  LDL.LU.64 R14, [R1+0x1430] ;  /* 0x00143000010e7983 */ /* 0x000ea40000300a00 */
[----:B------:R-:W-:Y:S01]  /*20780*/  STL [R1+0x1330], R2 ;  /* 0x0013300201007387 */ /* 0x000fe20000100800 */
[----:B------:R-:W-:Y:S01]  /*20790*/  STL [R1+0x132c], R28 ;  /* 0x00132c1c01007387 */ /* 0x000fe20000100800 */
        /* <DEDUP_REMOVED lines=9> */
[----:B------:R-:W-:Y:S01]  /*20830*/  STL [R1+0x1338], R0 ;  /* 0x0013380001007387 */ /* 0x000fe20000100800 */
[----:B------:R-:W-:Y:S01]  /*20840*/  STL [R1+0x1334], R29 ;  /* 0x0013341d01007387 */ /* 0x000fe20000100800 */
[C---:B--2---:R-:W-:Y:S01]  /*20850*/  HMMA.16816.F32.BF16 R12, R16.reuse, R26, R12 ;  /* 0x0000001a100c723c */ /* 0x044fe2000004180c */
[----:B------:R-:W-:Y:S11]  /*20860*/  IMAD.MOV.U32 R3, RZ, RZ, R27 ;  /* 0x000000ffff037224 */ /* 0x000ff600078e001b */
[----:B------:R-:W-:Y:S11]  /*20870*/  @!UPT UIADD3 URZ, URZ, URZ, URZ ;  /* 0x0000003f3f3ff290 */ /* 0x000ff6000fffe03f */
[----:B------:R-:W-:Y:S01]  /*20880*/  STL.64 [R1+0x3a0], R12 ;  /* 0x0003a00c01007387 */ /* 0x000fe20000100a00 */
[----:B------:R0:W-:Y:S02]  /*20890*/  STL.64 [R1+0x3a8], R14 ;  /* 0x0003a80e01007387 */ /* 0x0001e40000100a00 */
[----:B0-----:R-:W-:Y:S02]  /*208a0*/  IMAD.MOV.U32 R15, RZ, RZ, R26 ;  /* 0x000000ffff0f7224 */ /* 0x001fe400078e001a */
[----:B------:R-:W2:Y:S01]  /*208b0*/  LDL.LU.64 R26, [R1+0x1410] ;  /* 0x00141000011a7983 */ /* 0x000ea20000300a00 */
[C---:B----4-:R-:W-:Y:S01]  /*208c0*/  HMMA.16816.F32.BF16 R20, R16.reuse, R6, R20 ;  /* 0x000000061014723c */ /* 0x050fe20000041814 */
[----:B------:R-:W-:Y:S02]  /*208d0*/  IMAD.MOV.U32 R13, RZ, RZ, R6 ;  /* 0x000000ffff0d7224 */ /* 0x000fe400078e0006 */
[----:B------:R-:W-:Y:S01]  /*208e0*/  IMAD.MOV.U32 R14, RZ, RZ, R7 ;  /* 0x000000ffff0e7224 */ /* 0x000fe200078e0007 */
[----:B------:R-:W-:Y:S01]  /*208f0*/  STL [R1+0x1340], R3 ;  /* 0x0013400301007387 */ /* 0x000fe20000100800 */
[----:B------:R-:W-:Y:S11]  /*20900*/  STL [R1+0x133c], R15 ;  /* 0x00133c0f01007387 */ /* 0x000ff60000100800 */
[----:B------:R-:W-:Y:S07]  /*20910*/  @!UPT UIADD3 URZ, URZ, URZ, URZ ;  /* 0x0000003f3f3ff290 */ /* 0x000fee000fffe03f */
[----:B------:R-:W-:Y:S01]  /*20920*/  STL.64 [R1+0x390], R20 ;  /* 0x0003901401007387 */ /* 0x000fe20000100a00 */
[----:B------:R-:W-:Y:S02]  /*20930*/  STL.64 [R1+0x398], R22 ;  /* 0x0003981601007387 */ /* 0x000fe40000100a00 */
[----:B------:R-:W-:Y:S02]  /*20940*/  STL [R1+0x1348], R14 ;  /* 0x0013480e01007387 */ /* 0x000fe40000100800 */
[----:B------:R-:W-:Y:S01]  /*20950*/  STL [R1+0x1344], R13 ;  /* 0x0013440d01007387 */ /* 0x000fe20000100800 */
[C---:B--2---:R-:W-:Y:S01]  /*20960*/  HMMA.16816.F32.BF16 R4, R16.reuse, R26, R8 ;  /* 0x0000001a1004723c */ /* 0x044fe20000041808 */
[----:B------:R-:W-:Y:S02]  /*20970*/  IMAD.MOV.U32 R28, RZ, RZ, R26 ;  /* 0x000000ffff1c7224 */ /* 0x000fe400078e001a */
[----:B------:R-:W-:Y:S11]  /*20980*/  IMAD.MOV.U32 R12, RZ, RZ, R27 ;  /* 0x000000ffff0c7224 */ /* 0x000ff600078e001b */
[----:B------:R-:W-:Y:S09]  /*20990*/  @!UPT UIADD3 URZ, URZ, URZ, URZ ;  /* 0x0000003f3f3ff290 */ /* 0x000ff2000fffe03f */
[----:B------:R0:W-:Y:S01]  /*209a0*/  STL.64 [R1+0x380], R4 ;  /* 0x0003800401007387 */ /* 0x0001e20000100a00 */
[----:B------:R1:W-:Y:S02]  /*209b0*/  STL.64 [R1+0x388], R6 ;  /* 0x0003880601007387 */ /* 0x0003e40000100a00 */
[----:B------:R-:W2:Y:S02]  /*209c0*/  LDL.LU R8, [R1+0x2f0] ;  /* 0x0002f00001087983 */ /* 0x000ea40000300800 */
[----:B------:R-:W2:Y:S01]  /*209d0*/  LDL.LU R9, [R1+0x2f4] ;  /* 0x0002f40001097983 */ /* 0x000ea20000300800 */
[----:B------:R-:W3:Y:S01]  /*209e0*/  LDL.LU R10, [R1+0x2f8] ;  /* 0x0002f800010a7983 */ /* 0x000ee20000300800 */
[----:B------:R-:W3:Y:S03]  /*209f0*/  LDL.LU R11, [R1+0x2fc] ;  /* 0x0002fc00010b7983 */ /* 0x000ee60000300800 */
[----:B0-----:R-:W4:Y:S01]  /*20a00*/  LDL.LU R4, [R1+0x300] ;  /* 0x0003000001047983 */ /* 0x001f220000300800 */
[----:B------:R-:W4:Y:S02]  /*20a10*/  LDL.LU R5, [R1+0x304] ;  /* 0x0003040001057983 */ /* 0x000f240000300800 */
[----:B-1----:R-:W2:Y:S02]  /*20a20*/  LDL.LU R6, [R1+0x308] ;  /* 0x0003080001067983 */ /* 0x002ea40000300800 */
[----:B------:R-:W2:Y:S01]  /*20a30*/  LDL.LU R7, [R1+0x30c] ;  /* 0x00030c0001077983 */ /* 0x000ea20000300800 */
[----:B------:R-:W2:Y:S01]  /*20a40*/  LDL.LU R24, [R1+0x330] ;  /* 0x0003300001187983 */ /* 0x000ea20000300800 */
[----:B------:R-:W2:Y:S02]  /*20a50*/  LDL.LU R25, [R1+0x334] ;  /* 0x0003340001197983 */ /* 0x000ea40000300800 */
[----:B------:R-:W2:Y:S02]  /*20a60*/  LDL.LU R26, [R1+0x338] ;  /* 0x00033800011a7983 */ /* 0x000ea40000300800 */
[----:B------:R-:W2:Y:S01]  /*20a70*/  LDL.LU R27, [R1+0x33c] ;  /* 0x00033c00011b7983 */ /* 0x000ea20000300800 */
[----:B------:R-:W2:Y:S01]  /*20a80*/  LDL.LU R20, [R1+0x350] ;  /* 0x0003500001147983 */ /* 0x000ea20000300800 */
[----:B------:R-:W2:Y:S02]  /*20a90*/  LDL.LU R21, [R1+0x354] ;  /* 0x0003540001157983 */ /* 0x000ea40000300800 */
[----:B------:R-:W2:Y:S02]  /*20aa0*/  LDL.LU R22, [R1+0x358] ;  /* 0x0003580001167983 */ /* 0x000ea40000300800 */
[----:B------:R-:W2:Y:S02]  /*20ab0*/  LDL.LU R23, [R1+0x35c] ;  /* 0x00035c0001177983 */ /* 0x000ea40000300800 */
[----:B--2---:R0:W-:Y:S01]  /*20ac0*/  STL.64 [R1+0x13f8], R22 ;  /* 0x0013f81601007387 */ /* 0x0041e20000100a00 */
[----:B------:R-:W-:Y:S03]  /*20ad0*/  STL.64 [R1+0x13f0], R20 ;  /* 0x0013f01401007387 */ /* 0x000fe60000100a00 */
[----:B0-----:R-:W2:Y:S04]  /*20ae0*/  LDL.LU.64 R22, [R1+0x68] ;  /* 0x0000680001167983 */ /* 0x001ea80000300a00 */
[----:B--2---:R0:W-:Y:S04]  /*20af0*/  STL.64 [R1+0x1400], R22 ;  /* 0x0014001601007387 */ /* 0x0041e80000100a00 */
[----:B0-----:R-:W2:Y:S01]  /*20b00*/  LDL.LU.64 R22, [R1+0x78] ;  /* 0x0000780001167983 */ /* 0x001ea20000300a00 */
[----:B------:R0:W-:Y:S02]  /*20b10*/  STL.64 [R1+0x13d8], R26 ;  /* 0x0013d81a01007387 */ /* 0x0001e40000100a00 */
[----:B------:R-:W-:Y:S01]  /*20b20*/  STL.64 [R1+0x13d0], R24 ;  /* 0x0013d01801007387 */ /* 0x000fe20000100a00 */
[----:B0-----:R-:W2:Y:S04]  /*20b30*/  LDL.LU.64 R26, [R1+0x48] ;  /* 0x00004800011a7983 */ /* 0x001ea80000300a00 */
[----:B--2---:R0:W-:Y:S04]  /*20b40*/  STL.64 [R1+0x13e8], R26 ;  /* 0x0013e81a01007387 */ /* 0x0041e80000100a00 */
[----:B0-----:R-:W2:Y:S04]  /*20b50*/  LDL.LU.64 R26, [R1+0x58] ;  /* 0x00005800011a7983 */ /* 0x001ea80000300a00 */
[----:B--2---:R0:W-:Y:S01]  /*20b60*/  STL.64 [R1+0x1408], R26 ;  /* 0x0014081a01007387 */ /* 0x0041e20000100a00 */
[----:B------:R-:W2:Y:S02]  /*20b70*/  LDL.LU R24, [R1+0x370] ;  /* 0x0003700001187983 */ /* 0x000ea40000300800 */
[----:B------:R-:W2:Y:S01]  /*20b80*/  LDL.LU R25, [R1+0x374] ;  /* 0x0003740001197983 */ /* 0x000ea20000300800 */
[----:B0-----:R-:W2:Y:S01]  /*20b90*/  LDL.LU R26, [R1+0x378] ;  /* 0x00037800011a7983 */ /* 0x001ea20000300800 */
[----:B------:R-:W2:Y:S02]  /*20ba0*/  LDL.LU R27, [R1+0x37c] ;  /* 0x00037c00011b7983 */ /* 0x000ea40000300800 */
[----:B------:R0:W-:Y:S02]  /*20bb0*/  STL.64 [R1+0x1398], R6 ;  /* 0x0013980601007387 */ /* 0x0001e40000100a00 */
[----:B----4-:R-:W-:Y:S01]  /*20bc0*/  STL.64 [R1+0x1390], R4 ;  /* 0x0013900401007387 */ /* 0x010fe20000100a00 */
[----:B0-----:R-:W4:Y:S04]  /*20bd0*/  LDL.LU.64 R6, [R1+0x18] ;  /* 0x0000180001067983 */ /* 0x001f280000300a00 */
[----:B----4-:R0:W-:Y:S04]  /*20be0*/  STL.64 [R1+0x13a8], R6 ;  /* 0x0013a80601007387 */ /* 0x0101e80000100a00 */
[----:B0-----:R-:W4:Y:S04]  /*20bf0*/  LDL.LU.64 R6, [R1+0x28] ;  /* 0x0000280001067983 */ /* 0x001f280000300a00 */
[----:B----4-:R0:W-:Y:S04]  /*20c00*/  STL.64 [R1+0x13c0], R6 ;  /* 0x0013c00601007387 */ /* 0x0101e80000100a00 */
[----:B0-----:R-:W4:Y:S04]  /*20c10*/  LDL.LU.64 R6, [R1+0x38] ;  /* 0x0000380001067983 */ /* 0x001f280000300a00 */
[----:B----4-:R0:W-:Y:S01]  /*20c20*/  STL.64 [R1+0x13e0], R6 ;  /* 0x0013e00601007387 */ /* 0x0101e20000100a00 */
[----:B------:R-:W4:Y:S02]  /*20c30*/  LDL.LU R4, [R1+0x340] ;  /* 0x0003400001047983 */ /* 0x000f240000300800 */
[----:B------:R-:W4:Y:S01]  /*20c40*/  LDL.LU R5, [R1+0x344] ;  /* 0x0003440001057983 */ /* 0x000f220000300800 */
[----:B0-----:R-:W4:Y:S01]  /*20c50*/  LDL.LU R6, [R1+0x348] ;  /* 0x0003480001067983 */ /* 0x001f220000300800 */
[----:B------:R-:W4:Y:S02]  /*20c60*/  LDL.LU R7, [R1+0x34c] ;  /* 0x00034c0001077983 */ /* 0x000f240000300800 */
[----:B---3--:R0:W-:Y:S02]  /*20c70*/  STL.64 [R1+0x1380], R10 ;  /* 0x0013800a01007387 */ /* 0x0081e40000100a00 */
[----:B------:R1:W-:Y:S01]  /*20c80*/  STL.64 [R1+0x1378], R8 ;  /* 0x0013780801007387 */ /* 0x0003e20000100a00 */
[----:B0-----:R-:W3:Y:S01]  /*20c90*/  LDL.LU.64 R10, [R1+0x8] ;  /* 0x00000800010a7983 */ /* 0x001ee20000300a00 */
[----:B--2---:R-:W-:Y:S03]  /*20ca0*/  HMMA.16816.F32.BF16 R24, R16, R22, R24 ;  /* 0x000000161018723c */ /* 0x004fe60000041818 */
[----:B---3--:R0:W-:Y:S01]  /*20cb0*/  STL.64 [R1+0x13a0], R10 ;  /* 0x0013a00a01007387 */ /* 0x0081e20000100a00 */
[----:B-1----:R-:W2:Y:S02]  /*20cc0*/  LDL.LU R8, [R1+0x310] ;  /* 0x0003100001087983 */ /* 0x002ea40000300800 */
[----:B------:R-:W2:Y:S01]  /*20cd0*/  LDL.LU R9, [R1+0x314] ;  /* 0x0003140001097983 */ /* 0x000ea20000300800 */
[----:B0-----:R-:W3:Y:S01]  /*20ce0*/  LDL.LU R10, [R1+0x318] ;  /* 0x00031800010a7983 */ /* 0x001ee20000300800 */
[----:B------:R-:W3:Y:S02]  /*20cf0*/  LDL.LU R11, [R1+0x31c] ;  /* 0x00031c00010b7983 */ /* 0x000ee40000300800 */
[----:B------:R-:W-:-:S02]  /*20d00*/  IMAD.MOV.U32 R29, RZ, RZ, R22 ;  /* 0x000000ffff1d7224 */ /* 0x000fc400078e0016 */
[----:B------:R-:W-:Y:S01]  /*20d10*/  IMAD.MOV.U32 R2, RZ, RZ, R23 ;  /* 0x000000ffff027224 */ /* 0x000fe200078e0017 */
[----:B---3--:R-:W-:Y:S01]  /*20d20*/  STL.64 [R1+0x13b8], R10 ;  /* 0x0013b80a01007387 */ /* 0x008fe20000100a00 */
[----:B--2---:R0:W-:Y:S03]  /*20d30*/  STL.64 [R1+0x13b0], R8 ;  /* 0x0013b00801007387 */ /* 0x0041e60000100a00 */
[----:B0-----:R-:W2:Y:S01]  /*20d40*/  LDL.LU R8, [R1+0x320] ;  /* 0x0003200001087983 */ /* 0x001ea20000300800 */
[----:B------:R-:W2:Y:S02]  /*20d50*/  LDL.LU R9, [R1+0x324] ;  /* 0x0003240001097983 */ /* 0x000ea40000300800 */
[----:B------:R-:W2:Y:S02]  /*20d60*/  LDL.LU R10, [R1+0x328] ;  /* 0x00032800010a7983 */ /* 0x000ea40000300800 */
[----:B------:R-:W2:Y:S01]  /*20d70*/  LDL.LU R11, [R1+0x32c] ;  /* 0x00032c00010b7983 */ /* 0x000ea20000300800 */
[----:B------:R0:W-:Y:S04]  /*20d80*/  STL [R1+0x1350], R12 ;  /* 0x0013500c01007387 */ /* 0x0001e80000100800 */
[----:B0-----:R-:W3:Y:S01]  /*20d90*/  LDL.LU R12, [R1+0x360] ;  /* 0x00036000010c7983 */ /* 0x001ee20000300800 */
[----:B------:R-:W3:Y:S02]  /*20da0*/  LDL.LU R13, [R1+0x364] ;  /* 0x00036400010d7983 */ /* 0x000ee40000300800 */
[----:B------:R-:W3:Y:S02]  /*20db0*/  LDL.LU R14, [R1+0x368] ;  /* 0x00036800010e7983 */ /* 0x000ee40000300800 */
[----:B------:R-:W3:Y:S01]  /*20dc0*/  LDL.LU R15, [R1+0x36c] ;  /* 0x00036c00010f7983 */ /* 0x000ee20000300800 */
[----:B------:R-:W-:Y:S01]  /*20dd0*/  STL [R1+0x134c], R28 ;  /* 0x00134c1c01007387 */ /* 0x000fe20000100800 */
[----:B------:R-:W-:Y:S02]  /*20de0*/  STL.64 [R1+0x370], R24 ;  /* 0x0003701801007387 */ /* 0x000fe40000100a00 */
[----:B------:R0:W-:Y:S02]  /*20df0*/  STL.64 [R1+0x378], R26 ;  /* 0x0003781a01007387 */ /* 0x0001e40000100a00 */
[----:B0-----:R-:W2:Y:S01]  /*20e00*/  LDL.LU.64 R26, [R1+0x1408] ;  /* 0x00140800011a7983 */ /* 0x001ea20000300a00 */
[----:B------:R-:W3:Y:S02]  /*20e10*/  LDL.LU.64 R22, [R1+0x1400] ;  /* 0x0014000001167983 */ /* 0x000ee40000300a00 */
[C---:B---3--:R-:W-:Y:S01]  /*20e20*/  HMMA.16816.F32.BF16 R12, R16.reuse, R22, R12 ;  /* 0x00000016100c723c */ /* 0x048fe2000004180c */
[----:B------:R-:W-:Y:S11]  /*20e30*/  IMAD.MOV.U32 R0, RZ, RZ, R23 ;  /* 0x000000ffff007224 */ /* 0x000ff600078e0017 */
[----:B------:R-:W-:Y:S11]  /*20e40*/  @!UPT UIADD3 URZ, URZ, URZ, URZ ;  /* 0x0000003f3f3ff290 */ /* 0x000ff6000fffe03f */
[----:B------:R-:W-:Y:S01]  /*20e50*/  STL.64 [R1+0x360], R12 ;  /* 0x0003600c01007387 */ /* 0x000fe20000100a00 */
[----:B------:R0:W-:Y:S02]  /*20e60*/  STL.64 [R1+0x368], R14 ;  /* 0x0003680e01007387 */ /* 0x0001e40000100a00 */
[----:B0-----:R-:W-:Y:S02]  /*20e70*/  IMAD.MOV.U32 R15, RZ, RZ, R22 ;  /* 0x000000ffff0f7224 */ /* 0x001fe400078e0016 */
[----:B------:R-:W2:Y:S01]  /*20e80*/  LDL.LU.64 R22, [R1+0x13f8] ;  /* 0x0013f80001167983 */ /* 0x000ea20000300a00 */
[----:B------:R-:W2:Y:S02]  /*20e90*/  LDL.LU.64 R20, [R1+0x13f0] ;  /* 0x0013f00001147983 */ /* 0x000ea40000300a00 */
[C---:B--2---:R-:W-:Y:S11]  /*20ea0*/  HMMA.16816.F32.BF16 R20, R16.reuse, R26, R20 ;  /* 0x0000001a1014723c */ /* 0x044ff60000041814 */
        /* <DEDUP_REMOVED lines=8> */
[----:B------:R-:W-:-:S02]  /*20f30*/  IMAD.MOV.U32 R3, RZ, RZ, R26 ;  /* 0x000000ffff037224 */ /* 0x000fc400078e001a */
[----:B-1----:R-:W-:Y:S11]  /*20f40*/  IMAD.MOV.U32 R22, RZ, RZ, R27 ;  /* 0x000000ffff167224 */ /* 0x002ff600078e001b */
        /* <DEDUP_REMOVED lines=10> */
[----:B------:R1:W-:Y:S02]  /*20ff0*/  STL.64 [R1+0x338], R26 ;  /* 0x0003381a01007387 */ /* 0x0003e40000100a00 */
[----:B0-----:R-:W-:Y:S01]  /*21000*/  IMAD.MOV.U32 R25, RZ, RZ, R6 ;  /* 0x000000ffff197224 */ /* 0x001fe200078e0006 */
[----:B-1----:R-:W2:Y:S01]  /*21010*/  LDL.LU.64 R26, [R1+0x13c8] ;  /* 0x0013c800011a7983 */ /* 0x002ea20000300a00 */
        /* <DEDUP_REMOVED lines=20> */
[----:B------:R-:W-:Y:S01]  /*21160*/  STL.64 [R1+0x1360], R14 ;  /* 0x0013600e01007387 */ /* 0x000fe20000100a00 */
[----:B------:R0:W-:Y:S04]  /*21170*/  STL.64 [R1+0x1358], R12 ;  /* 0x0013580c01007387 */ /* 0x0001e80000100a00 */
[----:B0-----:R-:W4:Y:S01]  /*21180*/  LDL.LU R12, [R1+0x2e0] ;  /* 0x0002e000010c7983 */ /* 0x001f220000300800 */
[----:B------:R-:W4:Y:S02]  /*21190*/  LDL.LU R13, [R1+0x2e4] ;  /* 0x0002e400010d7983 */ /* 0x000f240000300800 */
[----:B------:R-:W4:Y:S02]  /*211a0*/  LDL.LU R14, [R1+0x2e8] ;  /* 0x0002e800010e7983 */ /* 0x000f240000300800 */
[----:B------:R-:W4:Y:S01]  /*211b0*/  LDL.LU R15, [R1+0x2ec] ;  /* 0x0002ec00010f7983 */ /* 0x000f220000300800 */
        /* <DEDUP_REMOVED lines=9> */
[----:B------:R-:W2:Y:S02]  /*21250*/  LDL.LU.64 R8, [R1+0x1378] ;  /* 0x0013780001087983 */ /* 0x000ea40000300a00 */
[C---:B--2---:R-:W-:Y:S11]  /*21260*/  HMMA.16816.F32.BF16 R8, R16.reuse, R26, R8 ;  /* 0x0000001a1008723c */ /* 0x044ff60000041808 */
[----:B------:R-:W-:Y:S11]  /*21270*/  @!UPT UIADD3 URZ, URZ, URZ, URZ ;  /* 0x0000003f3f3ff290 */ /* 0x000ff6000fffe03f */
[----:B------:R-:W-:Y:S01]  /*21280*/  @!UPT UIADD3 URZ, URZ, URZ, URZ ;  /* 0x0000003f3f3ff290 */ /* 0x000fe2000fffe03f */
[----:B------:R-:W-:Y:S01]  /*21290*/  STL.64 [R1+0x2f0], R8 ;  /* 0x0002f00801007387 */ /* 0x000fe20000100a00 */
[----:B------:R0:W-:Y:S03]  /*212a0*/  STL.64 [R1+0x2f8], R10 ;  /* 0x0002f80a01007387 */ /* 0x0001e60000100a00 */
[----:B0-----:R-:W4:Y:S01]  /*212b0*/  LDL.LU.64 R10, [R1+0x1370] ;  /* 0x00137000010a7983 */ /* 0x001f220000300a00 */
[----:B------:R-:W2:Y:S02]  /*212c0*/  LDL.LU.64 R8, [R1+0x1368] ;  /* 0x0013680001087983 */ /* 0x000ea40000300a00 */
[----:B------:R-:W-:Y:S02]  /*212d0*/  STL.64 [R1+0x1228], R26 ;  /* 0x0012281a01007387 */ /* 0x000fe40000100a00 */
[----:B------:R-:W2:Y:S01]  /*212e0*/  LDL.LU R23, [R1+0xaf0] ;  /* 0x000af00001177983 */ /* 0x000ea20000300800 */
[----:B----4-:R-:W-:Y:S01]  /*212f0*/  HMMA.16816.F32.BF16 R12, R16, R10, R12 ;  /* 0x0000000a100c723c */ /* 0x010fe2000004180c */
[----:B--2---:R-:W-:Y:S11]  /*21300*/  STL [R1+0x1230], R23 ;  /* 0x0012301701007387 */ /* 0x004ff60000100800 */
[----:B------:R-:W-:Y:S11]  /*21310*/  @!UPT UIADD3 URZ, URZ, URZ, URZ ;  /* 0x0000003f3f3ff290 */ /* 0x000ff6000fffe03f */
[----:B------:R-:W-:Y:S01]  /*21320*/  STL.64 [R1+0x2e0], R12 ;  /* 0x0002e00c01007387 */ /* 0x000fe20000100a00 */
[----:B------:R0:W-:Y:S03]  /*21330*/  STL.64 [R1+0x2e8], R14 ;  /* 0x0002e80e01007387 */ /* 0x0001e60000100a00 */
[----:B0-----:R-:W2:Y:S01]  /*21340*/  LDL.LU.64 R14, [R1+0x1360] ;  /* 0x00136000010e7983 */ /* 0x001ea20000300a00 */
[----:B------:R-:W4:Y:S02]  /*21350*/  LDL.LU.64 R12, [R1+0x1358] ;  /* 0x00135800010c7983 */ /* 0x000f240000300a00 */
[----:B------:R-:W-:Y:S02]  /*21360*/  STL.64 [R1+0x11b8], R10 ;  /* 0x0011b80a01007387 */ /* 0x000fe40000100a00 */
[----:B------:R0:W-:Y:S02]  /*21370*/  STL.64 [R1+0x11b0], R8 ;  /* 0x0011b00801007387 */ /* 0x0001e40000100a00 */
[----:B0-----:R-:W2:Y:S01]  /*21380*/  LDL.LU R8, [R1+0x630] ;  /* 0x0006300001087983 */ /* 0x001ea20000300800 */
[----:B------:R-:W2:Y:S02]  /*21390*/  LDL.LU R9, [R1+0x634] ;  /* 0x0006340001097983 */ /* 0x000ea40000300800 */
[----:B------:R-:W2:Y:S02]  /*213a0*/  LDL.LU R10, [R1+0x638] ;  /* 0x00063800010a7983 */ /* 0x000ea40000300800 */
[----:B------:R-:W2:Y:S02]  /*213b0*/  LDL.LU R11, [R1+0x63c] ;  /* 0x00063c00010b7983 */ /* 0x000ea40000300800 */
[----:B--2---:R0:W-:Y:S01]  /*213c0*/  STL.64 [R1+0x11c8], R10 ;  /* 0x0011c80a01007387 */ /* 0x0041e20000100a00 */
[----:B------:R1:W-:Y:S02]  /*213d0*/  STL.64 [R1+0x11c0], R8 ;  /* 0x0011c00801007387 */ /* 0x0003e40000100a00 */
[----:B0-----:R-:W-:-:S02]  /*213e0*/  IMAD.MOV.U32 R10, RZ, RZ, R5 ;  /* 0x000000ffff0a7224 */ /* 0x001fc400078e0005 */
[----:B------:R-:W-:-:S05]  /*213f0*/  IMAD.MOV.U32 R11, RZ, RZ, R4 ;  /* 0x000000ffff0b7224 */ /* 0x000fca00078e0004 */
[----:B------:R0:W-:Y:S01]  /*21400*/  STL.64 [R1+0x11e0], R10 ;  /* 0x0011e00a01007387 */ /* 0x0001e20000100a00 */
[----:B-1----:R-:W3:Y:S02]  /*21410*/  LDL.LU R8, [R1+0x2d0] ;  /* 0x0002d00001087983 */ /* 0x002ee40000300800 */
[----:B------:R-:W3:Y:S01]  /*21420*/  LDL.LU R9, [R1+0x2d4] ;  /* 0x0002d40001097983 */ /* 0x000ee20000300800 */
[----:B0-----:R-:W3:Y:S01]  /*21430*/  LDL.LU R10, [R1+0x2d8] ;  /* 0x0002d800010a7983 */ /* 0x001ee20000300800 */
[----:B------:R-:W3:Y:S02]  /*21440*/  LDL.LU R11, [R1+0x2dc] ;  /* 0x0002dc00010b7983 */ /* 0x000ee40000300800 */
[----:B------:R-:W2:Y:S01]  /*21450*/  LDL.LU.64 R4, [R1+0xad0] ;  /* 0x000ad00001047983 */ /* 0x000ea20000300a00 */
[----:B---3--:R-:W-:Y:S07]  /*21460*/  HMMA.16816.F32.BF16 R16, R16, R6, R8 ;  /* 0x000000061010723c */ /* 0x008fee0000041808 */
[----:B----4-:R-:W-:-:S02]  /*21470*/  IMAD.MOV.U32 R10, RZ, RZ, R12 ;  /* 0x000000ffff0a7224 */ /* 0x010fc400078e000c */
[----:B------:R-:W-:Y:S01]  /*21480*/  IMAD.MOV.U32 R11, RZ, RZ, R28 ;  /* 0x000000ffff0b7224 */ /* 0x000fe200078e001c */
[----:B------:R-:W3:Y:S11]  /*21490*/  LDL.LU R12, [R1+0x1350] ;  /* 0x00135000010c7983 */ /* 0x000ef60000300800 */
[----:B------:R-:W-:Y:S02]  /*214a0*/  @!UPT UIADD3 URZ, URZ, URZ, URZ ;  /* 0x0000003f3f3ff290 */ /* 0x000fe4000fffe03f */
[----:B------:R-:W-:Y:S01]  /*214b0*/  STL.64 [R1+0x2d0], R16 ;  /* 0x0002d01001007387 */ /* 0x000fe20000100a00 */
[----:B------:R-:W-:Y:S02]  /*214c0*/  STL.64 [R1+0x2d8], R18 ;  /* 0x0002d81201007387 */ /* 0x000fe40000100a00 */
[----:B------:R-:W4:Y:S02]  /*214d0*/  LDL.LU R28, [R1+0x134c] ;  /* 0x00134c00011c7983 */ /* 0x000f240000300800 */
[----:B------:R-:W-:Y:S01]  /*214e0*/  STL.64 [R1+0x11f8], R10 ;  /* 0x0011f80a01007387 */ /* 0x000fe20000100a00 */
[----:B------:R-:W-:Y:S01]  /*214f0*/  STL.64 [R1+0x11a8], R6 ;  /* 0x0011a80601007387 */ /* 0x000fe20000100a00 */
[----:B--2---:R0:W-:Y:S03]  /*21500*/  STL.64 [R1+0x11a0], R4 ;  /* 0x0011a00401007387 */ /* 0x0041e60000100a00 */
        /* <DEDUP_REMOVED lines=8> */
[----:B------:R-:W-:Y:S01]  /*21590*/  STL.64 [R1+0x1210], R10 ;  /* 0x0012100a01007387 */ /* 0x000fe20000100a00 */
[----:B------:R-:W-:Y:S02]  /*215a0*/  IMAD.MOV.U32 R26, RZ, RZ, R3 ;  /* 0x000000ffff1a7224 */ /* 0x000fe400078e0003 */
[----:B------:R-:W-:Y:S01]  /*215b0*/  IMAD.MOV.U32 R27, RZ, RZ, R22 ;  /* 0x000000ffff1b7224 */ /* 0x000fe200078e0016 */
[----:B--2---:R-:W-:Y:S01]  /*215c0*/  STL.64 [R1+0x11d8], R6 ;  /* 0x0011d80601007387 */ /* 0x004fe20000100a00 */
[----:B------:R0:W-:Y:S03]  /*215d0*/  STL.64 [R1+0x11d0], R4 ;  /* 0x0011d00401007387 */ /* 0x0001e60000100a00 */
[----:B0-----:R-:W2:Y:S01]  /*215e0*/  LDL.LU R4, [R1+0x640] ;  /* 0x0006400001047983 */ /* 0x001ea20000300800 */
[----:B------:R-:W2:Y:S02]  /*215f0*/  LDL.LU R5, [R1+0x644] ;  /* 0x0006440001057983 */ /* 0x000ea40000300800 */
[----:B------:R-:W2:Y:S02]  /*21600*/  LDL.LU R6, [R1+0x648] ;  /* 0x0006480001067983 */ /* 0x000ea40000300800 */
[----:B------:R-:W2:Y:S01]  /*21610*/  LDL.LU R7, [R1+0x64c] ;  /* 0x00064c0001077983 */ /* 0x000ea20000300800 */
[----:B------:R-:W2:Y:S01]  /*21620*/  LDL.LU R3, [R1+0x1340] ;  /* 0x0013400001037983 */ /* 0x000ea20000300800 */
[----:B------:R0:W-:Y:S02]  /*21630*/  STL.64 [R1+0x1238], R26 ;  /* 0x0012381a01007387 */ /* 0x0001e40000100a00 */
[----:B0-----:R-:W-:-:S02]  /*21640*/  IMAD.MOV.U32 R26, RZ, RZ, R21 ;  /* 0x000000ffff1a7224 */ /* 0x001fc400078e0015 */
[----:B------:R-:W-:-:S05]  /*21650*/  IMAD.MOV.U32 R27, RZ, RZ, R20 ;  /* 0x000000ffff1b7224 */ /* 0x000fca00078e0014 */
[----:B------:R0:W-:Y:S01]  /*21660*/  STL.64 [R1+0x1250], R26 ;  /* 0x0012501a01007387 */ /* 0x0001e20000100a00 */
[----:B------:R-:W2:Y:S02]  /*21670*/  LDL.LU R20, [R1+0x680] ;  /* 0x0006800001147983 */ /* 0x000ea40000300800 */
[----:B------:R-:W2:Y:S02]  /*21680*/  LDL.LU R21, [R1+0x684] ;  /* 0x0006840001157983 */ /* 0x000ea40000300800 */
[----:B------:R-:W2:Y:S01]  /*21690*/  LDL.LU R22, [R1+0x688] ;  /* 0x0006880001167983 */ /* 0x000ea20000300800 */
[----:B------:R-:W2:Y:S01]  /*216a0*/  LDL.LU R23, [R1+0x68c] ;  /* 0x00068c0001177983 */ /* 0x000ea20000300800 */
[----:B0-----:R-:W-:Y:S02]  /*216b0*/  IMAD.MOV.U32 R26, RZ, RZ, R15 ;  /* 0x000000ffff1a7224 */ /* 0x001fe400078e000f */
        /* <DEDUP_REMOVED lines=21> */
[----:B----4-:R-:W-:-:S02]  /*21810*/  IMAD.MOV.U32 R26, RZ, RZ, R28 ;  /* 0x000000ffff1a7224 */ /* 0x010fc400078e001c */
[----:B---3--:R-:W-:Y:S01]  /*21820*/  IMAD.MOV.U32 R27, RZ, RZ, R12 ;  /* 0x000000ffff1b7224 */ /* 0x008fe200078e000c */
[----:B------:R-:W3:Y:S01]  /*21830*/  LDL.LU R28, [R1+0x132c] ;  /* 0x00132c00011c7983 */ /* 0x000ee20000300800 */
[----:B------:R-:W4:Y:S03]  /*21840*/  LDL.LU R12, [R1+0x1328] ;  /* 0x00132800010c7983 */ /* 0x000f260000300800 */
        /* <DEDUP_REMOVED lines=21> */
[----:B------:R-:W3:Y:S03]  /*219a0*/  LDL.LU R3, [R1+0x1318] ;  /* 0x0013180001037983 */ /* 0x000ee60000300800 */
[----:B------:R0:W-:Y:S02]  /*219b0*/  STL.64 [R1+0x12c8], R26 ;  /* 0x0012c81a01007387 */ /* 0x0001e40000100a00 */
[----:B0-----:R-:W-:Y:S02]  /*219c0*/  IMAD.MOV.U32 R26, RZ, RZ, R29 ;  /* 0x000000ffff1a7224 */ /* 0x001fe400078e001d */
        /* <DEDUP_REMOVED lines=10> */
[----:B---3--:R-:W-:-:S02]  /*21a70*/  IMAD.MOV.U32 R26, RZ, RZ, R28 ;  /* 0x000000ffff1a7224 */ /* 0x008fc400078e001c */
[----:B------:R-:W-:Y:S01]  /*21a80*/  IMAD.MOV.U32 R27, RZ, RZ, R2 ;  /* 0x000000ffff1b7224 */ /* 0x000fe200078e0002 */
[----:B------:R-:W3:Y:S01]  /*21a90*/  LDL.LU R28, [R1+0x130c] ;  /* 0x00130c00011c7983 */ /* 0x000ee20000300800 */
[----:B------:R-:W3:Y:S03]  /*21aa0*/  LDL.LU R2, [R1+0x1308] ;  /* 0x0013080001027983 */ /* 0x000ee60000300800 */
[----:B--2---:R-:W-:Y:S01]  /*21ab0*/  STL.64 [R1+0x12c0], R22 ;  /* 0x0012c01601007387 */ /* 0x004fe20000100a00 */
[----:B------:R0:W-:Y:S03]  /*21ac0*/  STL.64 [R1+0x12b8], R20 ;  /* 0x0012b81401007387 */ /* 0x0001e60000100a00 */
[----:B0-----:R-:W2:Y:S01]  /*21ad0*/  LDL.LU R20, [R1+0x530] ;  /* 0x0005300001147983 */ /* 0x001ea20000300800 */
[----:B------:R-:W2:Y:S02]  /*21ae0*/  LDL.LU R21, [R1+0x534] ;  /* 0x0005340001157983 */ /* 0x000ea40000300800 */
[----:B------:R-:W2:Y:S02]  /*21af0*/  LDL.LU R22, [R1+0x538] ;  /* 0x0005380001167983 */ /* 0x000ea40000300800 */
[----:B------:R-:W2:Y:S02]  /*21b00*/  LDL.LU R23, [R1+0x53c] ;  /* 0x00053c0001177983 */ /* 0x000ea40000300800 */
        /* <DEDUP_REMOVED lines=11> */
[----:B------:R-:W2:Y:S01]  /*21bc0*/  LDL.LU R23, [R1+0x55c] ;  /* 0x00055c0001177983 */ /* 0x000ea20000300800 */
[----:B------:R-:W-:Y:S01]  /*21bd0*/  STL.64 [R1+0x11f0], R6 ;  /* 0x0011f00601007387 */ /* 0x000fe20000100a00 */
[----:B------:R0:W-:Y:S03]  /*21be0*/  STL.64 [R1+0x11e8], R4 ;  /* 0x0011e80401007387 */ /* 0x0001e60000100a00 */
[----:B0-----:R-:W2:Y:S01]  /*21bf0*/  LDL.LU R4, [R1+0x650] ;  /* 0x0006500001047983 */ /* 0x001ea20000300800 */
[----:B---3--:R-:W-:-:S02]  /*21c00*/  IMAD.MOV.U32 R6, RZ, RZ, R28 ;  /* 0x000000ffff067224 */ /* 0x008fc400078e001c */
[----:B----4-:R-:W-:Y:S02]  /*21c10*/  IMAD.MOV.U32 R7, RZ, RZ, R0 ;  /* 0x000000ffff077224 */ /* 0x010fe400078e0000 */
[----:B------:R-:W-:Y:S02]  /*21c20*/  IMAD.MOV.U32 R5, RZ, RZ, R2 ;  /* 0x000000ffff057224 */ /* 0x000fe400078e0002 */
[----:B------:R-:W3:Y:S01]  /*21c30*/  LDL.LU R2, [R1+0x1304] ;  /* 0x0013040001027983 */ /* 0x000ee20000300800 */
[----:B------:R-:W4:Y:S02]  /*21c40*/  LDL.LU R28, [R1+0x1300] ;  /* 0x00130000011c7983 */ /* 0x000f240000300800 */
[----:B------:R-:W3:Y:S02]  /*21c50*/  LDL.LU R0, [R1+0x12fc] ;  /* 0x0012fc0001007983 */ /* 0x000ee40000300800 */
[----:B------:R-:W-:Y:S02]  /*21c60*/  STL.64 [R1+0x1208], R6 ;  /* 0x0012080601007387 */ /* 0x000fe40000100a00 */
[----:B------:R-:W-:-:S02]  /*21c70*/  IMAD.MOV.U32 R10, RZ, RZ, R25 ;  /* 0x000000ffff0a7224 */ /* 0x000fc400078e0019 */
[----:B------:R-:W-:Y:S01]  /*21c80*/  IMAD.MOV.U32 R11, RZ, RZ, R24 ;  /* 0x000000ffff0b7224 */ /* 0x000fe200078e0018 */
[----:B--2---:R0:W-:Y:S04]  /*21c90*/  STL.64 [R1+0x1200], R4 ;  /* 0x0012000401007387 */ /* 0x0041e80000100a00 */
[----:B0-----:R-:W2:Y:S01]  /*21ca0*/  LDL.LU R4, [R1+0x660] ;  /* 0x0006600001047983 */ /* 0x001ea20000300800 */
[----:B------:R-:W2:Y:S02]  /*21cb0*/  LDL.LU R5, [R1+0x664] ;  /* 0x0006640001057983 */ /* 0x000ea40000300800 */
[----:B------:R-:W2:Y:S02]  /*21cc0*/  LDL.LU R6, [R1+0x668] ;  /* 0x0006680001067983 */ /* 0x000ea40000300800 */
[----:B------:R-:W2:Y:S01]  /*21cd0*/  LDL.LU R7, [R1+0x66c] ;  /* 0x00066c0001077983 */ /* 0x000ea20000300800 */
[----:B------:R-:W-:Y:S01]  /*21ce0*/  HMMA.16816.F32.BF16 R24, R12, R26, R20 ;  /* 0x0000001a0c18723c */ /* 0x000fe20000041814 */
[----:B--2---:R-:W-:Y:S01]  /*21cf0*/  STL.64 [R1+0x1220], R6 ;  /* 0x0012200601007387 */ /* 0x004fe20000100a00 */
[----:B------:R0:W-:Y:S03]  /*21d00*/  STL.64 [R1+0x1218], R4 ;  /* 0x0012180401007387 */ /* 0x0001e60000100a00 */
[----:B0-----:R-:W2:Y:S01]  /*21d10*/  LDL.LU R4, [R1+0x670] ;  /* 0x0006700001047983 */ /* 0x001ea20000300800 */
[----:B---3--:R-:W-:-:S02]  /*21d20*/  IMAD.MOV.U32 R5, RZ, RZ, R0 ;  /* 0x000000ffff057224 */ /* 0x008fc400078e0000 */
[----:B------:R-:W3:Y:S02]  /*21d30*/  LDL.LU R0, [R1+0x12f8] ;  /* 0x0012f80001007983 */ /* 0x000ee40000300800 */
[----:B------:R-:W2:Y:S01]  /*21d40*/  LDL.LU.64 R18, [R1+0xac8] ;  /* 0x000ac80001127983 */ /* 0x000ea20000300a00 */
[----:B------:R-:W2:Y:S01]  /*21d50*/  LDL.LU.64 R16, [R1+0xac0] ;  /* 0x000ac00001107983 */ /* 0x000ea20000300a00 */
[----:B------:R-:W2:Y:S02]  /*21d60*/  LDL.LU.64 R22, [R1+0x12f0] ;  /* 0x0012f00001167983 */ /* 0x000ea40000300a00 */
[----:B------:R-:W2:Y:S09]  /*21d70*/  LDL.LU.64 R20, [R1+0x12e8] ;  /* 0x0012e80001147983 */ /* 0x000eb20000300a00 */
        /* <DEDUP_REMOVED lines=46> */
[----:B------:R-:W2:Y:S01]  /*22060*/  LDL.LU.64 R22, [R1+0x1248] ;  /* 0x0012480001167983 */ /* 0x000ea20000300a00 */
[----:B------:R-:W2:Y:S11]  /*22070*/  LDL.LU.64 R20, [R1+0x1240] ;  /* 0x0012400001147983 */ /* 0x000eb60000300a00 */
[----:B------:R-:W-:Y:S09]  /*22080*/  @!UPT UIADD3 URZ, URZ, URZ, URZ ;  /* 0x0000003f3f3ff290 */ /* 0x000ff2000fffe03f */
[----:B------:R-:W-:Y:S01]  /*22090*/  STL.64 [R1+0x690], R24 ;  /* 0x0006901801007387 */ /* 0x000fe20000100a00 */
[----:B------:R0:W-:Y:S03]  /*220a0*/  STL.64 [R1+0x698], R26 ;  /* 0x0006981a01007387 */ /* 0x0001e60000100a00 */
[----:B0-----:R-:W2:Y:S01]  /*220b0*/  LDL.LU.64 R26, [R1+0x1238] ;  /* 0x00123800011a7983 */ /* 0x001ea20000300a00 */
[----:B----4-:R-:W-:Y:S02]  /*220c0*/  IMAD.MOV.U32 R6, RZ, RZ, R28 ;  /* 0x000000ffff067224 */ /* 0x010fe400078e001c */
[----:B------:R-:W-:-:S07]  /*220d0*/  IMAD.MOV.U32 R7, RZ, RZ, R2 ;  /* 0x000000ffff077224 */ /* 0x000fce00078e0002 */
[C---:B------:R-:W-:Y:S08]  /*220e0*/  HMMA.16816.F32.BF16 R8, R12.reuse, R10, R4 ;  /* 0x0000000a0c08723c */ /* 0x040ff00000041804 */
[C---:B--2---:R-:W-:Y:S01]  /*220f0*/  HMMA.16816.F32.BF16 R24, R12.reuse, R26, R20 ;  /* 0x0000001a0c18723c */ /* 0x044fe20000041814 */
[----:B------:R-:W2:Y:S11]  /*22100*/  LDL.LU R23, [R1+0x1230] ;  /* 0x0012300001177983 */ /* 0x000eb60000300800 */
[----:B------:R-:W-:Y:S11]  /*22110*/  @!UPT UIADD3 URZ, URZ, URZ, URZ ;  /* 0x0000003f3f3ff290 */ /* 0x000ff6000fffe03f */
[----:B------:R-:W-:Y:S01]  /*22120*/  STL.64 [R1+0x680], R24 ;  /* 0x0006801801007387 */ /* 0x000fe20000100a00 */
[----:B------:R0:W-:Y:S03]  /*22130*/  STL.64 [R1+0x688], R26 ;  /* 0x0006881a01007387 */ /* 0x0001e60000100a00 */
[----:B0-----:R-:W4:Y:S01]  /*22140*/  LDL.LU.64 R26, [R1+0x1228] ;  /* 0x00122800011a7983 */ /* 0x001f220000300a00 */
[----:B------:R-:W2:Y:S02]  /*22150*/  LDL.LU R22, [R1+0xaf8] ;  /* 0x000af80001167983 */ /* 0x000ea40000300800 */
[----:B------:R-:W2:Y:S02]  /*22160*/  LDL.LU R21, [R1+0xedc] ;  /* 0x000edc0001157983 */ /* 0x000ea40000300800 */
[----:B------:R-:W2:Y:S01]  /*22170*/  LDL.LU R20, [R1+0xed4] ;  /* 0x000ed40001147983 */ /* 0x000ea20000300800 */
[----:B------:R-:W2:Y:S01]  /*22180*/  LDL.LU R25, [R1+0xecc] ;  /* 0x000ecc0001197983 */ /* 0x000ea20000300800 */
[----:B------:R-:W2:Y:S02]  /*22190*/  LDL.LU R24, [R1+0xec4] ;  /* 0x000ec40001187983 */ /* 0x000ea40000300800 */
[----:B------:R-:W2:Y:S02]  /*221a0*/  LDL.LU R28, [R1+0xebc] ;  /* 0x000ebc00011c7983 */ /* 0x000ea40000300800 */
[----:B------:R-:W2:Y:S01]  /*221b0*/  LDL.LU R2, [R1+0xaf4] ;  /* 0x000af40001027983 */ /* 0x000ea20000300800 */
[----:B------:R-:W2:Y:S01]  /*221c0*/  LDL.LU.64 R6, [R1+0x1220] ;  /* 0x0012200001067983 */ /* 0x000ea20000300a00 */
[----:B------:R-:W2:Y:S02]  /*221d0*/  LDL.LU.64 R4, [R1+0x1218] ;  /* 0x0012180001047983 */ /* 0x000ea40000300a00 */
[----:B------:R-:W-:Y:S02]  /*221e0*/  STL.64 [R1+0x670], R8 ;  /* 0x0006700801007387 */ /* 0x000fe40000100a00 */
[----:B------:R0:W-:Y:S02]  /*221f0*/  STL.64 [R1+0x678], R10 ;  /* 0x0006780a01007387 */ /* 0x0001e40000100a00 */
        /* <DEDUP_REMOVED lines=23> */
[----:B----4-:R-:W-:Y:S11]  /*22370*/  HMMA.16816.F32.BF16 R8, R12, R26, R8 ;  /* 0x0000001a0c08723c */ /* 0x010ff60000041808 */
[----:B------:R-:W-:Y:S11]  /*22380*/  @!UPT UIADD3 URZ, URZ, URZ, URZ ;  /* 0x0000003f3f3ff290 */ /* 0x000ff6000fffe03f */
[----:B------:R-:W-:Y:S01]  /*22390*/  @!UPT UIADD3 URZ, URZ, URZ, URZ ;  /* 0x0000003f3f3ff290 */ /* 0x000fe2000fffe03f */
[----:B------:R-:W-:Y:S01]  /*223a0*/  STL.64 [R1+0x630], R8 ;  /* 0x0006300801007387 */ /* 0x000fe20000100a00 */
[----:B------:R0:W-:Y:S03]  /*223b0*/  STL.64 [R1+0x638], R10 ;  /* 0x0006380a01007387 */ /* 0x0001e60000100a00 */
[----:B0-----:R-:W2:Y:S01]  /*223c0*/  LDL.LU.64 R10, [R1+0x11b8] ;  /* 0x0011b800010a7983 */ /* 0x001ea20000300a00 */
[----:B------:R-:W4:Y:S02]  /*223d0*/  LDL.LU.64 R8, [R1+0x11b0] ;  /* 0x0011b00001087983 */ /* 0x000f240000300a00 */
[----:B------:R4:W-:Y:S02]  /*223e0*/  STL.64 [R1+0x1198], R24 ;  /* 0x0011981801007387 */ /* 0x0009e40000100a00 */
[----:B----4-:R-:W-:Y:S02]  /*223f0*/  IMAD.MOV.U32 R25, RZ, RZ, R9 ;  /* 0x000000ffff197224 */ /* 0x010fe400078e0009 */
[----:B------:R-:W-:-:S02]  /*22400*/  IMAD.MOV.U32 R26, RZ, RZ, R8 ;  /* 0x000000ffff1a7224 */ /* 0x000fc400078e0008 */
[----:B--2---:R-:W-:Y:S01]  /*22410*/  HMMA.16816.F32.BF16 R8, R12, R10, R4 ;  /* 0x0000000a0c08723c */ /* 0x004fe20000041804 */
[----:B------:R-:W2:Y:S01]  /*22420*/  LDL.LU.64 R6, [R1+0x11a8] ;  /* 0x0011a80001067983 */ /* 0x000ea20000300a00 */
[----:B------:R-:W4:Y:S02]  /*22430*/  LDL.LU.64 R4, [R1+0x11a0] ;  /* 0x0011a00001047983 */ /* 0x000f240000300a00 */
[----:B------:R-:W-:Y:S02]  /*22440*/  IMAD.MOV.U32 R24, RZ, RZ, R29 ;  /* 0x000000ffff187224 */ /* 0x000fe400078e001d */
[----:B------:R-:W-:-:S04]  /*22450*/  IMAD.MOV.U32 R29, RZ, RZ, c[0x0][0x188] ;  /* 0x00006200ff1d7624 */ /* 0x000fc800078e00ff */
[----:B------:R-:W-:-:S04]  /*22460*/  IMAD.SHL.U32 R29, R29, 0x20, RZ ;  /* 0x000000201d1d7824 */ /* 0x000fc800078e00ff */
[----:B------:R-:W-:Y:S02]  /*22470*/  IMAD.SHL.U32 R29, R29, 0x2, RZ ;  /* 0x000000021d1d7824 */ /* 0x000fe400078e00ff */
[----:B------:R-:W-:Y:S01]  /*22480*/  IMAD.MOV.U32 R27, RZ, RZ, R3 ;  /* 0x000000ffff1b7224 */ /* 0x000fe200078e0003 */
[----:B------:R-:W-:-:S06]  /*22490*/  IADD3 R23, R23, 0x1, RZ ;  /* 0x0000000117177810 */ /* 0x000fcc0007ffe0ff */
[----:B------:R-:W-:Y:S01]  /*224a0*/  STL.64 [R1+0x620], R8 ;  /* 0x0006200801007387 */ /* 0x000fe20000100a00 */
[----:B------:R0:W-:Y:S02]  /*224b0*/  STL.64 [R1+0x628], R10 ;  /* 0x0006280a01007387 */ /* 0x0001e40000100a00 */
[-C--:B0-----:R-:W-:Y:S02]  /*224c0*/  IADD3 R10, P2, R16, R29.reuse, RZ ;  /* 0x0000001d100a7210 */ /* 0x081fe40007f5e0ff */
[----:B----4-:R-:W-:-:S05]  /*224d0*/  IADD3 R9, P1, R4, R29, RZ ;  /* 0x0000001d04097210 */ /* 0x010fca0007f3e0ff */
[--C-:B---3--:R-:W-:Y:S02]  /*224e0*/  IMAD.X R4, R5, 0x1, R0.reuse, P1 ;  /* 0x0000000105047824 */ /* 0x108fe400008e0600 */
[----:B------:R-:W-:Y:S01]  /*224f0*/  IMAD.X R5, R17, 0x1, R0, P2 ;  /* 0x0000000111057824 */ /* 0x000fe200010e0600 */
[----:B------:R-:W-:Y:S01]  /*22500*/  STL [R1+0x111c], R9 ;  /* 0x00111c0901007387 */ /* 0x000fe20000100800 */
[----:B------:R-:W-:Y:S02]  /*22510*/  STL [R1+0x1120], R10 ;  /* 0x0011200a01007387 */ /* 0x000fe40000100800 */
[----:B------:R0:W-:Y:S02]  /*22520*/  STL [R1+0x1124], R4 ;  /* 0x0011240401007387 */ /* 0x0001e40000100800 */
[----:B------:R-:W-:Y:S01]  /*22530*/  STL [R1+0xaf0], R23 ;  /* 0x000af01701007387 */ /* 0x000fe20000100800 */
[----:B------:R1:W-:Y:S01]  /*22540*/  STL [R1+0x1128], R5 ;  /* 0x0011280501007387 */ /* 0x0003e20000100800 */
[----:B--2---:R-:W-:Y:S01]  /*22550*/  HMMA.16816.F32.BF16 R12, R12, R6, R24 ;  /* 0x000000060c0c723c */ /* 0x004fe20000041818 */
[----:B------:R-:W2:Y:S01]  /*22560*/  LDL.LU.64 R24, [R1+0x1198] ;  /* 0x0011980001187983 */ /* 0x000ea20000300a00 */
[----:B------:R-:W-:-:S05]  /*22570*/  IADD3 R8, P0, R18, R29, RZ ;  /* 0x0000001d12087210 */ /* 0x000fca0007f1e0ff */
[----:B------:R-:W-:Y:S02]  /*22580*/  IMAD.X R3, R19, 0x1, R0, P0 ;  /* 0x0000000113037824 */ /* 0x000fe400000e0600 */
[----:B0-----:R-:W-:Y:S01]  /*22590*/  IMAD.MOV.U32 R4, RZ, RZ, R8 ;  /* 0x000000ffff047224 */ /* 0x001fe200078e0008 */
[-C--:B------:R-:W-:Y:S01]  /*225a0*/  IADD3 R22, P2, R22, R29.reuse, RZ ;  /* 0x0000001d16167210 */ /* 0x080fe20007f5e0ff */
[----:B-1----:R-:W-:Y:S01]  /*225b0*/  IMAD.MOV.U32 R5, RZ, RZ, R3 ;  /* 0x000000ffff057224 */ /* 0x002fe200078e0003 */
[-C--:B------:R-:W-:Y:S02]  /*225c0*/  IADD3 R21, P6, R21, R29.reuse, RZ ;  /* 0x0000001d15157210 */ /* 0x080fe40007fde0ff */
[-C--:B------:R-:W-:Y:S02]  /*225d0*/  IADD3 R20, P5, R20, R29.reuse, RZ ;  /* 0x0000001d14147210 */ /* 0x080fe40007fbe0ff */
[----:B------:R-:W-:-:S08]  /*225e0*/  IADD3 R28, P3, R28, R29, RZ ;  /* 0x0000001d1c1c7210 */ /* 0x000fd00007f7e0ff */
[----:B------:R-:W-:Y:S02]  /*225f0*/  IMAD.MOV.U32 R6, RZ, RZ, R15 ;  /* 0x000000ffff067224 */ /* 0x000fe400078e000f */
[----:B------:R-:W-:Y:S01]  /*22600*/  IMAD.MOV.U32 R7, RZ, RZ, R14 ;  /* 0x000000ffff077224 */ /* 0x000fe200078e000e */
[----:B------:R-:W-:Y:S01]  /*22610*/  STL.64 [R1+0x4e0], R12 ;  /* 0x0004e00c01007387 */ /* 0x000fe20000100a00 */
[----:B------:R-:W-:Y:S02]  /*22620*/  STL.64 [R1+0x4e8], R14 ;  /* 0x0004e80e01007387 */ /* 0x000fe40000100a00 */
[----:B------:R-:W-:Y:S01]  /*22630*/  STL [R1+0x1130], R6 ;  /* 0x0011300601007387 */ /* 0x000fe20000100800 */
[----:B------:R-:W-:Y:S01]  /*22640*/  STL [R1+0x112c], R7 ;  /* 0x00112c0701007387 */ /* 0x000fe20000100800 */
[----:B------:R-:W-:Y:S02]  /*22650*/  STL.64 [R1+0xac8], R4 ;  /* 0x000ac80401007387 */ /* 0x000fe40000100a00 */
[----:B------:R-:W-:Y:S02]  /*22660*/  STL [R1+0xaf8], R22 ;  /* 0x000af81601007387 */ /* 0x000fe40000100800 */
[----:B------:R-:W-:Y:S01]  /*22670*/  STL [R1+0xedc], R21 ;  /* 0x000edc1501007387 */ /* 0x000fe20000100800 */
[----:B------:R-:W-:Y:S01]  /*22680*/  STL [R1+0xed4], R20 ;  /* 0x000ed41401007387 */ /* 0x000fe20000100800 */
[----:B------:R-:W-:Y:S01]  /*22690*/  IMAD.X R2, R2, 0x1, R0, P2 ;  /* 0x0000000102027824 */ /* 0x000fe200010e0600 */
[----:B--2---:R-:W-:-:S02]  /*226a0*/  IADD3 R25, P1, R25, R29, RZ ;  /* 0x0000001d19197210 */ /* 0x004fc40007f3e0ff */
[----:B------:R-:W-:-:S03]  /*226b0*/  IADD3 R24, P4, R24, R29, RZ ;  /* 0x0000001d18187210 */ /* 0x000fc60007f9e0ff */
[----:B------:R-:W-:Y:S01]  /*226c0*/  STL [R1+0xecc], R25 ;  /* 0x000ecc1901007387 */ /* 0x000fe20000100800 */
[----:B------:R0:W-:Y:S02]  /*226d0*/  STL [R1+0x1190], R0 ;  /* 0x0011900001007387 */ /* 0x0001e40000100800 */
[----:B------:R-:W-:Y:S01]  /*226e0*/  STL [R1+0xec4], R24 ;  /* 0x000ec41801007387 */ /* 0x000fe20000100800 */
[----:B0-----:R-:W2:Y:S01]  /*226f0*/  LDL.LU R0, [R1+0xeb4] ;  /* 0x000eb40001007983 */ /* 0x001ea20000300800 */
[----:B------:R-:W-:Y:S02]  /*22700*/  STL [R1+0xebc], R28 ;  /* 0x000ebc1c01007387 */ /* 0x000fe40000100800 */
[----:B------:R-:W3:Y:S02]  /*22710*/  LDL.LU R8, [R1+0xea4] ;  /* 0x000ea40001087983 */ /* 0x000ee40000300800 */
[----:B------:R-:W-:Y:S01]  /*22720*/  IMAD.MOV.U32 R19, RZ, RZ, c[0x0][0x180] ;  /* 0x00006000ff137624 */ /* 0x000fe200078e00ff */
[----:B------:R-:W-:Y:S04]  /*22730*/  STL [R1+0xaf4], R2 ;  /* 0x000af40201007387 */ /* 0x000fe80000100800 */
[----:B------:R-:W-:-:S04]  /*22740*/  IADD3 R19, R19, 0x1f, RZ ;  /* 0x0000001f13137810 */ /* 0x000fc80007ffe0ff */
[----:B------:R-:W-:-:S04]  /*22750*/  SHF.R.S32.HI R16, RZ, 0x1f, R19 ;  /* 0x0000001fff107819 */ /* 0x000fc80000011413 */
[----:B------:R-:W-:-:S04]  /*22760*/  LEA.HI R16, R16, R19, RZ, 0x5 ;  /* 0x0000001310107211 */ /* 0x000fc800078f28ff */
[----:B------:R-:W-:-:S04]  /*22770*/  SHF.R.S32.HI R16, RZ, 0x5, R16 ;  /* 0x00000005ff107819 */ /* 0x000fc80000011410 */
[----:B------:R-:W-:Y:S01]  /*22780*/  ISETP.NE.U32.AND P0, PT, R23, R16, PT ;  /* 0x000000101700720c */ /* 0x000fe20003f05070 */
[----:B---3--:R0:W-:Y:S04]  /*22790*/  STL [R1+0x118c], R8 ;  /* 0x00118c0801007387 */ /* 0x0081e80000100800 */
[----:B0-----:R-:W3:Y:S01]  /*227a0*/  LDL.LU R8, [R1+0xeac] ;  /* 0x000eac0001087983 */ /* 0x001ee20000300800 */
[----:B------:R-:W4:Y:S02]  /*227b0*/  LDL.LU R3, [R1+0xec8] ;  /* 0x000ec80001037983 */ /* 0x000f240000300800 */
        /* <DEDUP_REMOVED lines=20> */
[----:B------:R-:W3:Y:S01]  /*22900*/  LDL.LU R20, [R1+0xe4c] ;  /* 0x000e4c0001147983 */ /* 0x000ee20000300800 */
[----:B--2---:R-:W-:Y:S01]  /*22910*/  IADD3 R0, P2, R0, R29, RZ ;  /* 0x0000001d00007210 */ /* 0x004fe20007f5e0ff */
[----:B------:R-:W2:Y:S01]  /*22920*/  LDL.LU R25, [R1+0xe70] ;  /* 0x000e700001197983 */ /* 0x000ea20000300800 */
[----:B------:R-:W2:Y:S02]  /*22930*/  LDL.LU R24, [R1+0xe44] ;  /* 0x000e440001187983 */ /* 0x000ea40000300800 */
[----:B------:R-:W2:Y:S02]  /*22940*/  LDL.LU R28, [R1+0xe68] ;  /* 0x000e6800011c7983 */ /* 0x000ea40000300800 */
[----:B------:R-:W2:Y:S01]  /*22950*/  LDL.LU R2, [R1+0xe3c] ;  /* 0x000e3c0001027983 */ /* 0x000ea20000300800 */
[----:B------:R0:W-:Y:S04]  /*22960*/  STL [R1+0xeb4], R0 ;  /* 0x000eb40001007387 */ /* 0x0001e80000100800 */
[----:B0-----:R-:W2:Y:S01]  /*22970*/  LDL.LU R0, [R1+0x1190] ;  /* 0x0011900001007983 */ /* 0x001ea20000300800 */
[----:B------:R-:W2:Y:S02]  /*22980*/  LDL.LU R29, [R1+0xed8] ;  /* 0x000ed800011d7983 */ /* 0x000ea40000300800 */
[----:B--2---:R-:W-:-:S05]  /*22990*/  IMAD.X R29, R29, 0x1, R0, P6 ;  /* 0x000000011d1d7824 */ /* 0x004fca00030e0600 */
[----:B------:R0:W-:Y:S02]  /*229a0*/  STL [R1+0xed8], R29 ;  /* 0x000ed81d01007387 */ /* 0x0001e40000100800 */
[----:B0-----:R-:W-:-:S04]  /*229b0*/  IMAD.MOV.U32 R29, RZ, RZ, c[0x0][0x188] ;  /* 0x00006200ff1d7624 */ /* 0x001fc800078e00ff */
[----:B------:R-:W-:-:S04]  /*229c0*/  IMAD.SHL.U32 R29, R29, 0x20, RZ ;  /* 0x000000201d1d7824 */ /* 0x000fc800078e00ff */
[----:B------:R-:W-:-:S05]  /*229d0*/  IMAD.SHL.U32 R29, R29, 0x2, RZ ;  /* 0x000000021d1d7824 */ /* 0x000fca00078e00ff */
[----:B---3--:R-:W-:-:S05]  /*229e0*/  IADD3 R8, P6, R8, R29, RZ ;  /* 0x0000001d08087210 */ /* 0x008fca0007fde0ff */
[----:B------:R0:W-:Y:S04]  /*229f0*/  STL [R1+0xeac], R8 ;  /* 0x000eac0801007387 */ /* 0x0001e80000100800 */
[----:B0-----:R-:W2:Y:S01]  /*22a00*/  LDL.LU R8, [R1+0x118c] ;  /* 0x00118c0001087983 */ /* 0x001ea20000300800 */
[----:B------:R-:W3:Y:S02]  /*22a10*/  LDL.LU R29, [R1+0xed0] ;  /* 0x000ed000011d7983 */ /* 0x000ee40000300800 */
[--C-:B----4-:R-:W-:Y:S02]  /*22a20*/  IMAD.X R3, R3, 0x1, R0.reuse, P1 ;  /* 0x0000000103037824 */ /* 0x110fe400008e0600 */
[--C-:B------:R-:W-:Y:S02]  /*22a30*/  IMAD.X R6, R6, 0x1, R0.reuse, P4 ;  /* 0x0000000106067824 */ /* 0x100fe400020e0600 */
[----:B------:R-:W-:-:S02]  /*22a40*/  IMAD.X R13, R13, 0x1, R0, P3 ;  /* 0x000000010d0d7824 */ /* 0x000fc400018e0600 */
[--C-:B------:R-:W-:Y:S02]  /*22a50*/  IMAD.X R15, R15, 0x1, R0.reuse, P2 ;  /* 0x000000010f0f7824 */ /* 0x100fe400010e0600 */
[--C-:B------:R-:W-:Y:S02]  /*22a60*/  IMAD.X R4, R4, 0x1, R0.reuse, P6 ;  /* 0x0000000104047824 */ /* 0x100fe400030e0600 */
[----:B---3--:R-:W-:-:S05]  /*22a70*/  IMAD.X R29, R29, 0x1, R0, P5 ;  /* 0x000000011d1d7824 */ /* 0x008fca00028e0600 */
[----:B------:R0:W-:Y:S02]  /*22a80*/  STL [R1+0xed0], R29 ;  /* 0x000ed01d01007387 */ /* 0x0001e40000100800 */
[----:B0-----:R-:W-:-:S04]  /*22a90*/  IMAD.MOV.U32 R29, RZ, RZ, c[0x0][0x188] ;  /* 0x00006200ff1d7624 */ /* 0x001fc800078e00ff */
[----:B------:R-:W-:-:S04]  /*22aa0*/  IMAD.SHL.U32 R29, R29, 0x20, RZ ;  /* 0x000000201d1d7824 */ /* 0x000fc800078e00ff */
[----:B------:R-:W-:-:S05]  /*22ab0*/  IMAD.SHL.U32 R29, R29, 0x2, RZ ;  /* 0x000000021d1d7824 */ /* 0x000fca00078e00ff */
[-C--:B--2---:R-:W-:Y:S02]  /*22ac0*/  IADD3 R8, P5, R8, R29.reuse, RZ ;  /* 0x0000001d08087210 */ /* 0x084fe40007fbe0ff */
[-C--:B------:R-:W-:Y:S02]  /*22ad0*/  IADD3 R7, P1, R7, R29.reuse, RZ ;  /* 0x0000001d07077210 */ /* 0x080fe40007f3e0ff */
[-C--:B------:R-:W-:Y:S02]  /*22ae0*/  IADD3 R12, P4, R12, R29.reuse, RZ ;  /* 0x0000001d0c0c7210 */ /* 0x080fe40007f9e0ff */
[-C--:B------:R-:W-:Y:S01]  /*22af0*/  IADD3 R14, P3, R14, R29.reuse, RZ ;  /* 0x0000001d0e0e7210 */ /* 0x080fe20007f7e0ff */
[----:B------:R0:W-:Y:S01]  /*22b00*/  STL [R1+0xea4], R8 ;  /* 0x000ea40801007387 */ /* 0x0001e20000100800 */
[----:B------:R-:W-:Y:S02]  /*22b10*/  STL [R1+0xec8], R3 ;  /* 0x000ec80301007387 */ /* 0x000fe40000100800 */
[----:B------:R-:W-:Y:S02]  /*22b20*/  STL [R1+0xe9c], R7 ;  /* 0x000e9c0701007387 */ /* 0x000fe40000100800 */
[----:B------:R-:W-:Y:S01]  /*22b30*/  STL [R1+0xec0], R6 ;  /* 0x000ec00601007387 */ /* 0x000fe20000100800 */
[-C--:B------:R-:W-:Y:S01]  /*22b40*/  IADD3 R5, P2, R5, R29.reuse, RZ ;  /* 0x0000001d05057210 */ /* 0x080fe20007f5e0ff */
[----:B------:R-:W-:Y:S01]  /*22b50*/  STL [R1+0xe94], R12 ;  /* 0x000e940c01007387 */ /* 0x000fe20000100800 */
[----:B------:R-:W-:Y:S01]  /*22b60*/  STL [R1+0xeb8], R13 ;  /* 0x000eb80d01007387 */ /* 0x000fe20000100800 */
[-C--:B------:R-:W-:Y:S01]  /*22b70*/  IADD3 R10, P6, R10, R29.reuse, RZ ;  /* 0x0000001d0a0a7210 */ /* 0x080fe20007fde0ff */
[----:B------:R-:W-:Y:S02]  /*22b80*/  STL [R1+0xe8c], R14 ;  /* 0x000e8c0e01007387 */ /* 0x000fe40000100800 */
[--C-:B------:R-:W-:Y:S01]  /*22b90*/  IMAD.X R9, R9, 0x1, R0.reuse, P5 ;  /* 0x0000000109097824 */ /* 0x100fe200028e0600 */
        /* <DEDUP_REMOVED lines=25> */
[----:B------:R-:W-:Y:S01]  /*22d30*/  STL [R1+0xe54], R22 ;  /* 0x000e541601007387 */ /* 0x000fe20000100800 */
[-C--:B------:R-:W-:Y:S01]  /*22d40*/  IADD3 R24, P5, R24, R29.reuse, RZ ;  /* 0x0000001d18187210 */ /* 0x080fe20007fbe0ff */
[----:B------:R-:W-:Y:S02]  /*22d50*/  STL [R1+0xe78], R21 ;  /* 0x000e781501007387 */ /* 0x000fe40000100800 */
[--C-:B------:R-:W-:Y:S01]  /*22d60*/  IMAD.X R28, R28, 0x1, R0.reuse, P1 ;  /* 0x000000011c1c7824 */ /* 0x100fe200008e0600 */
[----:B------:R-:W-:Y:S01]  /*22d70*/  STL [R1+0xe4c], R20 ;  /* 0x000e4c1401007387 */ /* 0x000fe20000100800 */
[----:B------:R-:W-:Y:S01]  /*22d80*/  IADD3 R2, P1, R2, R29, RZ ;  /* 0x0000001d02027210 */ /* 0x000fe20007f3e0ff */
[----:B------:R-:W-:Y:S02]  /*22d90*/  STL [R1+0xe70], R25 ;  /* 0x000e701901007387 */ /* 0x000fe40000100800 */
[----:B------:R-:W2:Y:S01]  /*22da0*/  LDL.LU R29, [R1+0xe60] ;  /* 0x000e6000011d7983 */ /* 0x000ea20000300800 */
[----:B------:R-:W-:Y:S01]  /*22db0*/  STL [R1+0xe44], R24 ;  /* 0x000e441801007387 */ /* 0x000fe20000100800 */
[----:B0-----:R-:W3:Y:S02]  /*22dc0*/  LDL.LU R8, [R1+0xe50] ;  /* 0x000e500001087983 */ /* 0x001ee40000300800 */
[----:B------:R-:W-:Y:S01]  /*22dd0*/  STL [R1+0xe68], R28 ;  /* 0x000e681c01007387 */ /* 0x000fe20000100800 */
[----:B---3--:R0:W-:Y:S01]  /*22de0*/  STL [R1+0x1184], R8 ;  /* 0x0011840801007387 */ /* 0x0081e20000100800 */
[----:B------:R-:W-:Y:S03]  /*22df0*/  STL [R1+0xe3c], R2 ;  /* 0x000e3c0201007387 */ /* 0x000fe60000100800 */
[----:B0-----:R-:W3:Y:S01]  /*22e00*/  LDL.LU R8, [R1+0xe2c] ;  /* 0x000e2c0001087983 */ /* 0x001ee20000300800 */
[----:B--2---:R-:W-:-:S03]  /*22e10*/  IMAD.X R29, R29, 0x1, R0, P4 ;  /* 0x000000011d1d7824 */ /* 0x004fc600020e0600 */
[----:B---3--:R0:W-:Y:S04]  /*22e20*/  STL [R1+0x1188], R8 ;  /* 0x0011880801007387 */ /* 0x0081e80000100800 */
        /* <DEDUP_REMOVED lines=27> */
[----:B------:R0:W-:Y:S02]  /*22fe0*/  STL [R1+0xe60], R29 ;  /* 0x000e601d01007387 */ /* 0x0001e40000100800 */
[----:B0-----:R-:W-:-:S04]  /*22ff0*/  IMAD.MOV.U32 R29, RZ, RZ, c[0x0][0x188] ;  /* 0x00006200ff1d7624 */ /* 0x001fc800078e00ff */
[----:B------:R-:W-:-:S04]  /*23000*/  IMAD.SHL.U32 R29, R29, 0x20, RZ ;  /* 0x000000201d1d7824 */ /* 0x000fc800078e00ff */
[----:B------:R-:W-:-:S05]  /*23010*/  IMAD.SHL.U32 R29, R29, 0x2, RZ ;  /* 0x000000021d1d7824 */ /* 0x000fca00078e00ff */
[----:B--2---:R-:W-:-:S05]  /*23020*/  IADD3 R8, P4, R8, R29, RZ ;  /* 0x0000001d08087210 */ /* 0x004fca0007f9e0ff */
        /* <DEDUP_REMOVED lines=8> */
[----:B------:R-:W-:-:S05]  /*230b0*/  IADD3 R8, P3, R8, R29, RZ ;  /* 0x0000001d08087210 */ /* 0x000fca0007f7e0ff */
[----:B------:R0:W-:Y:S04]  /*230c0*/  STL [R1+0xe2c], R8 ;  /* 0x000e2c0801007387 */ /* 0x0001e80000100800 */
[----:B0-----:R-:W2:Y:S01]  /*230d0*/  LDL.LU R8, [R1+0x1184] ;  /* 0x0011840001087983 */ /* 0x001ea20000300800 */
[--C-:B----4-:R-:W-:Y:S01]  /*230e0*/  IMAD.X R7, R7, 0x1, R0.reuse, P6 ;  /* 0x0000000107077824 */ /* 0x110fe200030e0600 */
[-C--:B---3--:R-:W-:Y:S01]  /*230f0*/  IADD3 R6, P6, R6, R29.reuse, RZ ;  /* 0x0000001d06067210 */ /* 0x088fe20007fde0ff */
[--C-:B------:R-:W-:Y:S01]  /*23100*/  IMAD.X R12, R12, 0x1, R0.reuse, P5 ;  /* 0x000000010c0c7824 */ /* 0x100fe200028e0600 */
[-C--:B------:R-:W-:Y:S01]  /*23110*/  IADD3 R13, P5, R13, R29.reuse, RZ ;  /* 0x0000001d0d0d7210 */ /* 0x080fe20007fbe0ff */
        /* <DEDUP_REMOVED lines=15> */
[----:B------:R-:W-:Y:S01]  /*23210*/  IADD3 R25, P3, R25, R29, RZ ;  /* 0x0000001d19197210 */ /* 0x000fe20007f7e0ff */
[----:B------:R-:W-:-:S02]  /*23220*/  IMAD.X R2, R2, 0x1, R0, P6 ;  /* 0x0000000102027824 */ /* 0x000fc400030e0600 */
[----:B--2---:R-:W-:Y:S01]  /*23230*/  IMAD.X R8, R8, 0x1, R0, P2 ;  /* 0x0000000108087824 */ /* 0x004fe200010e0600 */
[----:B------:R-:W-:-:S04]  /*23240*/  IADD3 R3, P2, R3, R29, RZ ;  /* 0x0000001d03037210 */ /* 0x000fc80007f5e0ff */
[----:B------:R-:W-:Y:S01]  /*23250*/  STL [R1+0xe50], R8 ;  /* 0x000e500801007387 */ /* 0x000fe20000100800 */
[----:B------:R-:W-:Y:S02]  /*23260*/  STL [R1+0xe24], R3 ;  /* 0x000e240301007387 */ /* 0x000fe40000100800 */
[----:B------:R-:W-:Y:S02]  /*23270*/  STL [R1+0xe48], R7 ;  /* 0x000e480701007387 */ /* 0x000fe40000100800 */
[----:B------:R-:W-:Y:S01]  /*23280*/  STL [R1+0xe1c], R6 ;  /* 0x000e1c0601007387 */ /* 0x000fe20000100800 */
[----:B------:R-:W-:Y:S01]  /*23290*/  STL [R1+0xe40], R12 ;  /* 0x000e400c01007387 */ /* 0x000fe20000100800 */
[----:B------:R-:W-:Y:S02]  /*232a0*/  STL [R1+0xe14], R13 ;  /* 0x000e140d01007387 */ /* 0x000fe40000100800 */
[----:B------:R-:W-:Y:S02]  /*232b0*/  STL [R1+0xe38], R14 ;  /* 0x000e380e01007387 */ /* 0x000fe40000100800 */
[----:B------:R-:W-:Y:S02]  /*232c0*/  STL [R1+0xe0c], R15 ;  /* 0x000e0c0f01007387 */ /* 0x000fe40000100800 */
[--C-:B------:R-:W-:Y:S01]  /*232d0*/  IMAD.X R11, R11, 0x1, R0.reuse, P2 ;  /* 0x000000010b0b7824 */ /* 0x100fe200010e0600 */
[----:B------:R-:W-:Y:S01]  /*232e0*/  STL [R1+0xe30], R5 ;  /* 0x000e300501007387 */ /* 0x000fe20000100800 */
[----:B------:R-:W-:Y:S01]  /*232f0*/  IADD3 R26, P2, R26, R29, RZ ;  /* 0x0000001d1a1a7210 */ /* 0x000fe20007f5e0ff */
[----:B------:R-:W-:Y:S02]  /*23300*/  STL [R1+0xe04], R4 ;  /* 0x000e040401007387 */ /* 0x000fe40000100800 */
[----:B------:R-:W-:Y:S01]  /*23310*/  STL [R1+0xe28], R10 ;  /* 0x000e280a01007387 */ /* 0x000fe20000100800 */
[----:B------:R-:W-:Y:S01]  /*23320*/  STL [R1+0xdfc], R9 ;  /* 0x000dfc0901007387 */ /* 0x000fe20000100800 */
[----:B------:R-:W-:Y:S02]  /*23330*/  STL [R1+0xe20], R11 ;  /* 0x000e200b01007387 */ /* 0x000fe40000100800 */
        /* <DEDUP_REMOVED lines=8> */
[----:B------:R-:W-:-:S02]  /*233c0*/  IMAD.X R24, R24, 0x1, R0, P2 ;  /* 0x0000000118187824 */ /* 0x000fc400010e0600 */
[----:B------:R-:W-:Y:S01]  /*233d0*/  STL [R1+0xdd4], R21 ;  /* 0x000dd41501007387 */ /* 0x000fe20000100800 */
[-C--:B------:R-:W-:Y:S01]  /*233e0*/  IADD3 R28, P2, R28, R29.reuse, RZ ;  /* 0x0000001d1c1c7210 */ /* 0x080fe20007f5e0ff */
[----:B------:R-:W-:Y:S01]  /*233f0*/  STL [R1+0xdf8], R20 ;  /* 0x000df81401007387 */ /* 0x000fe20000100800 */
[----:B------:R-:W-:Y:S02]  /*23400*/  STL [R1+0xdcc], R25 ;  /* 0x000dcc1901007387 */ /* 0x000fe40000100800 */
[----:B------:R0:W-:Y:S02]  /*23410*/  STL [R1+0x1180], R0 ;  /* 0x0011800001007387 */ /* 0x0001e40000100800 */
[----:B------:R-:W-:Y:S01]  /*23420*/  STL [R1+0xdf0], R24 ;  /* 0x000df01801007387 */ /* 0x000fe20000100800 */
[----:B0-----:R-:W2:Y:S01]  /*23430*/  LDL.LU R0, [R1+0xdbc] ;  /* 0x000dbc0001007983 */ /* 0x001ea20000300800 */
[----:B------:R-:W-:Y:S02]  /*23440*/  STL [R1+0xdc4], R28 ;  /* 0x000dc41c01007387 */ /* 0x000fe40000100800 */
[----:B------:R-:W3:Y:S02]  /*23450*/  LDL.LU R8, [R1+0xdac] ;  /* 0x000dac0001087983 */ /* 0x000ee40000300800 */
[----:B------:R-:W-:Y:S01]  /*23460*/  STL [R1+0xde8], R2 ;  /* 0x000de80201007387 */ /* 0x000fe20000100800 */
        /* <DEDUP_REMOVED lines=574> */
[----:B------:R-:W-:Y:S01]  /*25850*/  IADD3 R18, P3, R18, UR8, RZ ;  /* 0x0000000812127c10 */ /* 0x000fe2000ff7e0ff */
[--C-:B------:R-:W-:Y:S01]  /*25860*/  IMAD.X R19, R19, 0x1, R0.reuse, P2 ;  /* 0x0000000113137824 */ /* 0x100fe200010e0600 */
[----:B------:R-:W-:Y:S01]  /*25870*/  IADD3 R23, P2, R23, UR8, RZ ;  /* 0x0000000817177c10 */ /* 0x000fe2000ff5e0ff */
[--C-:B------:R-:W-:Y:S01]  /*25880*/  IMAD.X R22, R22, 0x1, R0.reuse, P6 ;  /* 0x0000000116167824 */ /* 0x100fe200030e0600 */
[----:B------:R-:W-:Y:S01]  /*25890*/  IADD3 R21, P6, R21, UR8, RZ ;  /* 0x0000000815157c10 */ /* 0x000fe2000ffde0ff */
[--C-:B------:R-:W-:Y:S01]  /*258a0*/  IMAD.X R20, R20, 0x1, R0.reuse, P5 ;  /* 0x0000000114147824 */ /* 0x100fe200028e0600 */
[----:B------:R-:W-:Y:S01]  /*258b0*/  IADD3 R25, P5, R25, UR8, RZ ;  /* 0x0000000819197c10 */ /* 0x000fe2000ffbe0ff */
        /* <DEDUP_REMOVED lines=28> */
[----:B------:R-:W2:Y:S02]  /*25a80*/  LDL.LU R29, [R1+0x10c4] ;  /* 0x0010c400011d7983 */ /* 0x000ea40000300800 */
[----:B------:R-:W-:Y:S01]  /*25a90*/  IMAD.X R24, R24, 0x1, R0, P1 ;  /* 0x0000000118187824 */ /* 0x000fe200008e0600 */
[----:B------:R-:W-:-:S04]  /*25aa0*/  IADD3 R28, P1, R28, UR8, RZ ;  /* 0x000000081c1c7c10 */ /* 0x000fc8000ff3e0ff */
[----:B------:R-:W-:Y:S01]  /*25ab0*/  STL [R1+0xb08], R24 ;  /* 0x000b081801007387 */ /* 0x000fe20000100800 */
[----:B------:R-:W-:-:S03]  /*25ac0*/  IMAD.X R2, R2, 0x1, R0, P4 ;  /* 0x0000000102027824 */ /* 0x000fc600020e0600 */
[----:B--2---:R0:W-:Y:S01]  /*25ad0*/  STL [R1+0x1150], R29 ;  /* 0x0011501d01007387 */ /* 0x0041e20000100800 */
[----:B------:R1:W-:Y:S03]  /*25ae0*/  STL [R1+0x10cc], R28 ;  /* 0x0010cc1c01007387 */ /* 0x0003e60000100800 */
[----:B0-----:R-:W2:Y:S01]  /*25af0*/  LDL.LU R29, [R1+0x10c8] ;  /* 0x0010c800011d7983 */ /* 0x001ea20000300800 */
[----:B------:R0:W-:Y:S02]  /*25b00*/  STL [R1+0xb00], R2 ;  /* 0x000b000201007387 */ /* 0x0001e40000100800 */
[----:B------:R-:W3:Y:S02]  /*25b10*/  LDL.LU R8, [R1+0xef0] ;  /* 0x000ef00001087983 */ /* 0x000ee40000300800 */
[----:B------:R-:W4:Y:S01]  /*25b20*/  LDL.LU R3, [R1+0x10bc] ;  /* 0x0010bc0001037983 */ /* 0x000f220000300800 */
        /* <DEDUP_REMOVED lines=23> */
[----:B-1----:R-:W4:Y:S01]  /*25ca0*/  LDL.LU R28, [R1+0x105c] ;  /* 0x00105c00011c7983 */ /* 0x002f220000300800 */
[----:B0-----:R-:W4:Y:S01]  /*25cb0*/  LDL.LU R2, [R1+0x1080] ;  /* 0x0010800001027983 */ /* 0x001f220000300800 */
[----:B------:R0:W-:Y:S03]  /*25cc0*/  STL [R1+0x1134], R0 ;  /* 0x0011340001007387 */ /* 0x0001e60000100800 */
[----:B0-----:R-:W4:Y:S01]  /*25cd0*/  LDL.LU R0, [R1+0xafc] ;  /* 0x000afc0001007983 */ /* 0x001f220000300800 */
[----:B--2---:R-:W-:-:S05]  /*25ce0*/  IADD3 R29, P4, R29, UR8, RZ ;  /* 0x000000081d1d7c10 */ /* 0x004fca000ff9e0ff */
[----:B------:R0:W-:Y:S04]  /*25cf0*/  STL [R1+0x10c8], R29 ;  /* 0x0010c81d01007387 */ /* 0x0001e80000100800 */
[----:B0-----:R-:W2:Y:S01]  /*25d00*/  LDL.LU R29, [R1+0x1150] ;  /* 0x00115000011d7983 */ /* 0x001ea20000300800 */
[----:B---3--:R-:W-:Y:S01]  /*25d10*/  IADD3.X R8, R8, UR5, RZ, P2, !PT ;  /* 0x0000000508087c10 */ /* 0x008fe200097fe4ff */
[----:B----4-:R-:W-:Y:S01]  /*25d20*/  IADD3 R3, P2, R3, UR8, RZ ;  /* 0x0000000803037c10 */ /* 0x010fe2000ff5e0ff */
[----:B------:R-:W-:Y:S01]  /*25d30*/  IADD3.X R7, R7, UR5, RZ, P6, !PT ;  /* 0x0000000507077c10 */ /* 0x000fe2000b7fe4ff */
[----:B------:R-:W-:Y:S01]  /*25d40*/  IADD3 R6, P6, R6, UR8, RZ ;  /* 0x0000000806067c10 */ /* 0x000fe2000ffde0ff */
[----:B------:R-:W-:Y:S01]  /*25d50*/  IADD3.X R12, R12, UR5, RZ, P5, !PT ;  /* 0x000000050c0c7c10 */ /* 0x000fe2000affe4ff */
[----:B------:R-:W-:Y:S01]  /*25d60*/  IADD3 R13, P5, R13, UR8, RZ ;  /* 0x000000080d0d7c10 */ /* 0x000fe2000ffbe0ff */
[----:B------:R-:W-:Y:S01]  /*25d70*/  IADD3.X R14, R14, UR5, RZ, P1, !PT ;  /* 0x000000050e0e7c10 */ /* 0x000fe20008ffe4ff */
[----:B------:R-:W-:Y:S01]  /*25d80*/  IADD3 R15, P1, R15, UR8, RZ ;  /* 0x000000080f0f7c10 */ /* 0x000fe2000ff3e0ff */
[----:B------:R-:W-:Y:S01]  /*25d90*/  IADD3.X R5, R5, UR5, RZ, P4, !PT ;  /* 0x0000000505057c10 */ /* 0x000fe2000a7fe4ff */
[----:B------:R-:W-:Y:S01]  /*25da0*/  IADD3 R4, P4, R4, UR8, RZ ;  /* 0x0000000804047c10 */ /* 0x000fe2000ff9e0ff */
[----:B------:R-:W-:-:S05]  /*25db0*/  IADD3.X R0, R0, UR5, RZ, P3, !PT ;  /* 0x0000000500007c10 */ /* 0x000fca0009ffe4ff */
[----:B------:R0:W-:Y:S01]  /*25dc0*/  STL [R1+0xafc], R0 ;  /* 0x000afc0001007387 */ /* 0x0001e20000100800 */
        /* <DEDUP_REMOVED lines=10> */
[----:B--2---:R-:W-:-:S05]  /*25e70*/  IADD3 R29, P3, R29, UR8, RZ ;  /* 0x000000081d1d7c10 */ /* 0x004fca000ff7e0ff */
[----:B------:R-:W-:Y:S01]  /*25e80*/  STL [R1+0x10c4], R29 ;  /* 0x0010c41d01007387 */ /* 0x000fe20000100800 */
[----:B------:R-:W-:Y:S02]  /*25e90*/  STL [R1+0xef0], R8 ;  /* 0x000ef00801007387 */ /* 0x000fe40000100800 */
[----:B------:R-:W-:Y:S02]  /*25ea0*/  STL [R1+0x10bc], R3 ;  /* 0x0010bc0301007387 */ /* 0x000fe40000100800 */
[----:B------:R-:W-:Y:S01]  /*25eb0*/  STL [R1+0xeec], R7 ;  /* 0x000eec0701007387 */ /* 0x000fe20000100800 */
[----:B------:R-:W-:Y:S01]  /*25ec0*/  STL [R1+0x10b4], R6 ;  /* 0x0010b40601007387 */ /* 0x000fe20000100800 */
[----:B------:R-:W-:Y:S02]  /*25ed0*/  STL [R1+0xee8], R12 ;  /* 0x000ee80c01007387 */ /* 0x000fe40000100800 */
[----:B------:R-:W-:Y:S01]  /*25ee0*/  STL [R1+0x10ac], R13 ;  /* 0x0010ac0d01007387 */ /* 0x000fe20000100800 */
[----:B------:R-:W-:Y:S01]  /*25ef0*/  IADD3.X R10, R10, UR5, RZ, P3, !PT ;  /* 0x000000050a0a7c10 */ /* 0x000fe20009ffe4ff */
[----:B------:R-:W-:Y:S01]  /*25f00*/  STL [R1+0xee4], R14 ;  /* 0x000ee40e01007387 */ /* 0x000fe20000100800 */
[----:B------:R-:W-:Y:S01]  /*25f10*/  IADD3 R9, P3, R9, UR8, RZ ;  /* 0x0000000809097c10 */ /* 0x000fe2000ff7e0ff */
        /* <DEDUP_REMOVED lines=11> */
[----:B------:R-:W-:Y:S01]  /*25fd0*/  IADD3.X R20, R20, UR5, RZ, P3, !PT ;  /* 0x0000000514147c10 */ /* 0x000fe20009ffe4ff */
[----:B------:R-:W-:Y:S01]  /*25fe0*/  STL [R1+0x10a0], R19 ;  /* 0x0010a01301007387 */ /* 0x000fe20000100800 */
[----:B------:R-:W-:Y:S01]  /*25ff0*/  IADD3 R25, P3, R25, UR8, RZ ;  /* 0x0000000819197c10 */ /* 0x000fe2000ff7e0ff */
[----:B------:R-:W-:Y:S01]  /*26000*/  STL [R1+0x1074], R23 ;  /* 0x0010741701007387 */ /* 0x000fe20000100800 */
[----:B------:R-:W-:Y:S02]  /*26010*/  STL [R1+0x1098], R22 ;  /* 0x0010981601007387 */ /* 0x000fe40000100800 */
[----:B------:R-:W-:Y:S02]  /*26020*/  STL [R1+0x106c], R21 ;  /* 0x00106c1501007387 */ /* 0x000fe40000100800 */
[----:B------:R-:W-:Y:S01]  /*26030*/  STL [R1+0x1090], R20 ;  /* 0x0010901401007387 */ /* 0x000fe20000100800 */
[----:B------:R-:W-:Y:S01]  /*26040*/  STL [R1+0x1064], R25 ;  /* 0x0010641901007387 */ /* 0x000fe20000100800 */
[----:B0-----:R-:W2:Y:S01]  /*26050*/  LDL.LU R0, [R1+0x104c] ;  /* 0x00104c0001007983 */ /* 0x001ea20000300800 */
[----:B------:R-:W-:Y:S01]  /*26060*/  IADD3.X R24, R24, UR5, RZ, P2, !PT ;  /* 0x0000000518187c10 */ /* 0x000fe200097fe4ff */
[----:B------:R-:W-:-:S04]  /*26070*/  IADD3 R28, P2, R28, UR8, RZ ;  /* 0x000000081c1c7c10 */ /* 0x000fc8000ff5e0ff */
[----:B------:R-:W-:Y:S04]  /*26080*/  STL [R1+0x1088], R24 ;  /* 0x0010881801007387 */ /* 0x000fe80000100800 */
[----:B--2---:R0:W-:Y:S01]  /*26090*/  STL [R1+0x1148], R0 ;  /* 0x0011480001007387 */ /* 0x0041e20000100800 */
[----:B------:R-:W-:Y:S03]  /*260a0*/  STL [R1+0x105c], R28 ;  /* 0x00105c1c01007387 */ /* 0x000fe60000100800 */
[----:B0-----:R-:W2:Y:S01]  /*260b0*/  LDL.LU R0, [R1+0x1078] ;  /* 0x0010780001007983 */ /* 0x001ea20000300800 */
[----:B------:R-:W-:-:S05]  /*260c0*/  IADD3.X R2, R2, UR5, RZ, P6, !PT ;  /* 0x0000000502027c10 */ /* 0x000fca000b7fe4ff */
[----:B------:R-:W-:Y:S04]  /*260d0*/  STL [R1+0x1080], R2 ;  /* 0x0010800201007387 */ /* 0x000fe80000100800 */
[----:B--2---:R0:W-:Y:S04]  /*260e0*/  STL [R1+0x114c], R0 ;  /* 0x00114c0001007387 */ /* 0x0041e80000100800 */
        /* <DEDUP_REMOVED lines=29> */
[----:B--2---:R-:W-:-:S05]  /*262c0*/  IADD3 R0, P6, R0, UR8, RZ ;  /* 0x0000000800007c10 */ /* 0x004fca000ffde0ff */
[----:B------:R0:W-:Y:S04]  /*262d0*/  STL [R1+0x1054], R0 ;  /* 0x0010540001007387 */ /* 0x0001e80000100800 */
[----:B0-----:R-:W2:Y:S02]  /*262e0*/  LDL.LU R0, [R1+0x114c] ;  /* 0x00114c0001007983 */ /* 0x001ea40000300800 */
[----:B--2---:R-:W-:-:S05]  /*262f0*/  IADD3.X R0, R0, UR5, RZ, P5, !PT ;  /* 0x0000000500007c10 */ /* 0x004fca000affe4ff */
        /* <DEDUP_REMOVED lines=22> */
[----:B------:R-:W-:-:S02]  /*26460*/  IADD3.X R25, R25, UR5, RZ, P1, !PT ;  /* 0x0000000519197c10 */ /* 0x000fc40008ffe4ff */
[----:B--2---:R-:W-:-:S05]  /*26470*/  IADD3 R0, P5, R0, UR8, RZ ;  /* 0x0000000800007c10 */ /* 0x004fca000ffbe0ff */
[----:B------:R0:W-:Y:S01]  /*26480*/  STL [R1+0x104c], R0 ;  /* 0x00104c0001007387 */ /* 0x0001e20000100800 */
        /* <DEDUP_REMOVED lines=28> */
[----:B------:R-:W-:Y:S02]  /*26650*/  STL [R1+0x1010], R25 ;  /* 0x0010101901007387 */ /* 0x000fe40000100800 */
[----:B0-----:R-:W2:Y:S01]  /*26660*/  LDL.LU R0, [R1+0xff8] ;  /* 0x000ff80001007983 */ /* 0x001ea20000300800 */
[----:B------:R-:W-:-:S02]  /*26670*/  IADD3 R24, P1, R24, UR8, RZ ;  /* 0x0000000818187c10 */ /* 0x000fc4000ff3e0ff */
[----:B------:R-:W-:-:S03]  /*26680*/  IADD3.X R28, R28, UR5, RZ, P4, !PT ;  /* 0x000000051c1c7c10 */ /* 0x000fc6000a7fe4ff */
[----:B------:R-:W-:Y:S04]  /*26690*/  STL [R1+0xfe4], R24 ;  /* 0x000fe41801007387 */ /* 0x000fe80000100800 */
[----:B--2---:R0:W-:Y:S01]  /*266a0*/  STL [R1+0x1140], R0 ;  /* 0x0011400001007387 */ /* 0x0041e20000100800 */
[----:B------:R-:W-:Y:S03]  /*266b0*/  STL [R1+0x1008], R28 ;  /* 0x0010081c01007387 */ /* 0x000fe60000100800 */
[----:B0-----:R-:W2:Y:S01]  /*266c0*/  LDL.LU R0, [R1+0xfd4] ;  /* 0x000fd40001007983 */ /* 0x001ea20000300800 */
[----:B------:R-:W-:-:S05]  /*266d0*/  IADD3 R2, P4, R2, UR8, RZ ;  /* 0x0000000802027c10 */ /* 0x000fca000ff9e0ff */
        /* <DEDUP_REMOVED lines=31> */
[----:B--2---:R-:W-:-:S05]  /*268d0*/  IADD3.X R0, R0, UR5, RZ, P3, !PT ;  /* 0x0000000500007c10 */ /* 0x004fca0009ffe4ff */
[----:B------:R0:W-:Y:S04]  /*268e0*/  STL [R1+0x1000], R0 ;  /* 0x0010000001007387 */ /* 0x0001e80000100800 */
[----:B0-----:R-:W2:Y:S02]  /*268f0*/  LDL.LU R0, [R1+0x1144] ;  /* 0x0011440001007983 */ /* 0x001ea40000300800 */
[----:B--2---:R-:W-:-:S05]  /*26900*/  IADD3 R0, P3, R0, UR8, RZ ;  /* 0x0000000800007c10 */ /* 0x004fca000ff7e0ff */
[----:B------:R0:W-:Y:S04]  /*26910*/  STL [R1+0xfd4], R0 ;  /* 0x000fd40001007387 */ /* 0x0001e80000100800 */
[----:B0-----:R-:W2:Y:S01]  /*26920*/  LDL.LU R0, [R1+0x1140] ;  /* 0x0011400001007983 */ /* 0x001ea20000300800 */
[----:B----4-:R-:W-:Y:S01]  /*26930*/  IADD3.X R8, R8, UR5, RZ, P6, !PT ;  /* 0x0000000508087c10 */ /* 0x010fe2000b7fe4ff */
[----:B---3--:R-:W-:Y:S01]  /*26940*/  IADD3 R3, P6, R3, UR8, RZ ;  /* 0x0000000803037c10 */ /* 0x008fe2000ffde0ff */
        /* <DEDUP_REMOVED lines=18> */
[----:B--2---:R-:W-:Y:S01]  /*26a70*/  IADD3.X R0, R0, UR5, RZ, P2, !PT ;  /* 0x0000000500007c10 */ /* 0x004fe200097fe4ff */
[----:B------:R-:W-:-:S04]  /*26a80*/  IADD3 R29, P2, R29, UR8, RZ ;  /* 0x000000081d1d7c10 */ /* 0x000fc8000ff5e0ff */
[----:B------:R0:W-:Y:S01]  /*26a90*/  STL [R1+0xff8], R0 ;  /* 0x000ff80001007387 */ /* 0x0001e20000100800 */
[----:B------:R-:W-:Y:S02]  /*26aa0*/  STL [R1+0xfcc], R29 ;  /* 0x000fcc1d01007387 */ /* 0x000fe40000100800 */
[----:B------:R-:W-:Y:S02]  /*26ab0*/  STL [R1+0xff0], R8 ;  /* 0x000ff00801007387 */ /* 0x000fe40000100800 */
[----:B------:R-:W-:Y:S01]  /*26ac0*/  STL [R1+0xfc4], R3 ;  /* 0x000fc40301007387 */ /* 0x000fe20000100800 */
[----:B------:R-:W-:Y:S01]  /*26ad0*/  STL [R1+0xfe8], R7 ;  /* 0x000fe80701007387 */ /* 0x000fe20000100800 */
[----:B------:R-:W-:Y:S02]  /*26ae0*/  STL [R1+0xfbc], R6 ;  /* 0x000fbc0601007387 */ /* 0x000fe40000100800 */
        /* <DEDUP_REMOVED lines=75> */
[----:B------:R-:W-:-:S02]  /*26fa0*/  IADD3.X R20, R20, UR5, RZ, P6, !PT ;  /* 0x0000000514147c10 */ /* 0x000fc4000b7fe4ff */
[----:B--2---:R-:W-:-:S05]  /*26fb0*/  IADD3 R0, P1, R0, UR8, RZ ;  /* 0x0000000800007c10 */ /* 0x004fca000ff3e0ff */
[----:B------:R0:W-:Y:S04]  /*26fc0*/  STL [R1+0xf54], R0 ;  /* 0x000f540001007387 */ /* 0x0001e80000100800 */
[----:B0-----:R0:W5:Y:S01]  /*26fd0*/  LDL.LU R0, [R1+0x1134] ;  /* 0x0011340001007983 */ /* 0x0011620000300800 */
[----:B------:R1:W-:Y:S03]  /*26fe0*/  STL [R1+0xf78], R6 ;  /* 0x000f780601007387 */ /* 0x0003e60000100800 */
[----:B-1----:R0:W5:Y:S01]  /*26ff0*/  LDL.LU R6, [R1+0x1130] ;  /* 0x0011300001067983 */ /* 0x0021620000300800 */
[----:B------:R1:W-:Y:S03]  /*27000*/  STL [R1+0xf4c], R7 ;  /* 0x000f4c0701007387 */ /* 0x0003e60000100800 */
[----:B-1----:R0:W5:Y:S01]  /*27010*/  LDL.LU R7, [R1+0x112c] ;  /* 0x00112c0001077983 */ /* 0x0021620000300800 */
[----:B------:R1:W-:Y:S03]  /*27020*/  STL [R1+0xf70], R5 ;  /* 0x000f700501007387 */ /* 0x0003e60000100800 */
[----:B-1----:R-:W2:Y:S01]  /*27030*/  LDL.LU R5, [R1+0x1128] ;  /* 0x0011280001057983 */ /* 0x002ea20000300800 */
[----:B------:R1:W-:Y:S03]  /*27040*/  STL [R1+0xf44], R4 ;  /* 0x000f440401007387 */ /* 0x0003e60000100800 */
[----:B-1----:R-:W3:Y:S01]  /*27050*/  LDL.LU R4, [R1+0x1124] ;  /* 0x0011240001047983 */ /* 0x002ee20000300800 */
[----:B------:R1:W-:Y:S03]  /*27060*/  STL [R1+0xf68], R10 ;  /* 0x000f680a01007387 */ /* 0x0003e60000100800 */
[----:B-1----:R-:W4:Y:S01]  /*27070*/  LDL.LU R10, [R1+0x1120] ;  /* 0x00112000010a7983 */ /* 0x002f220000300800 */
[----:B------:R1:W-:Y:S03]  /*27080*/  STL [R1+0xf3c], R9 ;  /* 0x000f3c0901007387 */ /* 0x0003e60000100800 */
[----:B-1----:R-:W2:Y:S01]  /*27090*/  LDL.LU R9, [R1+0x111c] ;  /* 0x00111c0001097983 */ /* 0x002ea20000300800 */
[----:B------:R-:W-:-:S02]  /*270a0*/  IADD3 R21, P6, R21, UR8, RZ ;  /* 0x0000000815157c10 */ /* 0x000fc4000ffde0ff */
[----:B------:R-:W-:Y:S01]  /*270b0*/  IADD3.X R22, R22, UR5, RZ, P5, !PT ;  /* 0x0000000516167c10 */ /* 0x000fe2000affe4ff */
[----:B------:R1:W-:Y:S01]  /*270c0*/  STL [R1+0xf60], R20 ;  /* 0x000f601401007387 */ /* 0x0003e20000100800 */
[----:B------:R-:W-:Y:S02]  /*270d0*/  IADD3 R23, P5, R23, UR8, RZ ;  /* 0x0000000817177c10 */ /* 0x000fe4000ffbe0ff */
[----:B------:R-:W-:Y:S01]  /*270e0*/  IADD3.X R25, R25, UR5, RZ, P1, !PT ;  /* 0x0000000519197c10 */ /* 0x000fe20008ffe4ff */
[----:B------:R-:W-:Y:S01]  /*270f0*/  IADD3 R24, P1, R24, UR8, RZ ;  /* 0x0000000818187c10 */ /* 0x000fe2000ff3e0ff */
[----:B------:R-:W-:Y:S01]  /*27100*/  IADD3.X R28, R28, UR5, RZ, P4, !PT ;  /* 0x000000051c1c7c10 */ /* 0x000fe2000a7fe4ff */
[----:B-1----:R0:W5:Y:S01]  /*27110*/  LDL.LU R20, [R1+0x1118] ;  /* 0x0011180001147983 */ /* 0x0021620000300800 */
[----:B------:R1:W-:Y:S01]  /*27120*/  STL [R1+0xf34], R21 ;  /* 0x000f341501007387 */ /* 0x0003e20000100800 */
[----:B------:R-:W-:Y:S02]  /*27130*/  IADD3 R29, P4, R29, UR8, RZ ;  /* 0x000000081d1d7c10 */ /* 0x000fe4000ff9e0ff */
[----:B------:R-:W-:Y:S01]  /*27140*/  IADD3.X R2, R2, UR5, RZ, P3, !PT ;  /* 0x0000000502027c10 */ /* 0x000fe20009ffe4ff */
[----:B-1----:R0:W5:Y:S01]  /*27150*/  LDL.LU R21, [R1+0x1114] ;  /* 0x0011140001157983 */ /* 0x0021620000300800 */
[----:B------:R1:W-:Y:S01]  /*27160*/  STL [R1+0xf58], R22 ;  /* 0x000f581601007387 */ /* 0x0003e20000100800 */
[----:B------:R-:W-:-:S02]  /*27170*/  IADD3 R8, P3, R8, UR8, RZ ;  /* 0x0000000808087c10 */ /* 0x000fc4000ff7e0ff */
[----:B------:R-:W-:Y:S01]  /*27180*/  IADD3.X R3, R3, UR5, RZ, P2, !PT ;  /* 0x0000000503037c10 */ /* 0x000fe200097fe4ff */
[----:B-1----:R0:W5:Y:S01]  /*27190*/  LDL.LU R22, [R1+0x1110] ;  /* 0x0011100001167983 */ /* 0x0021620000300800 */
[----:B------:R1:W-:Y:S01]  /*271a0*/  STL [R1+0xf2c], R23 ;  /* 0x000f2c1701007387 */ /* 0x0003e20000100800 */
[----:B------:R-:W-:Y:S02]  /*271b0*/  IADD3 R12, P2, R12, UR8, RZ ;  /* 0x000000080c0c7c10 */ /* 0x000fe4000ff5e0ff */
        /* <DEDUP_REMOVED lines=11> */
[----:B------:R-:W-:Y:S02]  /*27270*/  IADD3.X R27, R27, UR5, RZ, P4, !PT ;  /* 0x000000051b1b7c10 */ /* 0x000fe4000a7fe4ff */
[----:B------:R-:W-:Y:S01]  /*27280*/  IADD3.X R16, R16, UR5, RZ, P3, !PT ;  /* 0x0000000510107c10 */ /* 0x000fe20009ffe4ff */
[----:B-1----:R0:W5:Y:S01]  /*27290*/  LDL.LU R28, [R1+0x1100] ;  /* 0x00110000011c7983 */ /* 0x0021620000300800 */
[----:B------:R-:W-:Y:S02]  /*272a0*/  STL [R1+0xf1c], R29 ;  /* 0x000f1c1d01007387 */ /* 0x000fe40000100800 */
[----:B------:R1:W-:Y:S02]  /*272b0*/  STL [R1+0xf40], R2 ;  /* 0x000f400201007387 */ /* 0x0003e40000100800 */
[----:B------:R2:W-:Y:S01]  /*272c0*/  STL [R1+0xf14], R8 ;  /* 0x000f140801007387 */ /* 0x0005e20000100800 */
[----:B------:R0:W-:Y:S01]  /*272d0*/  STL [R1+0xf38], R3 ;  /* 0x000f380301007387 */ /* 0x0001e20000100800 */
[----:B------:R0:W-:Y:S02]  /*272e0*/  STL [R1+0xf0c], R12 ;  /* 0x000f0c0c01007387 */ /* 0x0001e40000100800 */
[----:B------:R0:W-:Y:S02]  /*272f0*/  STL [R1+0xf30], R13 ;  /* 0x000f300d01007387 */ /* 0x0001e40000100800 */
[----:B------:R0:W-:Y:S01]  /*27300*/  STL [R1+0xf04], R14 ;  /* 0x000f040e01007387 */ /* 0x0001e20000100800 */
[----:B------:R0:W-:Y:S01]  /*27310*/  STL [R1+0xf28], R15 ;  /* 0x000f280f01007387 */ /* 0x0001e20000100800 */
[----:B------:R-:W-:Y:S01]  /*27320*/  IADD3.X R17, R17, UR5, RZ, P2, !PT ;  /* 0x0000000511117c10 */ /* 0x000fe200097fe4ff */
[----:B------:R0:W-:Y:S01]  /*27330*/  STL [R1+0xefc], R11 ;  /* 0x000efc0b01007387 */ /* 0x0001e20000100800 */
[----:B------:R-:W-:Y:S01]  /*27340*/  IADD3.X R18, R18, UR5, RZ, P6, !PT ;  /* 0x0000000512127c10 */ /* 0x000fe2000b7fe4ff */
[----:B-1----:R-:W1:Y:S04]  /*27350*/  S2R R2, SR_TID.X ;  /* 0x0000000000027919 */ /* 0x002e680000002100 */
[----:B------:R0:W-:Y:S01]  /*27360*/  STL [R1+0xf20], R26 ;  /* 0x000f201a01007387 */ /* 0x0001e20000100800 */
[----:B------:R0:W-:Y:S01]  /*27370*/  STL [R1+0xf18], R27 ;  /* 0x000f181b01007387 */ /* 0x0001e20000100800 */
[----:B------:R-:W-:Y:S01]  /*27380*/  IADD3.X R19, R19, UR5, RZ, P5, !PT ;  /* 0x0000000513137c10 */ /* 0x000fe2000affe4ff */
[----:B------:R0:W-:Y:S01]  /*27390*/  STL [R1+0xf10], R16 ;  /* 0x000f101001007387 */ /* 0x0001e20000100800 */
[----:B------:R0:W-:Y:S01]  /*273a0*/  STL [R1+0xf08], R17 ;  /* 0x000f081101007387 */ /* 0x0001e20000100800 */
[----:B------:R0:W-:Y:S02]  /*273b0*/  STL [R1+0xf00], R18 ;  /* 0x000f001201007387 */ /* 0x0001e40000100800 */
[----:B------:R-:W-:-:S04]  /*273c0*/  IMAD.MOV.U32 R29, RZ, RZ, c[0x0][0x188] ;  /* 0x00006200ff1d7624 */ /* 0x000fc800078e00ff */
[----:B------:R-:W-:-:S04]  /*273d0*/  IMAD.SHL.U32 R29, R29, 0x20, RZ ;  /* 0x000000201d1d7824 */ /* 0x000fc800078e00ff */
[----:B------:R-:W-:Y:S01]  /*273e0*/  IMAD.SHL.U32 R29, R29, 0x2, RZ ;  /* 0x000000021d1d7824 */ /* 0x000fe200078e00ff */
[----:B-1----:R-:W-:-:S05]  /*273f0*/  LOP3.LUT R2, R2, 0x3f, RZ, 0xc0, !PT ;  /* 0x0000003f02027812 */ /* 0x002fca00078ec0ff */
[----:B------:R-:W-:Y:S02]  /*27400*/  IMAD.SHL.U32 R2, R2, 0x2, RZ ;  /* 0x0000000202027824 */ /* 0x000fe400078e00ff */
[----:B--2---:R-:W-:Y:S02]  /*27410*/  IMAD.MOV.U32 R8, RZ, RZ, R9 ;  /* 0x000000ffff087224 */ /* 0x004fe400078e0009 */
[----:B---3--:R-:W-:Y:S02]  /*27420*/  IMAD.MOV.U32 R9, RZ, RZ, R4 ;  /* 0x000000ffff097224 */ /* 0x008fe400078e0004 */
[----:B----4-:R-:W-:-:S05]  /*27430*/  IMAD.MOV.U32 R4, RZ, RZ, R10 ;  /* 0x000000ffff047224 */ /* 0x010fca00078e000a */
[----:B------:R0:W-:Y:S01]  /*27440*/  STL.64 [R1+0xac0], R4 ;  /* 0x000ac00401007387 */ /* 0x0001e20000100a00 */
[----:B------:R0:W-:Y:S02]  /*27450*/  STL [R1+0xef8], R19 ;  /* 0x000ef81301007387 */ /* 0x0001e40000100800 */
[----:B------:R0:W-:Y:S01]  /*27460*/  STL.64 [R1+0xad0], R8 ;  /* 0x000ad00801007387 */ /* 0x0001e20000100a00 */
[----:B------:R-:W-:Y:S01]  /*27470*/  @!P0 CALL.REL.NOINC `(.L_x_1) ;  /* 0x0000001000008944 */ /* 0x000fe20003c00000 */
[----:B------:R-:W-:Y:S05]  /*27480*/  BRA `(.L_x_2) ;  /* 0xfffe423000007947 */ /* 0x000fea000383ffff */
.L_x_1:
[----:B-----5:R1:W-:Y:S04]  /*27490*/  STL [R1+0x14c8], R23 ;  /* 0x0014c81701007387 */ /* 0x0203e80000100800 */
[----:B-1----:R-:W2:Y:S04]  /*274a0*/  LDL.LU R23, [R1+0x2e8] ;  /* 0x0002e80001177983 */ /* 0x002ea80000300800 */
[----:B--2---:R1:W-:Y:S04]  /*274b0*/  STL [R1+0x14d0], R23 ;  /* 0x0014d01701007387 */ /* 0x0043e80000100800 */
        /* <DEDUP_REMOVED lines=32> */
[----:B------:R2:W-:Y:S01]  /*276c0*/  STL [R1+0x14c4], R22 ;  /* 0x0014c41601007387 */ /* 0x0005e20000100800 */
[----:B-1----:R-:W-:-:S03]  /*276d0*/  IMAD.MOV.U32 R23, RZ, RZ, R7 ;  /* 0x000000ffff177224 */ /* 0x002fc600078e0007 */
[----:B--2---:R-:W2:Y:S04]  /*276e0*/  LDL.LU R22, [R1+0x2fc] ;  /* 0x0002fc0001167983 */ /* 0x004ea80000300800 */
        /* <DEDUP_REMOVED lines=35> */
[----:B------:R-:W2:Y:S04]  /*27920*/  LDL.LU R28, [R1+0x2d0] ;  /* 0x0002d000011c7983 */ /* 0x000ea80000300800 */
[----:B------:R-:W3:Y:S01]  /*27930*/  LDL.LU R2, [R1+0x2e4] ;  /* 0x0002e40001027983 */ /* 0x000ee20000300800 */
[----:B-1----:R-:W-:-:S03]  /*27940*/  IMAD.MOV.U32 R22, RZ, RZ, R6 ;  /* 0x000000ffff167224 */ /* 0x002fc600078e0006 */
[----:B------:R-:W3:Y:S04]  /*27950*/  LDL.LU R0, [R1+0x2e0] ;  /* 0x0002e00001007983 */ /* 0x000ee80000300800 */
[----:B------:R-:W4:Y:S04]  /*27960*/  LDL.LU R29, [R1+0x2f4] ;  /* 0x0002f400011d7983 */ /* 0x000f280000300800 */
[----:B------:R-:W4:Y:S04]  /*27970*/  LDL.LU R10, [R1+0x2f0] ;  /* 0x0002f000010a7983 */ /* 0x000f280000300800 */
[----:B0-----:R-:W2:Y:S04]  /*27980*/  LDL.LU R5, [R1+0x304] ;  /* 0x0003040001057983 */ /* 0x001ea80000300800 */
[----:B------:R-:W2:Y:S04]  /*27990*/  LDL.LU R9, [R1+0x300] ;  /* 0x0003000001097983 */ /* 0x000ea80000300800 */
        /* <DEDUP_REMOVED lines=16> */
[----:B------:R0:W-:Y:S01]  /*27aa0*/  STL [R1+0x14b0], R21 ;  /* 0x0014b01501007387 */ /* 0x0001e20000100800 */
[----:B------:R-:W-:-:S03]  /*27ab0*/  F2FP.BF16.PACK_AB R23, R22, R23 ;  /* 0x000000171617723e */ /* 0x000fc600000010ff */
[----:B0-----:R-:W2:Y:S04]  /*27ac0*/  LDL.LU R21, [R1+0x2d4] ;  /* 0x0002d40001157983 */ /* 0x001ea80000300800 */
[----:B------:R0:W-:Y:S04]  /*27ad0*/  STL [R1+0x14ac], R20 ;  /* 0x0014ac1401007387 */ /* 0x0001e80000100800 */
[----:B0-----:R-:W2:Y:S04]  /*27ae0*/  LDL.LU R20, [R1+0x308] ;  /* 0x0003080001147983 */ /* 0x001ea80000300800 */
[----:B------:R0:W-:Y:S04]  /*27af0*/  STL [R1+0x1104], R25 ;  /* 0x0011041901007387 */ /* 0x0001e80000100800 */
[----:B0-----:R-:W2:Y:S04]  /*27b00*/  LDL.LU R25, [R1+0x30c] ;  /* 0x00030c0001197983 */ /* 0x001ea80000300800 */
[----:B------:R0:W-:Y:S04]  /*27b10*/  STL [R1+0x1100], R24 ;  /* 0x0011001801007387 */ /* 0x0001e80000100800 */
[----:B0-----:R-:W2:Y:S04]  /*27b20*/  LDL.LU R24, [R1+0x2f8] ;  /* 0x0002f80001187983 */ /* 0x001ea80000300800 */
[----:B------:R-:W2:Y:S04]  /*27b30*/  LDL.LU R22, [R1+0x1554] ;  /* 0x0015540001167983 */ /* 0x000ea80000300800 */
[----:B------:R0:W-:Y:S04]  /*27b40*/  STL [R1+0x90c], R23 ;  /* 0x00090c1701007387 */ /* 0x0001e80000100800 */
[----:B0-----:R-:W2:Y:S02]  /*27b50*/  LDL.LU R23, [R1+0x1550] ;  /* 0x0015500001177983 */ /* 0x001ea40000300800 */
[----:B--2---:R-:W-:-:S02]  /*27b60*/  F2FP.BF16.PACK_AB R23, R22, R23 ;  /* 0x000000171617723e */ /* 0x004fc400000010ff */
        /* <DEDUP_REMOVED lines=65> */
[----:B------:R0:W-:Y:S01]  /*27f80*/  STL [R1+0x8c8], R23 ;  /* 0x0008c81701007387 */ /* 0x0001e20000100800 */
[----:B---3--:R-:W-:Y:S02]  /*27f90*/  F2FP.BF16.PACK_AB R2, R2, R0 ;  /* 0x000000000202723e */ /* 0x008fe400000010ff */
[----:B----4-:R-:W-:Y:S01]  /*27fa0*/  F2FP.BF16.PACK_AB R0, R29, R10 ;  /* 0x0000000a1d00723e */ /* 0x010fe200000010ff */
[----:B0-----:R-:W3:Y:S01]  /*27fb0*/  LDL.LU R23, [R1+0x14c8] ;  /* 0x0014c80001177983 */ /* 0x001ee20000300800 */
[----:B------:R-:W-:Y:S02]  /*27fc0*/  F2FP.BF16.PACK_AB R5, R5, R9 ;  /* 0x000000090505723e */ /* 0x000fe400000010ff */
[----:B--2---:R-:W-:-:S02]  /*27fd0*/  F2FP.BF16.PACK_AB R24, R22, R24 ;  /* 0x000000181618723e */ /* 0x004fc400000010ff */
[----:B------:R-:W3:Y:S04]  /*27fe0*/  LDL.LU R22, [R1+0x14c4] ;  /* 0x0014c40001167983 */ /* 0x000ee80000300800 */
[----:B------:R0:W-:Y:S02]  /*27ff0*/  STL [R1+0x8c4], R24 ;  /* 0x0008c41801007387 */ /* 0x0001e40000100800 */
[----:B0-----:R-:W-:Y:S02]  /*28000*/  F2FP.BF16.PACK_AB R24, R25, R20 ;  /* 0x000000141918723e */ /* 0x001fe400000010ff */
[----:B------:R-:W-:-:S03]  /*28010*/  F2FP.BF16.PACK_AB R20, R21, R28 ;  /* 0x0000001c1514723e */ /* 0x000fc600000010ff */
[----:B------:R-:W-:Y:S04]  /*28020*/  STL [R1+0x8c0], R24 ;  /* 0x0008c01801007387 */ /* 0x000fe80000100800 */
[----:B------:R-:W-:Y:S04]  /*28030*/  STL [R1+0x7bc], R20 ;  /* 0x0007bc1401007387 */ /* 0x000fe80000100800 */
[----:B------:R0:W-:Y:S04]  /*28040*/  STL [R1+0x7b8], R2 ;  /* 0x0007b80201007387 */ /* 0x0001e80000100800 */
[----:B------:R1:W-:Y:S01]  /*28050*/  STL [R1+0x7b4], R0 ;  /* 0x0007b40001007387 */ /* 0x0003e20000100800 */
[----:B0-----:R-:W-:-:S03]  /*28060*/  F2FP.BF16.PACK_AB R2, R4, R8 ;  /* 0x000000080402723e */ /* 0x001fc600000010ff */
[----:B------:R-:W-:Y:S01]  /*28070*/  STL [R1+0x7b0], R5 ;  /* 0x0007b00501007387 */ /* 0x000fe20000100800 */
[----:B-1----:R-:W-:Y:S02]  /*28080*/  F2FP.BF16.PACK_AB R0, R3, R12 ;  /* 0x0000000c0300723e */ /* 0x002fe400000010ff */
[----:B------:R-:W-:Y:S01]  /*28090*/  F2FP.BF16.PACK_AB R3, R13, R14 ;  /* 0x0000000e0d03723e */ /* 0x000fe200000010ff */
[----:B------:R0:W-:Y:S04]  /*280a0*/  STL [R1+0x7ac], R2 ;  /* 0x0007ac0201007387 */ /* 0x0001e80000100800 */
[----:B------:R1:W-:Y:S04]  /*280b0*/  STL [R1+0x7a8], R0 ;  /* 0x0007a80001007387 */ /* 0x0003e80000100800 */
[----:B------:R2:W-:Y:S01]  /*280c0*/  STL [R1+0x7a4], R3 ;  /* 0x0007a40301007387 */ /* 0x0005e20000100800 */
[----:B0-----:R-:W-:-:S02]  /*280d0*/  F2FP.BF16.PACK_AB R2, R15, R6 ;  /* 0x000000060f02723e */ /* 0x001fc400000010ff */
[----:B-1----:R-:W-:-:S03]  /*280e0*/  F2FP.BF16.PACK_AB R0, R7, R11 ;  /* 0x0000000b0700723e */ /* 0x002fc600000010ff */
[----:B------:R0:W-:Y:S01]  /*280f0*/  STL [R1+0x7a0], R2 ;  /* 0x0007a00201007387 */ /* 0x0001e20000100800 */
[----:B--2---:R-:W-:-:S03]  /*28100*/  F2FP.BF16.PACK_AB R3, R26, R27 ;  /* 0x0000001b1a03723e */ /* 0x004fc600000010ff */
[----:B------:R1:W-:Y:S04]  /*28110*/  STL [R1+0x79c], R0 ;  /* 0x00079c0001007387 */ /* 0x0003e80000100800 */
[----:B------:R-:W-:Y:S04]  /*28120*/  STL [R1+0x798], R3 ;  /* 0x0007980301007387 */ /* 0x000fe80000100800 */
[----:B------:R-:W2:Y:S01]  /*28130*/  LDL.LU R21, [R1+0x1ec] ;  /* 0x0001ec0001157983 */ /* 0x000ea20000300800 */
[----:B0-----:R-:W-:Y:S02]  /*28140*/  F2FP.BF16.PACK_AB R2, R16, R17 ;  /* 0x000000111002723e */ /* 0x001fe400000010ff */
[----:B-1----:R-:W-:-:S03]  /*28150*/  F2FP.BF16.PACK_AB R0, R18, R19 ;  /* 0x000000131200723e */ /* 0x002fc600000010ff */
[----:B------:R-:W-:Y:S04]  /*28160*/  STL [R1+0x794], R2 ;  /* 0x0007940201007387 */ /* 0x000fe80000100800 */
[----:B--2---:R0:W-:Y:S04]  /*28170*/  STL [R1+0x14b4], R21 ;  /* 0x0014b41501007387 */ /* 0x0041e80000100800 */
[----:B------:R-:W-:Y:S04]  /*28180*/  STL [R1+0x790], R0 ;  /* 0x0007900001007387 */ /* 0x000fe80000100800 */
[----:B0-----:R-:W2:Y:S04]  /*28190*/  LDL.LU R21, [R1+0x1d8] ;  /* 0x0001d80001157983 */ /* 0x001ea80000300800 */
[----:B--2---:R0:W-:Y:S04]  /*281a0*/  STL [R1+0x14bc], R21 ;  /* 0x0014bc1501007387 */ /* 0x0041e80000100800 */
[----:B0-----:R-:W2:Y:S04]  /*281b0*/  LDL.LU R21, [R1+0x1c8] ;  /* 0x0001c80001157983 */ /* 0x001ea80000300800 */
[----:B------:R-:W4:Y:S04]  /*281c0*/  LDL.LU R20, [R1+0x1e8] ;  /* 0x0001e80001147983 */ /* 0x000f280000300800 */
[----:B----4-:R0:W-:Y:S04]  /*281d0*/  STL [R1+0x14b8], R20 ;  /* 0x0014b81401007387 */ /* 0x0101e80000100800 */
[----:B0-----:R-:W4:Y:S04]  /*281e0*/  LDL.LU R20, [R1+0x1dc] ;  /* 0x0001dc0001147983 */ /* 0x001f280000300800 */
[----:B----4-:R0:W-:Y:S04]  /*281f0*/  STL [R1+0x14c0], R20 ;  /* 0x0014c01401007387 */ /* 0x0101e80000100800 */
[----:B0-----:R-:W2:Y:S04]  /*28200*/  LDL.LU R20, [R1+0x1cc] ;  /* 0x0001cc0001147983 */ /* 0x001ea80000300800 */
[----:B------:R-:W4:Y:S04]  /*28210*/  LDL.LU R24, [R1+0x108] ;  /* 0x0001080001187983 */ /* 0x000f280000300800 */
[----:B----4-:R0:W-:Y:S04]  /*28220*/  STL [R1+0x1448], R24 ;  /* 0x0014481801007387 */ /* 0x0101e80000100800 */
[----:B0-----:R-:W4:Y:S04]  /*28230*/  LDL.LU R24, [R1+0xec] ;  /* 0x0000ec0001187983 */ /* 0x001f280000300800 */
        /* <DEDUP_REMOVED lines=24> */
[----:B------:R-:W2:Y:S04]  /*283c0*/  LDL.LU R25, [R1+0xd4] ;  /* 0x0000d40001197983 */ /* 0x000ea80000300800 */
[----:B--2---:R0:W-:Y:S04]  /*283d0*/  STL [R1+0x1450], R25 ;  /* 0x0014501901007387 */ /* 0x0041e80000100800 */
[----:B0-----:R-:W2:Y:S04]  /*283e0*/  LDL.LU R25, [R1+0xdc] ;  /* 0x0000dc0001197983 */ /* 0x001ea80000300800 */
        /* <DEDUP_REMOVED lines=19> */
[----:B0-----:R-:W2:Y:S01]  /*28520*/  LDL.LU R25, [R1+0x1d4] ;  /* 0x0001d40001197983 */ /* 0x001ea20000300800 */
[----:B---3--:R-:W-:-:S02]  /*28530*/  F2FP.BF16.PACK_AB R23, R23, R22 ;  /* 0x000000161717723e */ /* 0x008fc400000010ff */
[----:B------:R-:W-:Y:S01]  /*28540*/  F2FP.BF16.PACK_AB R21, R20, R21 ;  /* 0x000000151415723e */ /* 0x000fe200000010ff */
[----:B--2---:R0:W-:Y:S04]  /*28550*/  STL [R1+0x14a8], R25 ;  /* 0x0014a81901007387 */ /* 0x0041e80000100800 */
[----:B0-----:R-:W4:Y:S04]  /*28560*/  LDL.LU R25, [R1+0x1c4] ;  /* 0x0001c40001197983 */ /* 0x001f280000300800 */
[----:B------:R-:W2:Y:S04]  /*28570*/  LDL.LU R28, [R1+0xd0] ;  /* 0x0000d000011c7983 */ /* 0x000ea80000300800 */
[----:B------:R-:W3:Y:S04]  /*28580*/  LDL.LU R2, [R1+0xe4] ;  /* 0x0000e40001027983 */ /* 0x000ee80000300800 */
[----:B------:R-:W3:Y:S04]  /*28590*/  LDL.LU R0, [R1+0xe0] ;  /* 0x0000e00001007983 */ /* 0x000ee80000300800 */
        /* <DEDUP_REMOVED lines=33> */
[----:B0-----:R-:W2:Y:S01]  /*287b0*/  LDL.LU R20, [R1+0x14ac] ;  /* 0x0014ac0001147983 */ /* 0x001ea20000300800 */
[----:B----4-:R-:W-:Y:S02]  /*287c0*/  F2FP.BF16.PACK_AB R24, R25, R24 ;  /* 0x000000181918723e */ /* 0x010fe400000010ff */
[----:B--2---:R-:W-:-:S02]  /*287d0*/  F2FP.BF16.PACK_AB R21, R21, R20 ;  /* 0x000000141515723e */ /* 0x004fc400000010ff */
[----:B------:R-:W2:Y:S04]  /*287e0*/  LDL.LU R20, [R1+0xe8] ;  /* 0x0000e80001147983 */ /* 0x000ea80000300800 */
[----:B------:R0:W-:Y:S04]  /*287f0*/  STL [R1+0x6cc], R21 ;  /* 0x0006cc1501007387 */ /* 0x0001e80000100800 */
[----:B0-----:R-:W4:Y:S04]  /*28800*/  LDL.LU R21, [R1+0xfc] ;  /* 0x0000fc0001157983 */ /* 0x001f280000300800 */
        /* <DEDUP_REMOVED lines=48> */
[----:B------:R-:W2:Y:S01]  /*28b10*/  LDL.LU R24, [R1+0x1448] ;  /* 0x0014480001187983 */ /* 0x000ea20000300800 */
[----:B----4-:R-:W-:-:S03]  /*28b20*/  F2FP.BF16.PACK_AB R22, R21, R22 ;  /* 0x000000161516723e */ /* 0x010fc600000010ff */
[----:B------:R0:W-:Y:S01]  /*28b30*/  STL [R1+0x648], R20 ;  /* 0x0006481401007387 */ /* 0x0001e20000100800 */
[----:B---3--:R-:W-:Y:S02]  /*28b40*/  F2FP.BF16.PACK_AB R2, R2, R0 ;  /* 0x000000000202723e */ /* 0x008fe400000010ff */
[----:B------:R-:W-:Y:S01]  /*28b50*/  F2FP.BF16.PACK_AB R0, R29, R10 ;  /* 0x0000000a1d00723e */ /* 0x000fe200000010ff */
[----:B------:R-:W-:Y:S01]  /*28b60*/  STL [R1+0x644], R22 ;  /* 0x0006441601007387 */ /* 0x000fe20000100800 */
[----:B0-----:R-:W-:Y:S02]  /*28b70*/  F2FP.BF16.PACK_AB R20, R25, R28 ;  /* 0x0000001c1914723e */ /* 0x001fe400000010ff */
[----:B------:R-:W-:Y:S02]  /*28b80*/  F2FP.BF16.PACK_AB R5, R5, R9 ;  /* 0x000000090505723e */ /* 0x000fe400000010ff */
[----:B--2---:R-:W-:-:S05]  /*28b90*/  F2FP.BF16.PACK_AB R21, R23, R24 ;  /* 0x000000181715723e */ /* 0x004fca00000010ff */
        /* <DEDUP_REMOVED lines=56> */
[----:B------:R-:W3:Y:S04]  /*28f20*/  LDL.LU R21, [R1+0x33c] ;  /* 0x00033c0001157983 */ /* 0x000ee80000300800 */
[----:B---3--:R0:W-:Y:S04]  /*28f30*/  STL [R1+0x13bc], R21 ;  /* 0x0013bc1501007387 */ /* 0x0081e80000100800 */
[----:B0-----:R-:W3:Y:S04]  /*28f40*/  LDL.LU R21, [R1+0x32c] ;  /* 0x00032c0001157983 */ /* 0x001ee80000300800 */
        /* <DEDUP_REMOVED lines=33> */
[----:B0-----:R-:W2:Y:S04]  /*29160*/  LDL.LU R21, [R1+0x65c] ;  /* 0x00065c0001157983 */ /* 0x001ea80000300800 */
[----:B------:R-:W3:Y:S04]  /*29170*/  LDL.LU R22, [R1+0x338] ;  /* 0x0003380001167983 */ /* 0x000ee80000300800 */
[----:B------:R-:W4:Y:S04]  /*29180*/  LDL.LU R23, [R1+0x34c] ;  /* 0x00034c0001177983 */ /* 0x000f280000300800 */
        /* <DEDUP_REMOVED lines=25> */
[----:B--2---:R-:W-:-:S03]  /*29320*/  F2FP.BF16.PACK_AB R20, R21, R20 ;  /* 0x000000141514723e */ /* 0x004fc600000010ff */
        /* <DEDUP_REMOVED lines=69> */
[----:B---3--:R-:W-:-:S03]  /*29780*/  F2FP.BF16.PACK_AB R2, R2, R0 ;  /* 0x000000000202723e */ /* 0x008fc600000010ff */
[----:B------:R0:W-:Y:S01]  /*29790*/  STL [R1+0x448], R20 ;  /* 0x0004481401007387 */ /* 0x0001e20000100800 */
[----:B------:R-:W-:Y:S02]  /*297a0*/  F2FP.BF16.PACK_AB R0, R29, R10 ;  /* 0x0000000a1d00723e */ /* 0x000fe400000010ff */
[----:B------:R-:W-:Y:S02]  /*297b0*/  F2FP.BF16.PACK_AB R5, R5, R9 ;  /* 0x000000090505723e */ /* 0x000fe400000010ff */
[----:B0-----:R-:W-:Y:S02]  /*297c0*/  F2FP.BF16.PACK_AB R20, R25, R28 ;  /* 0x0000001c1914723e */ /* 0x001fe400000010ff */
[----:B--2---:R-:W-:Y:S02]  /*297d0*/  F2FP.BF16.PACK_AB R22, R21, R22 ;  /* 0x000000161516723e */ /* 0x004fe400000010ff */
[----:B----4-:R-:W-:-:S03]  /*297e0*/  F2FP.BF16.PACK_AB R21, R23, R24 ;  /* 0x000000181715723e */ /* 0x010fc600000010ff */
[----:B------:R-:W-:Y:S04]  /*297f0*/  STL [R1+0x444], R22 ;  /* 0x0004441601007387 */ /* 0x000fe80000100800 */
        /* <DEDUP_REMOVED lines=650> */
[----:B------:R-:W3:Y:S03]  /*2c0a0*/  LDL.LU R21, [R1+0x3bc] ;  /* 0x0003bc0001157983 */ /* 0x000ee60000300800 */
        /* <DEDUP_REMOVED lines=35> */
[----:B0-----:R-:W2:Y:S01]  /*2c2e0*/  LDL.LU R21, [R1+0x52c] ;  /* 0x00052c0001157983 */ /* 0x001ea20000300800 */
[----:B------:R-:W3:Y:S02]  /*2c2f0*/  LDL.LU R22, [R1+0x3b8] ;  /* 0x0003b80001167983 */ /* 0x000ee40000300800 */
[----:B------:R-:W4:Y:S02]  /*2c300*/  LDL.LU R23, [R1+0x3cc] ;  /* 0x0003cc0001177983 */ /* 0x000f240000300800 */
        /* <DEDUP_REMOVED lines=25> */
[----:B--2---:R-:W-:-:S02]  /*2c4a0*/  F2FP.BF16.PACK_AB R20, R21, R20 ;  /* 0x000000141514723e */ /* 0x004fc400000010ff */
[----:B------:R-:W2:Y:S03]  /*2c4b0*/  LDL.LU R21, [R1+0x1214] ;  /* 0x0012140001157983 */ /* 0x000ea60000300800 */
[----:B------:R0:W-:Y:S02]  /*2c4c0*/  STL [R1+0x9c], R20 ;  /* 0x00009c1401007387 */ /* 0x0001e40000100800 */
[----:B0-----:R-:W2:Y:S02]  /*2c4d0*/  LDL.LU R20, [R1+0x1210] ;  /* 0x0012100001147983 */ /* 0x001ea40000300800 */
[----:B--2---:R-:W-:Y:S02]  /*2c4e0*/  F2FP.BF16.PACK_AB R20, R21, R20 ;  /* 0x000000141514723e */ /* 0x004fe400000010ff */
[----:B------:R-:W2:Y:S03]  /*2c4f0*/  LDL.LU R21, [R1+0x120c] ;  /* 0x00120c0001157983 */ /* 0x000ea60000300800 */
[----:B------:R0:W-:Y:S02]  /*2c500*/  STL [R1+0x98], R20 ;  /* 0x0000981401007387 */ /* 0x0001e40000100800 */
[----:B0-----:R-:W2:Y:S02]  /*2c510*/  LDL.LU R20, [R1+0x1208] ;  /* 0x0012080001147983 */ /* 0x001ea40000300800 */
        /* <DEDUP_REMOVED lines=62> */
[----:B------:R0:W-:Y:S01]  /*2c900*/  STL [R1+0x58], R20 ;  /* 0x0000581401007387 */ /* 0x0001e20000100800 */
[----:B---3--:R-:W-:Y:S01]  /*2c910*/  F2FP.BF16.PACK_AB R2, R2, R0 ;  /* 0x000000000202723e */ /* 0x008fe200000010ff */
[----:B------:R-:W-:Y:S01]  /*2c920*/  F2FP.BF16.PACK_AB R0, R29, R10 ;  /* 0x0000000a1d00723e */ /* 0x000fe200000010ff */
[----:B------:R-:W-:-:S02]  /*2c930*/  F2FP.BF16.PACK_AB R5, R5, R9 ;  /* 0x000000090505723e */ /* 0x000fc400000010ff */
[----:B0-----:R-:W-:Y:S02]  /*2c940*/  F2FP.BF16.PACK_AB R20, R25, R28 ;  /* 0x0000001c1914723e */ /* 0x001fe400000010ff */
[----:B--2---:R-:W-:Y:S01]  /*2c950*/  F2FP.BF16.PACK_AB R22, R21, R22 ;  /* 0x000000161516723e */ /* 0x004fe200000010ff */
[----:B----4-:R-:W-:-:S04]  /*2c960*/  F2FP.BF16.PACK_AB R21, R23, R24 ;  /* 0x000000181715723e */ /* 0x010fc800000010ff */
[----:B------:R-:W-:Y:S01]  /*2c970*/  STL [R1+0x54], R22 ;  /* 0x0000541601007387 */ /* 0x000fe20000100800 */
[----:B------:R-:W-:Y:S02]  /*2c980*/  STL [R1+0x50], R21 ;  /* 0x0000501501007387 */ /* 0x000fe40000100800 */
[----:B------:R-:W-:Y:S02]  /*2c990*/  STL [R1+0x4c], R20 ;  /* 0x00004c1401007387 */ /* 0x000fe40000100800 */
[----:B------:R0:W-:Y:S01]  /*2c9a0*/  STL [R1+0x48], R2 ;  /* 0x0000480201007387 */ /* 0x0001e20000100800 */
[----:B------:R1:W-:Y:S01]  /*2c9b0*/  STL [R1+0x44], R0 ;  /* 0x0000440001007387 */ /* 0x0003e20000100800 */
[----:B------:R-:W-:Y:S01]  /*2c9c0*/  STL [R1+0x40], R5 ;  /* 0x0000400501007387 */ /* 0x000fe20000100800 */
[----:B0-----:R-:W-:Y:S02]  /*2c9d0*/  F2FP.BF16.PACK_AB R2, R4, R8 ;  /* 0x000000080402723e */ /* 0x001fe400000010ff */
[----:B-1----:R-:W-:Y:S01]  /*2c9e0*/  F2FP.BF16.PACK_AB R0, R3, R12 ;  /* 0x0000000c0300723e */ /* 0x002fe200000010ff */
[----:B------:R-:W-:-:S02]  /*2c9f0*/  F2FP.BF16.PACK_AB R3, R13, R14 ;  /* 0x0000000e0d03723e */ /* 0x000fc400000010ff */
[----:B------:R0:W-:Y:S02]  /*2ca00*/  STL [R1+0x3c], R2 ;  /* 0x00003c0201007387 */ /* 0x0001e40000100800 */
[----:B------:R1:W-:Y:S02]  /*2ca10*/  STL [R1+0x38], R0 ;  /* 0x0000380001007387 */ /* 0x0003e40000100800 */
[----:B------:R2:W-:Y:S01]  /*2ca20*/  STL [R1+0x34], R3 ;  /* 0x0000340301007387 */ /* 0x0005e20000100800 */
[----:B0-----:R-:W-:Y:S02]  /*2ca30*/  F2FP.BF16.PACK_AB R2, R15, R6 ;  /* 0x000000060f02723e */ /* 0x001fe400000010ff */
[----:B-1----:R-:W-:Y:S02]  /*2ca40*/  F2FP.BF16.PACK_AB R0, R7, R11 ;  /* 0x0000000b0700723e */ /* 0x002fe400000010ff */
[----:B--2---:R-:W-:Y:S01]  /*2ca50*/  F2FP.BF16.PACK_AB R3, R26, R27 ;  /* 0x0000001b1a03723e */ /* 0x004fe200000010ff */
[----:B------:R0:W-:Y:S02]  /*2ca60*/  STL [R1+0x30], R2 ;  /* 0x0000300201007387 */ /* 0x0001e40000100800 */
[----:B------:R1:W-:Y:S02]  /*2ca70*/  STL [R1+0x2c], R0 ;  /* 0x00002c0001007387 */ /* 0x0003e40000100800 */
[----:B------:R-:W-:Y:S02]  /*2ca80*/  STL [R1+0x28], R3 ;  /* 0x0000280301007387 */ /* 0x000fe40000100800 */
[----:B------:R-:W2:Y:S01]  /*2ca90*/  LDL.LU R7, [R1+0x408] ;  /* 0x0004080001077983 */ /* 0x000ea20000300800 */
[----:B0-----:R-:W-:-:S02]  /*2caa0*/  F2FP.BF16.PACK_AB R2, R16, R17 ;  /* 0x000000111002723e */ /* 0x001fc400000010ff */
[----:B-1----:R-:W-:-:S03]  /*2cab0*/  F2FP.BF16.PACK_AB R0, R18, R19 ;  /* 0x000000131200723e */ /* 0x002fc600000010ff */
[----:B------:R-:W-:Y:S04]  /*2cac0*/  STL [R1+0x24], R2 ;  /* 0x0000240201007387 */ /* 0x000fe80000100800 */
[----:B--2---:R0:W-:Y:S01]  /*2cad0*/  STL [R1+0x114c], R7 ;  /* 0x00114c0701007387 */ /* 0x0041e20000100800 */
[----:B------:R-:W-:Y:S03]  /*2cae0*/  STL [R1+0x20], R0 ;  /* 0x0000200001007387 */ /* 0x000fe60000100800 */
        /* <DEDUP_REMOVED lines=34> */
[----:B------:R-:W3:Y:S03]  /*2cd10*/  LDL.LU R5, [R1+0x428] ;  /* 0x0004280001057983 */ /* 0x000ee60000300800 */
[----:B---3--:R0:W-:Y:S04]  /*2cd20*/  STL [R1+0x1144], R5 ;  /* 0x0011440501007387 */ /* 0x0081e80000100800 */
[----:B0-----:R-:W3:Y:S01]  /*2cd30*/  LDL.LU R5, [R1+0x41c] ;  /* 0x00041c0001057983 */ /* 0x001ee20000300800 */
[----:B------:R-:W4:Y:S03]  /*2cd40*/  LDL.LU R4, [R1+0x438] ;  /* 0x0004380001047983 */ /* 0x000f260000300800 */
[----:B----4-:R0:W-:Y:S04]  /*2cd50*/  STL [R1+0x1140], R4 ;  /* 0x0011400401007387 */ /* 0x0101e80000100800 */
[----:B0-----:R-:W4:Y:S01]  /*2cd60*/  LDL.LU R4, [R1+0x42c] ;  /* 0x00042c0001047983 */ /* 0x001f220000300800 */
[----:B------:R-:W2:Y:S03]  /*2cd70*/  LDL.LU R11, [R1+0x400] ;  /* 0x00040000010b7983 */ /* 0x000ea60000300800 */
[----:B--2---:R0:W-:Y:S04]  /*2cd80*/  STL [R1+0x113c], R11 ;  /* 0x00113c0b01007387 */ /* 0x0041e80000100800 */
[----:B0-----:R-:W2:Y:S01]  /*2cd90*/  LDL.LU R11, [R1+0x43c] ;  /* 0x00043c00010b7983 */ /* 0x001ea20000300800 */
        /* <DEDUP_REMOVED lines=36> */
[----:B------:R-:W2:Y:S01]  /*2cfe0*/  LDL.LU R25, [R1+0x89c] ;  /* 0x00089c0001197983 */ /* 0x000ea20000300800 */
[----:B------:R-:W-:-:S02]  /*2cff0*/  F2FP.BF16.PACK_AB R7, R6, R7 ;  /* 0x000000070607723e */ /* 0x000fc400000010ff */
[----:B--2---:R0:W-:Y:S04]  /*2d000*/  STL [R1+0x1108], R25 ;  /* 0x0011081901007387 */ /* 0x0041e80000100800 */
[----:B0-----:R-:W2:Y:S01]  /*2d010*/  LDL.LU R25, [R1+0x88c] ;  /* 0x00088c0001197983 */ /* 0x001ea20000300800 */
[----:B------:R-:W2:Y:S02]  /*2d020*/  LDL.LU R22, [R1+0x898] ;  /* 0x0008980001167983 */ /* 0x000ea40000300800 */
[----:B------:R-:W2:Y:S02]  /*2d030*/  LDL.LU R24, [R1+0x8ac] ;  /* 0x0008ac0001187983 */ /* 0x000ea40000300800 */
        /* <DEDUP_REMOVED lines=10> */
[----:B------:R0:W-:Y:S03]  /*2d0e0*/  STL [R1+0x1c], R7 ;  /* 0x00001c0701007387 */ /* 0x0001e60000100800 */
        /* <DEDUP_REMOVED lines=27> */
[----:B------:R0:W-:Y:S02]  /*2d2a0*/  STL [R1], R7 ;  /* 0x0000000701007387 */ /* 0x0001e40000100800 */
[----:B0-----:R-:W2:Y:S02]  /*2d2b0*/  LDL.LU R7, [R1+0x114c] ;  /* 0x00114c0001077983 */ /* 0x001ea40000300800 */
[----:B--2---:R-:W-:Y:S02]  /*2d2c0*/  F2FP.BF16.PACK_AB R7, R6, R7 ;  /* 0x000000070607723e */ /* 0x004fe400000010ff */
[----:B------:R-:W3:Y:S02]  /*2d2d0*/  LDL.LU R6, [R1+0x1148] ;  /* 0x0011480001067983 */ /* 0x000ee40000300800 */
[----:B---3--:R-:W-:-:S02]  /*2d2e0*/  F2FP.BF16.PACK_AB R6, R5, R6 ;  /* 0x000000060506723e */ /* 0x008fc400000010ff */
[----:B------:R-:W4:Y:S02]  /*2d2f0*/  LDL.LU R5, [R1+0x1144] ;  /* 0x0011440001057983 */ /* 0x000f240000300800 */
[----:B----4-:R-:W-:Y:S02]  /*2d300*/  F2FP.BF16.PACK_AB R5, R4, R5 ;  /* 0x000000050405723e */ /* 0x010fe400000010ff */
[----:B------:R-:W2:Y:S02]  /*2d310*/  LDL.LU R4, [R1+0x1140] ;  /* 0x0011400001047983 */ /* 0x000ea40000300800 */
[----:B--2---:R-:W-:Y:S02]  /*2d320*/  F2FP.BF16.PACK_AB R4, R11, R4 ;  /* 0x000000040b04723e */ /* 0x004fe400000010ff */
[----:B------:R-:W2:Y:S02]  /*2d330*/  LDL.LU R11, [R1+0x113c] ;  /* 0x00113c00010b7983 */ /* 0x000ea40000300800 */
[----:B--2---:R-:W-:-:S02]  /*2d340*/  F2FP.BF16.PACK_AB R11, R10, R11 ;  /* 0x0000000b0a0b723e */ /* 0x004fc400000010ff */
[----:B------:R-:W2:Y:S02]  /*2d350*/  LDL.LU R10, [R1+0x1138] ;  /* 0x00113800010a7983 */ /* 0x000ea40000300800 */
[----:B--2---:R-:W-:Y:S02]  /*2d360*/  F2FP.BF16.PACK_AB R10, R9, R10 ;  /* 0x0000000a090a723e */ /* 0x004fe400000010ff */
        /* <DEDUP_REMOVED lines=22> */
[----:B------:R-:W2:Y:S01]  /*2d4d0*/  LDL.LU R25, [R1+0x1108] ;  /* 0x0011080001197983 */ /* 0x000ea20000300800 */
[----:B------:R-:W-:Y:S02]  /*2d4e0*/  F2FP.BF16.PACK_AB R21, R24, R21 ;  /* 0x000000151815723e */ /* 0x000fe400000010ff */
[----:B--2---:R-:W-:Y:S02]  /*2d4f0*/  F2FP.BF16.PACK_AB R22, R25, R22 ;  /* 0x000000161916723e */ /* 0x004fe400000010ff */
[----:B------:R-:W2:Y:S01]  /*2d500*/  LDL.LU R25, [R1+0x1104] ;  /* 0x0011040001197983 */ /* 0x000ea20000300800 */
[----:B------:R-:W3:Y:S01]  /*2d510*/  LDL.LU R24, [R1+0x1100] ;  /* 0x0011000001187983 */ /* 0x000ee20000300800 */
[----:B------:R-:W-:Y:S02]  /*2d520*/  F2FP.BF16.PACK_AB R20, R20, R28 ;  /* 0x0000001c1414723e */ /* 0x000fe400000010ff */
[----:B------:R-:W-:Y:S02]  /*2d530*/  F2FP.BF16.PACK_AB R27, R2, R27 ;  /* 0x0000001b021b723e */ /* 0x000fe400000010ff */
[----:B------:R-:W-:-:S02]  /*2d540*/  F2FP.BF16.PACK_AB R26, R0, R26 ;  /* 0x0000001a001a723e */ /* 0x000fc400000010ff */
[----:B--2---:R-:W-:Y:S02]  /*2d550*/  F2FP.BF16.PACK_AB R25, R29, R25 ;  /* 0x000000191d19723e */ /* 0x004fe400000010ff */
[----:B---3--:R-:W-:Y:S02]  /*2d560*/  F2FP.BF16.PACK_AB R24, R3, R24 ;  /* 0x000000180318723e */ /* 0x008fe400000010ff */
.L_x_0:
[----:B-1----:R-:W0:Y:S04]  /*2d570*/  S2R R0, SR_TID.X ;  /* 0x0000000000007919 */ /* 0x002e280000002100 */
[----:B------:R-:W1:Y:S04]  /*2d580*/  S2R R29, SR_TID.X ;  /* 0x00000000001d7919 */ /* 0x000e680000002100 */
[----:B------:R-:W-:Y:S06]  /*2d590*/  BAR.SYNC.DEFER_BLOCKING 0x0 ;  /* 0x0000000000007b1d */ /* 0x000fec0000010000 */
[----:B------:R-:W-:Y:S04]  /*2d5a0*/  STL [R1+0x1178], R21 ;  /* 0x0011781501007387 */ /* 0x000fe80000100800 */
[----:B------:R-:W-:Y:S04]  /*2d5b0*/  STL [R1+0x1174], R22 ;  /* 0x0011741601007387 */ /* 0x000fe80000100800 */
[----:B------:R-:W-:Y:S01]  /*2d5c0*/  STL [R1+0x1170], R23 ;  /* 0x0011701701007387 */ /* 0x000fe20000100800 */
[----:B0-----:R-:W-:-:S03]  /*2d5d0*/  LOP3.LUT R2, R0, 0x3f, RZ, 0xc0, !PT ;  /* 0x0000003f00027812 */ /* 0x001fc600078ec0ff */
[----:B------:R-:W-:Y:S01]  /*2d5e0*/  STL [R1+0x1180], R18 ;  /* 0x0011801201007387 */ /* 0x000fe20000100800 */
[C---:B-1----:R-:W-:Y:S01]  /*2d5f0*/  IMAD.SHL.U32 R0, R29.reuse, 0x200, RZ ;  /* 0x000002001d007824 */ /* 0x042fe200078e00ff */
[C---:B------:R-:W-:Y:S01]  /*2d600*/  LOP3.LUT R28, R29.reuse, 0x20, RZ, 0xc0, !PT ;  /* 0x000000201d1c7812 */ /* 0x040fe200078ec0ff */
[----:B------:R-:W-:Y:S01]  /*2d610*/  IMAD.SHL.U32 R3, R29, 0x20, RZ ;  /* 0x000000201d037824 */ /* 0x000fe200078e00ff */
[----:B------:R-:W-:Y:S02]  /*2d620*/  STL [R1+0x117c], R19 ;  /* 0x00117c1301007387 */ /* 0x000fe40000100800 */
[----:B------:R-:W-:-:S05]  /*2d630*/  LOP3.LUT R0, R0, 0xc00, RZ, 0xc0, !PT ;  /* 0x00000c0000007812 */ /* 0x000fca00078ec0ff */
[----:B------:R-:W-:Y:S02]  /*2d640*/  IMAD R0, R2, 0x10, R0 ;  /* 0x0000001002007824 */ /* 0x000fe400078e0200 */
[----:B------:R-:W-:-:S05]  /*2d650*/  IMAD.SHL.U32 R2, R29, 0x80, RZ ;  /* 0x000000801d027824 */ /* 0x000fca00078e00ff */
[----:B------:R-:W-:-:S04]  /*2d660*/  LOP3.LUT R2, R2, 0xc00, RZ, 0xc0, !PT ;  /* 0x00000c0002027812 */ /* 0x000fc800078ec0ff */
[----:B------:R-:W-:Y:S01]  /*2d670*/  LOP3.LUT R2, R2, 0x60, R3, 0xf8, !PT ;  /* 0x0000006002027812 */ /* 0x000fe200078ef803 */
[----:B------:R-:W-:Y:S01]  /*2d680*/  IMAD.SHL.U32 R3, R29, 0x4, RZ ;  /* 0x000000041d037824 */ /* 0x000fe200078e00ff */
[----:B------:R-:W-:-:S04]  /*2d690*/  LOP3.LUT R29, R0, 0x40, RZ, 0x3c, !PT ;  /* 0x00000040001d7812 */ /* 0x000fc800078e3cff */
[----:B------:R-:W-:Y:S02]  /*2d6a0*/  LOP3.LUT R2, R2, 0x70, R3, 0x78, !PT ;  /* 0x0000007002027812 */ /* 0x000fe400078e7803 */
[----:B------:R-:W-:-:S03]  /*2d6b0*/  LOP3.LUT R3, R0, 0x60, RZ, 0x3c, !PT ;  /* 0x0000006000037812 */ /* 0x000fc600078e3cff */
[----:B------:R-:W-:Y:S01]  /*2d6c0*/  IMAD R2, R28, 0x8, R2 ;  /* 0x000000081c027824 */ /* 0x000fe200078e0202 */
[----:B------:R-:W-:-:S04]  /*2d6d0*/  LOP3.LUT R28, R0, 0x20, RZ, 0x3c, !PT ;  /* 0x00000020001c7812 */ /* 0x000fc800078e3cff */
[----:B------:R-:W-:Y:S04]  /*2d6e0*/  STS.128 [R2], R24 ;  /* 0x0000001802007388 */ /* 0x000fe80000000c00 */
[----:B------:R-:W-:Y:S04]  /*2d6f0*/  STS.128 [R2+0x80], R20 ;  /* 0x0000801402007388 */ /* 0x000fe80000000c00 */
[----:B------:R-:W-:Y:S04]  /*2d700*/  STS.128 [R2+0x200], R16 ;  /* 0x0002001002007388 */ /* 0x000fe80000000c00 */
[----:B------:R-:W-:Y:S04]  /*2d710*/  STS.128 [R2+0x280], R12 ;  /* 0x0002800c02007388 */ /* 0x000fe80000000c00 */
[----:B------:R-:W-:Y:S06]  /*2d720*/  BAR.SYNC.DEFER_BLOCKING 0x0 ;  /* 0x0000000000007b1d */ /* 0x000fec0000010000 */
[----:B------:R-:W0:Y:S04]  /*2d730*/  LDS.128 R24, [R0] ;  /* 0x0000000000187984 */ /* 0x000e280000000c00 */
[----:B------:R-:W1:Y:S01]  /*2d740*/  LDS.128 R12, [R3] ;  /* 0x00000000030c7984 */ /* 0x000e620000000c00 */
[----:B0-----:R-:W-:-:S03]  /*2d750*/  IMAD.MOV.U32 R20, RZ, RZ, R25 ;  /* 0x000000ffff147224 */ /* 0x001fc600078e0019 */
[----:B------:R-:W-:Y:S01]  /*2d760*/  STL.64 [R1+0x158], R26 ;  /* 0x0001581a01007387 */ /* 0x000fe20000100a00 */
[----:B------:R-:W-:Y:S02]  /*2d770*/  IMAD.MOV.U32 R17, RZ, RZ, R24 ;  /* 0x000000ffff117224 */ /* 0x000fe400078e0018 */
[----:B-1----:R-:W-:Y:S01]  /*2d780*/  IMAD.MOV.U32 R19, RZ, RZ, R12 ;  /* 0x000000ffff137224 */ /* 0x002fe200078e000c */
[----:B------:R-:W0:Y:S04]  /*2d790*/  LDS.128 R24, [R28] ;  /* 0x000000001c187984 */ /* 0x000e280000000c00 */
[----:B------:R-:W-:Y:S04]  /*2d7a0*/  STL [R1+0x1184], R20 ;  /* 0x0011841401007387 */ /* 0x000fe80000100800 */
[----:B------:R-:W1:Y:S04]  /*2d7b0*/  LDS.128 R20, [R29] ;  /* 0x000000001d147984 */ /* 0x000e680000000c00 */
[----:B------:R-:W-:Y:S06]  /*2d7c0*/  BAR.SYNC.DEFER_BLOCKING 0x0 ;  /* 0x0000000000007b1d */ /* 0x000fec0000010000 */
[----:B0-----:R0:W-:Y:S04]  /*2d7d0*/  STL.64 [R1+0x170], R24 ;  /* 0x0001701801007387 */ /* 0x0011e80000100a00 */
[----:B------:R2:W-:Y:S04]  /*2d7e0*/  STL.64 [R1+0x178], R26 ;  /* 0x0001781a01007387 */ /* 0x0005e80000100a00 */
[----:B------:R-:W-:Y:S04]  /*2d7f0*/  STL [R1+0x234], R13 ;  /* 0x0002340d01007387 */ /* 0x000fe80000100800 */
[----:B-1----:R1:W-:Y:S04]  /*2d800*/  STL.64 [R1+0x190], R20 ;  /* 0x0001901401007387 */ /* 0x0023e80000100a00 */
[----:B------:R3:W-:Y:S04]  /*2d810*/  STL.64 [R1+0x198], R22 ;  /* 0x0001981601007387 */ /* 0x0007e80000100a00 */
[----:B------:R-:W-:Y:S04]  /*2d820*/  STL.64 [R1+0x238], R14 ;  /* 0x0002380e01007387 */ /* 0x000fe80000100a00 */
[----:B0-----:R-:W4:Y:S04]  /*2d830*/  LDL.LU R24, [R1+0x90] ;  /* 0x0000900001187983 */ /* 0x001f280000300800 */
[----:B------:R-:W4:Y:S04]  /*2d840*/  LDL.LU R25, [R1+0x94] ;  /* 0x0000940001197983 */ /* 0x000f280000300800 */
[----:B--2---:R-:W2:Y:S04]  /*2d850*/  LDL.LU R26, [R1+0x98] ;  /* 0x00009800011a7983 */ /* 0x004ea80000300800 */
[----:B------:R-:W2:Y:S04]  /*2d860*/  LDL.LU R27, [R1+0x9c] ;  /* 0x00009c00011b7983 */ /* 0x000ea80000300800 */
[----:B-1----:R-:W5:Y:S04]  /*2d870*/  LDL.LU R20, [R1+0x10] ;  /* 0x0000100001147983 */ /* 0x002f680000300800 */
[----:B------:R-:W5:Y:S04]  /*2d880*/  LDL.LU R21, [R1+0x14] ;  /* 0x0000140001157983 */ /* 0x000f680000300800 */
[----:B---3--:R-:W3:Y:S04]  /*2d890*/  LDL.LU R22, [R1+0x18] ;  /* 0x0000180001167983 */ /* 0x008ee80000300800 */
[----:B------:R-:W3:Y:S04]  /*2d8a0*/  LDL.LU R23, [R1+0x1c] ;  /* 0x00001c0001177983 */ /* 0x000ee80000300800 */
[----:B---3--:R-:W-:Y:S04]  /*2d8b0*/  STL.64 [R1+0x1380], R22 ;  /* 0x0013801601007387 */ /* 0x008fe80000100a00 */
[----:B-----5:R0:W-:Y:S04]  /*2d8c0*/  STL.64 [R1+0x1378], R20 ;  /* 0x0013781401007387 */ /* 0x0201e80000100a00 */
[----:B0-----:R-:W3:Y:S04]  /*2d8d0*/  LDL.LU R20, [R1] ;  /* 0x0000000001147983 */ /* 0x001ee80000300800 */
[----:B------:R-:W3:Y:S04]  /*2d8e0*/  LDL.LU R21, [R1+0x4] ;  /* 0x0000040001157983 */ /* 0x000ee80000300800 */
[----:B------:R-:W3:Y:S04]  /*2d8f0*/  LDL.LU R22, [R1+0x8] ;  /* 0x0000080001167983 */ /* 0x000ee80000300800 */
[----:B------:R-:W3:Y:S04]  /*2d900*/  LDL.LU R23, [R1+0xc] ;  /* 0x00000c0001177983 */ /* 0x000ee80000300800 */
[----:B--2---:R-:W-:Y:S04]  /*2d910*/  STL.64 [R1+0x1350], R26 ;  /* 0x0013501a01007387 */ /* 0x004fe80000100a00 */
[----:B----4-:R0:W-:Y:S04]  /*2d920*/  STL.64 [R1+0x1348], R24 ;  /* 0x0013481801007387 */ /* 0x0101e80000100a00 */
[----:B0-----:R-:W2:Y:S04]  /*2d930*/  LDL.LU R24, [R1+0x50] ;  /* 0x0000500001187983 */ /* 0x001ea80000300800 */
[----:B------:R-:W2:Y:S04]  /*2d940*/  LDL.LU R25, [R1+0x54] ;  /* 0x0000540001197983 */ /* 0x000ea80000300800 */
[----:B------:R-:W4:Y:S04]  /*2d950*/  LDL.LU R26, [R1+0x58] ;  /* 0x00005800011a7983 */ /* 0x000f280000300800 */
[----:B------:R-:W4:Y:S04]  /*2d960*/  LDL.LU R27, [R1+0x5c] ;  /* 0x00005c00011b7983 */ /* 0x000f280000300800 */
[----:B----4-:R-:W-:Y:S04]  /*2d970*/  STL.64 [R1+0x1360], R26 ;  /* 0x0013601a01007387 */ /* 0x010fe80000100a00 */
[----:B--2---:R0:W-:Y:S04]  /*2d980*/  STL.64 [R1+0x1358], R24 ;  /* 0x0013581801007387 */ /* 0x0041e80000100a00 */
[----:B0-----:R-:W2:Y:S04]  /*2d990*/  LDL.LU R24, [R1+0x30] ;  /* 0x0000300001187983 */ /* 0x001ea80000300800 */
[----:B------:R-:W2:Y:S04]  /*2d9a0*/  LDL.LU R25, [R1+0x34] ;  /* 0x0000340001197983 */ /* 0x000ea80000300800 */
[----:B------:R-:W4:Y:S04]  /*2d9b0*/  LDL.LU R26, [R1+0x38] ;  /* 0x00003800011a7983 */ /* 0x000f280000300800 */
[----:B------:R-:W4:Y:S04]  /*2d9c0*/  LDL.LU R27, [R1+0x3c] ;  /* 0x00003c00011b7983 */ /* 0x000f280000300800 */
[----:B------:R-:W-:Y:S04]  /*2d9d0*/  STS.128 [R2], R8 ;  /* 0x0000000802007388 */ /* 0x000fe80000000c00 */
[----:B------:R-:W-:Y:S04]  /*2d9e0*/  STS.128 [R2+0x80], R4 ;  /* 0x0000800402007388 */ /* 0x000fe80000000c00 */
[----:B---3--:R-:W-:Y:S04]  /*2d9f0*/  STS.128 [R2+0x200], R20 ;  /* 0x0002001402007388 */ /* 0x008fe80000000c00 */
[----:B----4-:R-:W-:Y:S04]  /*2da00*/  STL.64 [R1+0x1370], R26 ;  /* 0x0013701a01007387 */ /* 0x010fe80000100a00 */
[----:B--2---:R0:W-:Y:S04]  /*2da10*/  STL.64 [R1+0x1368], R24 ;  /* 0x0013681801007387 */ /* 0x0041e80000100a00 */
[----:B0-----:R-:W2:Y:S04]  /*2da20*/  LDL.LU R24, [R1+0x20] ;  /* 0x0000200001187983 */ /* 0x001ea80000300800 */
[----:B------:R-:W2:Y:S04]  /*2da30*/  LDL.LU R25, [R1+0x24] ;  /* 0x0000240001197983 */ /* 0x000ea80000300800 */
[----:B------:R-:W2:Y:S04]  /*2da40*/  LDL.LU R26, [R1+0x28] ;  /* 0x00002800011a7983 */ /* 0x000ea80000300800 */
[----:B------:R-:W2:Y:S04]  /*2da50*/  LDL.LU R27, [R1+0x2c] ;  /* 0x00002c00011b7983 */ /* 0x000ea80000300800 */
[----:B------:R-:W3:Y:S04]  /*2da60*/  LDL.LU R12, [R1+0x80] ;  /* 0x00008000010c7983 */ /* 0x000ee80000300800 */
[----:B------:R-:W3:Y:S04]  /*2da70*/  LDL.LU R13, [R1+0x84] ;  /* 0x00008400010d7983 */ /* 0x000ee80000300800 */
[----:B------:R-:W3:Y:S04]  /*2da80*/  LDL.LU R14, [R1+0x88] ;  /* 0x00008800010e7983 */ /* 0x000ee80000300800 */
[----:B------:R-:W3:Y:S04]  /*2da90*/  LDL.LU R15, [R1+0x8c] ;  /* 0x00008c00010f7983 */ /* 0x000ee80000300800 */
[----:B------:R-:W-:Y:S04]  /*2daa0*/  STL [R1+0x1188], R19 ;  /* 0x0011881301007387 */ /* 0x000fe80000100800 */
[----:B------:R-:W4:Y:S04]  /*2dab0*/  LDL.LU R8, [R1+0x70] ;  /* 0x0000700001087983 */ /* 0x000f280000300800 */
[----:B------:R-:W4:Y:S04]  /*2dac0*/  LDL.LU R9, [R1+0x74] ;  /* 0x0000740001097983 */ /* 0x000f280000300800 */
[----:B------:R-:W4:Y:S04]  /*2dad0*/  LDL.LU R10, [R1+0x78] ;  /* 0x00007800010a7983 */ /* 0x000f280000300800 */
[----:B------:R-:W4:Y:S04]  /*2dae0*/  LDL.LU R11, [R1+0x7c] ;  /* 0x00007c00010b7983 */ /* 0x000f280000300800 */
[----:B------:R-:W5:Y:S04]  /*2daf0*/  LDL.LU R4, [R1+0x60] ;  /* 0x0000600001047983 */ /* 0x000f680000300800 */
[----:B------:R-:W5:Y:S04]  /*2db00*/  LDL.LU R5, [R1+0x64] ;  /* 0x0000640001057983 */ /* 0x000f680000300800 */
[----:B------:R-:W5:Y:S04]  /*2db10*/  LDL.LU R6, [R1+0x68] ;  /* 0x0000680001067983 */ /* 0x000f680000300800 */
[----:B------:R-:W5:Y:S04]  /*2db20*/  LDL.LU R7, [R1+0x6c] ;  /* 0x00006c0001077983 */ /* 0x000f680000300800 */
[----:B------:R-:W2:Y:S04]  /*2db30*/  LDL.LU.64 R22, [R1+0x1380] ;  /* 0x0013800001167983 */ /* 0x000ea80000300a00 */
[----:B------:R-:W2:Y:S04]  /*2db40*/  LDL.LU.64 R20, [R1+0x1378] ;  /* 0x0013780001147983 */ /* 0x000ea80000300a00 */
[----:B--2---:R-:W-:Y:S04]  /*2db50*/  STS.128 [R2+0x280], R20 ;  /* 0x0002801402007388 */ /* 0x004fe80000000c00 */
[----:B------:R-:W-:Y:S06]  /*2db60*/  BAR.SYNC.DEFER_BLOCKING 0x0 ;  /* 0x0000000000007b1d */ /* 0x000fec0000010000 */
[----:B------:R-:W0:Y:S04]  /*2db70*/  LDS.128 R20, [R0] ;  /* 0x0000000000147984 */ /* 0x000e280000000c00 */
[----:B0-----:R-:W-:Y:S04]  /*2db80*/  STL.64 [R1+0x10], R20 ;  /* 0x0000101401007387 */ /* 0x001fe80000100a00 */
[----:B------:R-:W-:Y:S04]  /*2db90*/  STL.64 [R1+0x18], R22 ;  /* 0x0000181601007387 */ /* 0x000fe80000100a00 */
[----:B------:R-:W0:Y:S04]  /*2dba0*/  LDS.128 R20, [R28] ;  /* 0x000000001c147984 */ /* 0x000e280000000c00 */
[----:B0-----:R-:W-:Y:S04]  /*2dbb0*/  STL.64 [R1+0x160], R20 ;  /* 0x0001601401007387 */ /* 0x001fe80000100a00 */
[----:B------:R-:W-:Y:S04]  /*2dbc0*/  STL.64 [R1+0x168], R22 ;  /* 0x0001681601007387 */ /* 0x000fe80000100a00 */
[----:B------:R-:W0:Y:S04]  /*2dbd0*/  LDS.128 R20, [R29] ;  /* 0x000000001d147984 */ /* 0x000e280000000c00 */
[----:B0-----:R-:W-:Y:S04]  /*2dbe0*/  STL [R1+0x184], R21 ;  /* 0x0001841501007387 */ /* 0x001fe80000100800 */
[----:B------:R-:W-:Y:S04]  /*2dbf0*/  STL.64 [R1+0x188], R22 ;  /* 0x0001881601007387 */ /* 0x000fe80000100a00 */
[----:B------:R-:W-:Y:S04]  /*2dc00*/  STL [R1+0x118c], R20 ;  /* 0x00118c1401007387 */ /* 0x000fe80000100800 */
[----:B------:R-:W0:Y:S04]  /*2dc10*/  LDS.128 R20, [R3] ;  /* 0x0000000003147984 */ /* 0x000e280000000c00 */
[----:B------:R-:W-:Y:S06]  /*2dc20*/  BAR.SYNC.DEFER_BLOCKING 0x0 ;  /* 0x0000000000007b1d */ /* 0x000fec0000010000 */
[----:B------:R-:W-:Y:S04]  /*2dc30*/  STS.128 [R2], R24 ;  /* 0x0000001802007388 */ /* 0x000fe80000000c00 */
[----:B0-----:R0:W-:Y:S04]  /*2dc40*/  STL [R1+0x1b4], R21 ;  /* 0x0001b41501007387 */ /* 0x0011e80000100800 */
[----:B------:R-:W-:Y:S01]  /*2dc50*/  STL.64 [R1+0x1b8], R22 ;  /* 0x0001b81601007387 */ /* 0x000fe20000100a00 */
[----:B0-----:R-:W-:-:S05]  /*2dc60*/  IMAD.MOV.U32 R21, RZ, RZ, R20 ;  /* 0x000000ffff157224 */ /* 0x001fca00078e0014 */
[----:B------:R0:W-:Y:S04]  /*2dc70*/  STL [R1+0x1190], R21 ;  /* 0x0011901501007387 */ /* 0x0001e80000100800 */
[----:B------:R-:W2:Y:S04]  /*2dc80*/  LDL.LU R20, [R1+0x40] ;  /* 0x0000400001147983 */ /* 0x000ea80000300800 */
[----:B0-----:R-:W2:Y:S04]  /*2dc90*/  LDL.LU R21, [R1+0x44] ;  /* 0x0000440001157983 */ /* 0x001ea80000300800 */
[----:B------:R-:W2:Y:S04]  /*2dca0*/  LDL.LU R22, [R1+0x48] ;  /* 0x0000480001167983 */ /* 0x000ea80000300800 */
[----:B------:R-:W2:Y:S04]  /*2dcb0*/  LDL.LU R23, [R1+0x4c] ;  /* 0x00004c0001177983 */ /* 0x000ea80000300800 */
[----:B------:R-:W2:Y:S04]  /*2dcc0*/  LDL.LU.64 R26, [R1+0x1370] ;  /* 0x00137000011a7983 */ /* 0x000ea80000300a00 */
[----:B------:R-:W2:Y:S04]  /*2dcd0*/  LDL.LU.64 R24, [R1+0x1368] ;  /* 0x0013680001187983 */ /* 0x000ea80000300a00 */
[----:B--2---:R0:W-:Y:S04]  /*2dce0*/  STS.128 [R2+0x80], R24 ;  /* 0x0000801802007388 */ /* 0x0041e80000000c00 */
[----:B0-----:R-:W2:Y:S04]  /*2dcf0*/  LDL.LU.64 R26, [R1+0x1360] ;  /* 0x00136000011a7983 */ /* 0x001ea80000300a00 */
[----:B------:R-:W2:Y:S04]  /*2dd00*/  LDL.LU.64 R24, [R1+0x1358] ;  /* 0x0013580001187983 */ /* 0x000ea80000300a00 */
[----:B------:R-:W-:Y:S04]  /*2dd10*/  STS.128 [R2+0x200], R20 ;  /* 0x0002001402007388 */ /* 0x000fe80000000c00 */
[----:B--2---:R-:W-:Y:S04]  /*2dd20*/  STS.128 [R2+0x280], R24 ;  /* 0x0002801802007388 */ /* 0x004fe80000000c00 */
[----:B------:R-:W-:Y:S06]  /*2dd30*/  BAR.SYNC.DEFER_BLOCKING 0x0 ;  /* 0x0000000000007b1d */ /* 0x000fec0000010000 */
[----:B------:R-:W0:Y:S04]  /*2dd40*/  LDS.128 R20, [R0] ;  /* 0x0000000000147984 */ /* 0x000e280000000c00 */
[----:B------:R-:W1:Y:S04]  /*2dd50*/  LDS.128 R24, [R28] ;  /* 0x000000001c187984 */ /* 0x000e680000000c00 */
[----:B0-----:R0:W-:Y:S04]  /*2dd60*/  STL [R1+0x4], R21 ;  /* 0x0000041501007387 */ /* 0x0011e80000100800 */
[----:B------:R-:W-:Y:S04]  /*2dd70*/  STL.64 [R1+0x8], R22 ;  /* 0x0000081601007387 */ /* 0x000fe80000100a00 */
[----:B-1----:R-:W-:Y:S01]  /*2dd80*/  STL [R1+0x34], R25 ;  /* 0x0000341901007387 */ /* 0x002fe20000100800 */
[----:B0-----:R-:W-:-:S03]  /*2dd90*/  IMAD.MOV.U32 R21, RZ, RZ, R20 ;  /* 0x000000ffff157224 */ /* 0x001fc600078e0014 */
[----:B------:R-:W-:Y:S01]  /*2dda0*/  STL.64 [R1+0x38], R26 ;  /* 0x0000381a01007387 */ /* 0x000fe20000100a00 */
[----:B------:R-:W-:-:S03]  /*2ddb0*/  IMAD.MOV.U32 R20, RZ, RZ, R24 ;  /* 0x000000ffff147224 */ /* 0x000fc600078e0018 */
[----:B------:R-:W0:Y:S04]  /*2ddc0*/  LDS.128 R24, [R29] ;  /* 0x000000001d187984 */ /* 0x000e280000000c00 */
[----:B0-----:R-:W-:Y:S01]  /*2ddd0*/  STL [R1+0x44], R25 ;  /* 0x0000441901007387 */ /* 0x001fe20000100800 */
[----:B------:R-:W-:-:S03]  /*2dde0*/  IMAD.MOV.U32 R18, RZ, RZ, R24 ;  /* 0x000000ffff127224 */ /* 0x000fc600078e0018 */
[----:B------:R-:W-:Y:S04]  /*2ddf0*/  STL.64 [R1+0x48], R26 ;  /* 0x0000481a01007387 */ /* 0x000fe80000100a00 */
[----:B------:R-:W0:Y:S04]  /*2de00*/  LDS.128 R24, [R3] ;  /* 0x0000000003187984 */ /* 0x000e280000000c00 */
[----:B------:R-:W-:Y:S06]  /*2de10*/  BAR.SYNC.DEFER_BLOCKING 0x0 ;  /* 0x0000000000007b1d */ /* 0x000fec0000010000 */
[----:B0-----:R-:W-:Y:S01]  /*2de20*/  STL [R1+0x1a4], R25 ;  /* 0x0001a41901007387 */ /* 0x001fe20000100800 */
[----:B------:R-:W-:-:S03]  /*2de30*/  IMAD.MOV.U32 R22, RZ, RZ, R24 ;  /* 0x000000ffff167224 */ /* 0x000fc600078e0018 */
[----:B------:R0:W-:Y:S04]  /*2de40*/  STL.64 [R1+0x1a8], R26 ;  /* 0x0001a81a01007387 */ /* 0x0001e80000100a00 */
[----:B0-----:R-:W2:Y:S04]  /*2de50*/  LDL.LU.64 R26, [R1+0x1350] ;  /* 0x00135000011a7983 */ /* 0x001ea80000300a00 */
[----:B------:R-:W2:Y:S04]  /*2de60*/  LDL.LU.64 R24, [R1+0x1348] ;  /* 0x0013480001187983 */ /* 0x000ea80000300a00 */
[----:B-----5:R-:W-:Y:S04]  /*2de70*/  STS.128 [R2], R4 ;  /* 0x0000000402007388 */ /* 0x020fe80000000c00 */
[----:B----4-:R-:W-:Y:S04]  /*2de80*/  STS.128 [R2+0x80], R8 ;  /* 0x0000800802007388 */ /* 0x010fe80000000c00 */
[----:B---3--:R-:W-:Y:S04]  /*2de90*/  STS.128 [R2+0x200], R12 ;  /* 0x0002000c02007388 */ /* 0x008fe80000000c00 */
[----:B--2---:R-:W-:Y:S04]  /*2dea0*/  STS.128 [R2+0x280], R24 ;  /* 0x0002801802007388 */ /* 0x004fe80000000c00 */
[----:B------:R-:W-:Y:S06]  /*2deb0*/  BAR.SYNC.DEFER_BLOCKING 0x0 ;  /* 0x0000000000007b1d */ /* 0x000fec0000010000 */
[----:B------:R-:W0:Y:S04]  /*2dec0*/  LDS.128 R24, [R0] ;  /* 0x0000000000187984 */ /* 0x000e280000000c00 */
[----:B------:R-:W1:Y:S04]  /*2ded0*/  LDS.128 R4, [R28] ;  /* 0x000000001c047984 */ /* 0x000e680000000c00 */
[----:B0-----:R-:W-:Y:S04]  /*2dee0*/  STL [R1+0x1164], R26 ;  /* 0x0011641a01007387 */ /* 0x001fe80000100800 */
[----:B------:R-:W-:Y:S01]  /*2def0*/  STL [R1+0x115c], R27 ;  /* 0x00115c1b01007387 */ /* 0x000fe20000100800 */
[----:B-1----:R-:W-:-:S03]  /*2df00*/  IMAD.MOV.U32 R19, RZ, RZ, R4 ;  /* 0x000000ffff137224 */ /* 0x002fc600078e0004 */
[----:B------:R-:W-:Y:S04]  /*2df10*/  STL.64 [R1+0x1340], R24 ;  /* 0x0013401801007387 */ /* 0x000fe80000100a00 */
[----:B------:R-:W-:Y:S04]  /*2df20*/  STL [R1+0x24], R5 ;  /* 0x0000240501007387 */ /* 0x000fe80000100800 */
[----:B------:R-:W-:Y:S04]  /*2df30*/  STL.64 [R1+0x28], R6 ;  /* 0x0000280601007387 */ /* 0x000fe80000100a00 */
[----:B------:R-:W2:Y:S04]  /*2df40*/  LDL.LU R12, [R1+0x130] ;  /* 0x00013000010c7983 */ /* 0x000ea80000300800 */
[----:B------:R-:W2:Y:S04]  /*2df50*/  LDL.LU R13, [R1+0x134] ;  /* 0x00013400010d7983 */ /* 0x000ea80000300800 */
[----:B------:R-:W3:Y:S04]  /*2df60*/  LDL.LU R14, [R1+0x138] ;  /* 0x00013800010e7983 */ /* 0x000ee80000300800 */
[----:B------:R-:W3:Y:S04]  /*2df70*/  LDL.LU R15, [R1+0x13c] ;  /* 0x00013c00010f7983 */ /* 0x000ee80000300800 */
[----:B------:R-:W-:Y:S04]  /*2df80*/  LDS.128 R4, [R29] ;  /* 0x000000001d047984 */ /* 0x000fe80000000c00 */
[----:B------:R-:W0:Y:S04]  /*2df90*/  LDS.128 R24, [R3] ;  /* 0x0000000003187984 */ /* 0x000e280000000c00 */
[----:B---3--:R-:W-:Y:S04]  /*2dfa0*/  STL.64 [R1+0x1308], R14 ;  /* 0x0013080e01007387 */ /* 0x008fe80000100a00 */
[----:B--2---:R1:W-:Y:S04]  /*2dfb0*/  STL.64 [R1+0x1300], R12 ;  /* 0x0013000c01007387 */ /* 0x0043e80000100a00 */
[----:B------:R-:W2:Y:S04]  /*2dfc0*/  LDL.LU R8, [R1+0x120] ;  /* 0x0001200001087983 */ /* 0x000ea80000300800 */
[----:B------:R-:W2:Y:S04]  /*2dfd0*/  LDL.LU R9, [R1+0x124] ;  /* 0x0001240001097983 */ /* 0x000ea80000300800 */
[----:B------:R-:W3:Y:S04]  /*2dfe0*/  LDL.LU R10, [R1+0x128] ;  /* 0x00012800010a7983 */ /* 0x000ee80000300800 */
[----:B------:R-:W3:Y:S04]  /*2dff0*/  LDL.LU R11, [R1+0x12c] ;  /* 0x00012c00010b7983 */ /* 0x000ee80000300800 */
[----:B------:R-:W-:Y:S06]  /*2e000*/  BAR.SYNC.DEFER_BLOCKING 0x0 ;  /* 0x0000000000007b1d */ /* 0x000fec0000010000 */
[----:B---3--:R-:W-:Y:S04]  /*2e010*/  STL.64 [R1+0x1318], R10 ;  /* 0x0013180a01007387 */ /* 0x008fe80000100a00 */
[----:B--2---:R2:W-:Y:S04]  /*2e020*/  STL.64 [R1+0x1310], R8 ;  /* 0x0013100801007387 */ /* 0x0045e80000100a00 */
[----:B-1----:R-:W3:Y:S04]  /*2e030*/  LDL.LU R12, [R1+0xd0] ;  /* 0x0000d000010c7983 */ /* 0x002ee80000300800 */
[----:B------:R-:W3:Y:S04]  /*2e040*/  LDL.LU R13, [R1+0xd4] ;  /* 0x0000d400010d7983 */ /* 0x000ee80000300800 */
[----:B------:R-:W4:Y:S04]  /*2e050*/  LDL.LU R14, [R1+0xd8] ;  /* 0x0000d800010e7983 */ /* 0x000f280000300800 */
[----:B------:R-:W4:Y:S04]  /*2e060*/  LDL.LU R15, [R1+0xdc] ;  /* 0x0000dc00010f7983 */ /* 0x000f280000300800 */
[----:B----4-:R-:W-:Y:S04]  /*2e070*/  STL.64 [R1+0x1328], R14 ;  /* 0x0013280e01007387 */ /* 0x010fe80000100a00 */
[----:B---3--:R1:W-:Y:S04]  /*2e080*/  STL.64 [R1+0x1320], R12 ;  /* 0x0013200c01007387 */ /* 0x0083e80000100a00 */
[----:B--2---:R-:W2:Y:S04]  /*2e090*/  LDL.LU R8, [R1+0xc0] ;  /* 0x0000c00001087983 */ /* 0x004ea80000300800 */
[----:B------:R-:W2:Y:S04]  /*2e0a0*/  LDL.LU R9, [R1+0xc4] ;  /* 0x0000c40001097983 */ /* 0x000ea80000300800 */
[----:B------:R-:W3:Y:S04]  /*2e0b0*/  LDL.LU R10, [R1+0xc8] ;  /* 0x0000c800010a7983 */ /* 0x000ee80000300800 */
[----:B------:R-:W3:Y:S01]  /*2e0c0*/  LDL.LU R11, [R1+0xcc] ;  /* 0x0000cc00010b7983 */ /* 0x000ee20000300800 */
[----:B0-----:R-:W-:-:S03]  /*2e0d0*/  IMAD.MOV.U32 R23, RZ, RZ, R24 ;  /* 0x000000ffff177224 */ /* 0x001fc600078e0018 */
[----:B---3--:R-:W-:Y:S04]  /*2e0e0*/  STL.64 [R1+0x1338], R10 ;  /* 0x0013380a01007387 */ /* 0x008fe80000100a00 */
[----:B--2---:R0:W-:Y:S04]  /*2e0f0*/  STL.64 [R1+0x1330], R8 ;  /* 0x0013300801007387 */ /* 0x0041e80000100a00 */
[----:B-1----:R-:W2:Y:S04]  /*2e100*/  LDL.LU R12, [R1+0xb0] ;  /* 0x0000b000010c7983 */ /* 0x002ea80000300800 */
[----:B------:R-:W2:Y:S04]  /*2e110*/  LDL.LU R13, [R1+0xb4] ;  /* 0x0000b400010d7983 */ /* 0x000ea80000300800 */
[----:B------:R-:W2:Y:S04]  /*2e120*/  LDL.LU R14, [R1+0xb8] ;  /* 0x0000b800010e7983 */ /* 0x000ea80000300800 */
[----:B------:R-:W2:Y:S04]  /*2e130*/  LDL.LU R15, [R1+0xbc] ;  /* 0x0000bc00010f7983 */ /* 0x000ea80000300800 */
[----:B0-----:R-:W3:Y:S04]  /*2e140*/  LDL.LU R8, [R1+0xa0] ;  /* 0x0000a00001087983 */ /* 0x001ee80000300800 */
[----:B------:R-:W3:Y:S04]  /*2e150*/  LDL.LU R9, [R1+0xa4] ;  /* 0x0000a40001097983 */ /* 0x000ee80000300800 */
[----:B------:R-:W3:Y:S04]  /*2e160*/  LDL.LU R10, [R1+0xa8] ;  /* 0x0000a800010a7983 */ /* 0x000ee80000300800 */
[----:B------:R-:W3:Y:S04]  /*2e170*/  LDL.LU R11, [R1+0xac] ;  /* 0x0000ac00010b7983 */ /* 0x000ee80000300800 */
[----:B------:R-:W-:Y:S04]  /*2e180*/  STL.64 [R1+0x1198], R18 ;  /* 0x0011981201007387 */ /* 0x000fe80000100a00 */
[----:B------:R0:W-:Y:S04]  /*2e190*/  STL [R1+0x1194], R17 ;  /* 0x0011941101007387 */ /* 0x0001e80000100800 */
[----:B------:R-:W4:Y:S04]  /*2e1a0*/  LDL.LU R16, [R1+0x110] ;  /* 0x0001100001107983 */ /* 0x000f280000300800 */
[----:B0-----:R-:W4:Y:S04]  /*2e1b0*/  LDL.LU R17, [R1+0x114] ;  /* 0x0001140001117983 */ /* 0x001f280000300800 */
[----:B------:R-:W4:Y:S04]  /*2e1c0*/  LDL.LU R18, [R1+0x118] ;  /* 0x0001180001127983 */ /* 0x000f280000300800 */
[----:B------:R-:W4:Y:S04]  /*2e1d0*/  LDL.LU R19, [R1+0x11c] ;  /* 0x00011c0001137983 */ /* 0x000f280000300800 */
[----:B------:R-:W-:Y:S04]  /*2e1e0*/  STL [R1+0x116c], R5 ;  /* 0x00116c0501007387 */ /* 0x000fe80000100800 */
[----:B------:R-:W-:Y:S04]  /*2e1f0*/  STL [R1+0x1160], R6 ;  /* 0x0011600601007387 */ /* 0x000fe80000100800 */
[----:B------:R-:W-:Y:S04]  /*2e200*/  STL [R1+0x1158], R7 ;  /* 0x0011580701007387 */ /* 0x000fe80000100800 */
[----:B------:R0:W-:Y:S04]  /*2e210*/  STL [R1+0x11b8], R4 ;  /* 0x0011b80401007387 */ /* 0x0001e80000100800 */
[----:B0-----:R-:W5:Y:S04]  /*2e220*/  LDL.LU R4, [R1+0x100] ;  /* 0x0001000001047983 */ /* 0x001f680000300800 */
[----:B------:R-:W5:Y:S04]  /*2e230*/  LDL.LU R5, [R1+0x104] ;  /* 0x0001040001057983 */ /* 0x000f680000300800 */
[----:B------:R-:W5:Y:S04]  /*2e240*/  LDL.LU R6, [R1+0x108] ;  /* 0x0001080001067983 */ /* 0x000f680000300800 */
[----:B------:R-:W5:Y:S04]  /*2e250*/  LDL.LU R7, [R1+0x10c] ;  /* 0x00010c0001077983 */ /* 0x000f680000300800 */
[----:B------:R0:W-:Y:S02]  /*2e260*/  STL.64 [R1+0x58], R26 ;  /* 0x0000581a01007387 */ /* 0x0001e40000100a00 */
[----:B0-----:R-:W-:-:S02]  /*2e270*/  IMAD.MOV.U32 R26, RZ, RZ, R25 ;  /* 0x000000ffff1a7224 */ /* 0x001fc400078e0019 */
[----:B------:R-:W4:Y:S04]  /*2e280*/  LDL.LU.64 R24, [R1+0x1340] ;  /* 0x0013400001187983 */ /* 0x000f280000300a00 */
[----:B------:R-:W-:Y:S04]  /*2e290*/  STL.64 [R1+0x11a8], R22 ;  /* 0x0011a81601007387 */ /* 0x000fe80000100a00 */
[----:B------:R0:W-:Y:S04]  /*2e2a0*/  STL.64 [R1+0x11a0], R20 ;  /* 0x0011a01401007387 */ /* 0x0001e80000100a00 */
[----:B0-----:R-:W5:Y:S04]  /*2e2b0*/  LDL.LU R20, [R1+0xf0] ;  /* 0x0000f00001147983 */ /* 0x001f680000300800 */
[----:B------:R-:W5:Y:S04]  /*2e2c0*/  LDL.LU R21, [R1+0xf4] ;  /* 0x0000f40001157983 */ /* 0x000f680000300800 */
[----:B------:R-:W5:Y:S04]  /*2e2d0*/  LDL.LU R22, [R1+0xf8] ;  /* 0x0000f80001167983 */ /* 0x000f680000300800 */
[----:B------:R-:W5:Y:S04]  /*2e2e0*/  LDL.LU R23, [R1+0xfc] ;  /* 0x0000fc0001177983 */ /* 0x000f680000300800 */
[----:B------:R-:W-:Y:S04]  /*2e2f0*/  STL [R1+0x1168], R26 ;  /* 0x0011681a01007387 */ /* 0x000fe80000100800 */
[----:B--2---:R-:W-:Y:S04]  /*2e300*/  STS.128 [R2+0x80], R12 ;  /* 0x0000800c02007388 */ /* 0x004fe80000000c00 */
[----:B---3--:R-:W-:Y:S04]  /*2e310*/  STS.128 [R2], R8 ;  /* 0x0000000802007388 */ /* 0x008fe80000000c00 */
[----:B----4-:R0:W-:Y:S04]  /*2e320*/  STL.64 [R1+0x11b0], R24 ;  /* 0x0011b01801007387 */ /* 0x0101e80000100a00 */
[----:B0-----:R-:W2:Y:S04]  /*2e330*/  LDL.LU R24, [R1+0xe0] ;  /* 0x0000e00001187983 */ /* 0x001ea80000300800 */
[----:B------:R-:W2:Y:S04]  /*2e340*/  LDL.LU R25, [R1+0xe4] ;  /* 0x0000e40001197983 */ /* 0x000ea80000300800 */
[----:B------:R-:W2:Y:S04]  /*2e350*/  LDL.LU R26, [R1+0xe8] ;  /* 0x0000e800011a7983 */ /* 0x000ea80000300800 */
[----:B------:R-:W2:Y:S04]  /*2e360*/  LDL.LU R27, [R1+0xec] ;  /* 0x0000ec00011b7983 */ /* 0x000ea80000300800 */
[----:B------:R-:W3:Y:S04]  /*2e370*/  LDL.LU.64 R10, [R1+0x1338] ;  /* 0x00133800010a7983 */ /* 0x000ee80000300a00 */
[----:B------:R-:W3:Y:S04]  /*2e380*/  LDL.LU.64 R8, [R1+0x1330] ;  /* 0x0013300001087983 */ /* 0x000ee80000300a00 */
[----:B------:R-:W4:Y:S04]  /*2e390*/  LDL.LU.64 R14, [R1+0x1328] ;  /* 0x00132800010e7983 */ /* 0x000f280000300a00 */
[----:B------:R-:W4:Y:S04]  /*2e3a0*/  LDL.LU.64 R12, [R1+0x1320] ;  /* 0x00132000010c7983 */ /* 0x000f280000300a00 */
[----:B---3--:R0:W-:Y:S04]  /*2e3b0*/  STS.128 [R2+0x200], R8 ;  /* 0x0002000802007388 */ /* 0x0081e80000000c00 */
[----:B----4-:R-:W-:Y:S04]  /*2e3c0*/  STS.128 [R2+0x280], R12 ;  /* 0x0002800c02007388 */ /* 0x010fe80000000c00 */
[----:B------:R-:W-:Y:S06]  /*2e3d0*/  BAR.SYNC.DEFER_BLOCKING 0x0 ;  /* 0x0000000000007b1d */ /* 0x000fec0000010000 */
[----:B0-----:R-:W3:Y:S04]  /*2e3e0*/  LDL.LU.64 R10, [R1+0x1318] ;  /* 0x00131800010a7983 */ /* 0x001ee80000300a00 */
[----:B------:R-:W3:Y:S04]  /*2e3f0*/  LDL.LU.64 R8, [R1+0x1310] ;  /* 0x0013100001087983 */ /* 0x000ee80000300a00 */
[----:B------:R-:W0:Y:S04]  /*2e400*/  LDS.128 R12, [R0] ;  /* 0x00000000000c7984 */ /* 0x000e280000000c00 */
[----:B0-----:R-:W-:Y:S04]  /*2e410*/  STL.64 [R1+0xb0], R12 ;  /* 0x0000b00c01007387 */ /* 0x001fe80000100a00 */
[----:B------:R-:W-:Y:S04]  /*2e420*/  STL.64 [R1+0xb8], R14 ;  /* 0x0000b80e01007387 */ /* 0x000fe80000100a00 */
[----:B------:R-:W0:Y:S04]  /*2e430*/  LDS.128 R12, [R28] ;  /* 0x000000001c0c7984 */ /* 0x000e280000000c00 */
[----:B0-----:R-:W-:Y:S04]  /*2e440*/  STL.64 [R1+0x240], R12 ;  /* 0x0002400c01007387 */ /* 0x001fe80000100a00 */
[----:B------:R-:W-:Y:S04]  /*2e450*/  STL.64 [R1+0x248], R14 ;  /* 0x0002480e01007387 */ /* 0x000fe80000100a00 */
[----:B------:R-:W0:Y:S04]  /*2e460*/  LDS.128 R12, [R29] ;  /* 0x000000001d0c7984 */ /* 0x000e280000000c00 */
[----:B0-----:R-:W-:Y:S04]  /*2e470*/  STL.64 [R1+0x250], R12 ;  /* 0x0002500c01007387 */ /* 0x001fe80000100a00 */
[----:B------:R-:W-:Y:S04]  /*2e480*/  STL.64 [R1+0x258], R14 ;  /* 0x0002580e01007387 */ /* 0x000fe80000100a00 */
[----:B------:R-:W0:Y:S04]  /*2e490*/  LDS.128 R12, [R3] ;  /* 0x00000000030c7984 */ /* 0x000e280000000c00 */
[----:B------:R-:W-:Y:S06]  /*2e4a0*/  BAR.SYNC.DEFER_BLOCKING 0x0 ;  /* 0x0000000000007b1d */ /* 0x000fec0000010000 */
[----:B--2---:R-:W-:Y:S04]  /*2e4b0*/  STS.128 [R2], R24 ;  /* 0x0000001802007388 */ /* 0x004fe80000000c00 */
[----:B-----5:R-:W-:Y:S04]  /*2e4c0*/  STS.128 [R2+0x80], R20 ;  /* 0x0000801402007388 */ /* 0x020fe80000000c00 */
[----:B------:R-:W-:Y:S04]  /*2e4d0*/  STS.128 [R2+0x200], R4 ;  /* 0x0002000402007388 */ /* 0x000fe80000000c00 */
[----:B------:R-:W-:Y:S04]  /*2e4e0*/  STS.128 [R2+0x280], R16 ;  /* 0x0002801002007388 */ /* 0x000fe80000000c00 */
[----:B------:R-:W-:Y:S06]  /*2e4f0*/  BAR.SYNC.DEFER_BLOCKING 0x0 ;  /* 0x0000000000007b1d */ /* 0x000fec0000010000 */
[----:B0-----:R-:W-:Y:S04]  /*2e500*/  STL.64 [R1+0x270], R12 ;  /* 0x0002700c01007387 */ /* 0x001fe80000100a00 */
[----:B------:R0:W-:Y:S04]  /*2e510*/  STL.64 [R1+0x278], R14 ;  /* 0x0002780e01007387 */ /* 0x0001e80000100a00 */
[----:B0-----:R-:W2:Y:S04]  /*2e520*/  LDL.LU.64 R14, [R1+0x1308] ;  /* 0x00130800010e7983 */ /* 0x001ea80000300a00 */
[----:B------:R-:W0:Y:S04]  /*2e530*/  LDS.128 R4, [R0] ;  /* 0x0000000000047984 */ /* 0x000e280000000c00 */
[----:B------:R-:W1:Y:S04]  /*2e540*/  LDS.128 R20, [R28] ;  /* 0x000000001c147984 */ /* 0x000e680000000c00 */
[----:B------:R-:W2:Y:S04]  /*2e550*/  LDL.LU.64 R12, [R1+0x1300] ;  /* 0x00130000010c7983 */ /* 0x000ea80000300a00 */
[----:B------:R-:W4:Y:S04]  /*2e560*/  LDS.128 R16, [R29] ;  /* 0x000000001d107984 */ /* 0x000f280000000c00 */
[----:B0-----:R-:W-:Y:S04]  /*2e570*/  STL.64 [R1+0x90], R4 ;  /* 0x0000900401007387 */ /* 0x001fe80000100a00 */
[----:B------:R-:W-:Y:S04]  /*2e580*/  STL.64 [R1+0x98], R6 ;  /* 0x0000980601007387 */ /* 0x000fe80000100a00 */
[----:B------:R-:W0:Y:S04]  /*2e590*/  LDS.128 R4, [R3] ;  /* 0x0000000003047984 */ /* 0x000e280000000c00 */
[----:B-1----:R-:W-:Y:S04]  /*2e5a0*/  STL.64 [R1+0xd0], R20 ;  /* 0x0000d01401007387 */ /* 0x002fe80000100a00 */
[----:B------:R-:W-:Y:S04]  /*2e5b0*/  STL.64 [R1+0xd8], R22 ;  /* 0x0000d81601007387 */ /* 0x000fe80000100a00 */
[----:B----4-:R-:W-:Y:S04]  /*2e5c0*/  STL.64 [R1+0x100], R16 ;  /* 0x0001001001007387 */ /* 0x010fe80000100a00 */
[----:B------:R-:W-:Y:S04]  /*2e5d0*/  STL.64 [R1+0x108], R18 ;  /* 0x0001081201007387 */ /* 0x000fe80000100a00 */
[----:B------:R-:W-:Y:S06]  /*2e5e0*/  BAR.SYNC.DEFER_BLOCKING 0x0 ;  /* 0x0000000000007b1d */ /* 0x000fec0000010000 */
[----:B0-----:R0:W-:Y:S04]  /*2e5f0*/  STL.64 [R1+0x260], R4 ;  /* 0x0002600401007387 */ /* 0x0011e80000100a00 */
[----:B------:R1:W-:Y:S04]  /*2e600*/  STL.64 [R1+0x268], R6 ;  /* 0x0002680601007387 */ /* 0x0003e80000100a00 */
[----:B---3--:R-:W-:Y:S04]  /*2e610*/  STS.128 [R2], R8 ;  /* 0x0000000802007388 */ /* 0x008fe80000000c00 */
[----:B0-----:R-:W3:Y:S04]  /*2e620*/  LDL.LU R4, [R1+0x2e0] ;  /* 0x0002e00001047983 */ /* 0x001ee80000300800 */
[----:B------:R-:W3:Y:S04]  /*2e630*/  LDL.LU R5, [R1+0x2e4] ;  /* 0x0002e40001057983 */ /* 0x000ee80000300800 */
[----:B-1----:R-:W4:Y:S04]  /*2e640*/  LDL.LU R6, [R1+0x2e8] ;  /* 0x0002e80001067983 */ /* 0x002f280000300800 */
[----:B------:R-:W4:Y:S04]  /*2e650*/  LDL.LU R7, [R1+0x2ec] ;  /* 0x0002ec0001077983 */ /* 0x000f280000300800 */
[----:B--2---:R-:W-:Y:S04]  /*2e660*/  STS.128 [R2+0x80], R12 ;  /* 0x0000800c02007388 */ /* 0x004fe80000000c00 */
[----:B----4-:R-:W-:Y:S04]  /*2e670*/  STL.64 [R1+0x1298], R6 ;  /* 0x0012980601007387 */ /* 0x010fe80000100a00 */
[----:B---3--:R-:W-:Y:S04]  /*2e680*/  STL.64 [R1+0x1290], R4 ;  /* 0x0012900401007387 */ /* 0x008fe80000100a00 */
[----:B------:R-:W2:Y:S04]  /*2e690*/  LDL.LU R20, [R1+0x2d0] ;  /* 0x0002d00001147983 */ /* 0x000ea80000300800 */
[----:B------:R-:W2:Y:S04]  /*2e6a0*/  LDL.LU R21, [R1+0x2d4] ;  /* 0x0002d40001157983 */ /* 0x000ea80000300800 */
[----:B------:R-:W3:Y:S04]  /*2e6b0*/  LDL.LU R22, [R1+0x2d8] ;  /* 0x0002d80001167983 */ /* 0x000ee80000300800 */
[----:B------:R-:W3:Y:S04]  /*2e6c0*/  LDL.LU R23, [R1+0x2dc] ;  /* 0x0002dc0001177983 */ /* 0x000ee80000300800 */
[----:B---3--:R-:W-:Y:S04]  /*2e6d0*/  STL.64 [R1+0x12a8], R22 ;  /* 0x0012a81601007387 */ /* 0x008fe80000100a00 */
[----:B--2---:R0:W-:Y:S04]  /*2e6e0*/  STL.64 [R1+0x12a0], R20 ;  /* 0x0012a01401007387 */ /* 0x0041e80000100a00 */
[----:B0-----:R-:W2:Y:S04]  /*2e6f0*/  LDL.LU R20, [R1+0x200] ;  /* 0x0002000001147983 */ /* 0x001ea80000300800 */
        /* <DEDUP_REMOVED lines=53> */
[----:B--2---:R0:W-:Y:S04]  /*2ea50*/  STS.128 [R2+0x200], R20 ;  /* 0x0002001402007388 */ /* 0x0041e80000000c00 */
[----:B0-----:R-:W2:Y:S04]  /*2ea60*/  LDL.LU.64 R22, [R1+0x12f8] ;  /* 0x0012f80001167983 */ /* 0x001ea80000300a00 */
        /* <DEDUP_REMOVED lines=14> */
[----:B------:R0:W-:Y:S04]  /*2eb50*/  STL.64 [R1+0x118], R22 ;  /* 0x0001181601007387 */ /* 0x0001e80000100a00 */
[----:B0-----:R-:W2:Y:S04]  /*2eb60*/  LDL.LU.64 R22, [R1+0x12e8] ;  /* 0x0012e80001167983 */ /* 0x001ea80000300a00 */
[----:B------:R-:W2:Y:S04]  /*2eb70*/  LDL.LU.64 R20, [R1+0x12e0] ;  /* 0x0012e00001147983 */ /* 0x000ea80000300a00 */
[----:B------:R-:W-:Y:S06]  /*2eb80*/  BAR.SYNC.DEFER_BLOCKING 0x0 ;  /* 0x0000000000007b1d */ /* 0x000fec0000010000 */
[----:B--2---:R0:W-:Y:S04]  /*2eb90*/  STS.128 [R2], R20 ;  /* 0x0000001402007388 */ /* 0x0041e80000000c00 */
[----:B0-----:R-:W2:Y:S04]  /*2eba0*/  LDL.LU.64 R22, [R1+0x12d8] ;  /* 0x0012d80001167983 */ /* 0x001ea80000300a00 */
[----:B------:R-:W2:Y:S04]  /*2ebb0*/  LDL.LU.64 R20, [R1+0x12d0] ;  /* 0x0012d00001147983 */ /* 0x000ea80000300a00 */
[----:B--2---:R0:W-:Y:S04]  /*2ebc0*/  STS.128 [R2+0x80], R20 ;  /* 0x0000801402007388 */ /* 0x0041e80000000c00 */
[----:B0-----:R-:W2:Y:S04]  /*2ebd0*/  LDL.LU.64 R22, [R1+0x12c8] ;  /* 0x0012c80001167983 */ /* 0x001ea80000300a00 */
[----:B------:R-:W2:Y:S04]  /*2ebe0*/  LDL.LU.64 R20, [R1+0x12c0] ;  /* 0x0012c00001147983 */ /* 0x000ea80000300a00 */
        /* <DEDUP_REMOVED lines=16> */
[----:B----4-:R-:W-:Y:S04]  /*2ecf0*/  STS.128 [R2], R4 ;  /* 0x0000000402007388 */ /* 0x010fe80000000c00 */
[----:B0-----:R-:W-:Y:S04]  /*2ed00*/  STL.64 [R1+0xf0], R20 ;  /* 0x0000f01401007387 */ /* 0x001fe80000100a00 */
[----:B------:R0:W-:Y:S04]  /*2ed10*/  STL.64 [R1+0xf8], R22 ;  /* 0x0000f81601007387 */ /* 0x0001e80000100a00 */
[----:B0-----:R-:W2:Y:S04]  /*2ed20*/  LDL.LU.64 R22, [R1+0x12a8] ;  /* 0x0012a80001167983 */ /* 0x001ea80000300a00 */
[----:B------:R-:W2:Y:S04]  /*2ed30*/  LDL.LU.64 R20, [R1+0x12a0] ;  /* 0x0012a00001147983 */ /* 0x000ea80000300a00 */
[----:B------:R-:W4:Y:S04]  /*2ed40*/  LDL.LU.64 R6, [R1+0x1298] ;  /* 0x0012980001067983 */ /* 0x000f280000300a00 */
[----:B------:R-:W4:Y:S04]  /*2ed50*/  LDL.LU.64 R4, [R1+0x1290] ;  /* 0x0012900001047983 */ /* 0x000f280000300a00 */
[----:B---3--:R-:W-:Y:S04]  /*2ed60*/  STS.128 [R2+0x80], R24 ;  /* 0x0000801802007388 */ /* 0x008fe80000000c00 */
[----:B--2---:R-:W-:Y:S04]  /*2ed70*/  STS.128 [R2+0x200], R20 ;  /* 0x0002001402007388 */ /* 0x004fe80000000c00 */
[----:B----4-:R-:W-:Y:S04]  /*2ed80*/  STS.128 [R2+0x280], R4 ;  /* 0x0002800402007388 */ /* 0x010fe80000000c00 */
[----:B------:R-:W-:Y:S06]  /*2ed90*/  BAR.SYNC.DEFER_BLOCKING 0x0 ;  /* 0x0000000000007b1d */ /* 0x000fec0000010000 */
[----:B------:R-:W0:Y:S04]  /*2eda0*/  LDS.128 R4, [R0] ;  /* 0x0000000000047984 */ /* 0x000e280000000c00 */
[----:B------:R-:W1:Y:S04]  /*2edb0*/  LDS.128 R24, [R28] ;  /* 0x000000001c187984 */ /* 0x000e680000000c00 */
[----:B------:R-:W2:Y:S04]  /*2edc0*/  LDS.128 R20, [R29] ;  /* 0x000000001d147984 */ /* 0x000ea80000000c00 */
[----:B0-----:R-:W-:Y:S04]  /*2edd0*/  STL.64 [R1+0x1e0], R4 ;  /* 0x0001e00401007387 */ /* 0x001fe80000100a00 */
[----:B------:R-:W-:Y:S04]  /*2ede0*/  STL.64 [R1+0x1e8], R6 ;  /* 0x0001e80601007387 */ /* 0x000fe80000100a00 */
[----:B------:R-:W0:Y:S04]  /*2edf0*/  LDS.128 R4, [R3] ;  /* 0x0000000003047984 */ /* 0x000e280000000c00 */
[----:B------:R-:W-:Y:S06]  /*2ee00*/  BAR.SYNC.DEFER_BLOCKING 0x0 ;  /* 0x0000000000007b1d */ /* 0x000fec0000010000 */
[----:B-1----:R-:W-:Y:S04]  /*2ee10*/  STL.64 [R1+0x220], R24 ;  /* 0x0002201801007387 */ /* 0x002fe80000100a00 */
[----:B------:R-:W-:Y:S04]  /*2ee20*/  STL.64 [R1+0x228], R26 ;  /* 0x0002281a01007387 */ /* 0x000fe80000100a00 */
[----:B--2---:R-:W-:Y:S04]  /*2ee30*/  STL.64 [R1+0x290], R20 ;  /* 0x0002901401007387 */ /* 0x004fe80000100a00 */
[----:B------:R-:W-:Y:S04]  /*2ee40*/  STL.64 [R1+0x298], R22 ;  /* 0x0002981601007387 */ /* 0x000fe80000100a00 */
[----:B-----5:R1:W-:Y:S04]  /*2ee50*/  STS.128 [R2+0x80], R8 ;  /* 0x0000800802007388 */ /* 0x0203e80000000c00 */
[----:B0-----:R-:W-:Y:S04]  /*2ee60*/  STL.64 [R1+0x2c0], R4 ;  /* 0x0002c00401007387 */ /* 0x001fe80000100a00 */
[----:B------:R-:W-:Y:S04]  /*2ee70*/  STL.64 [R1+0x2c8], R6 ;  /* 0x0002c80601007387 */ /* 0x000fe80000100a00 */
[----:B-1----:R-:W2:Y:S04]  /*2ee80*/  LDL.LU R8, [R1+0x630] ;  /* 0x0006300001087983 */ /* 0x002ea80000300800 */
[----:B------:R-:W2:Y:S04]  /*2ee90*/  LDL.LU R9, [R1+0x634] ;  /* 0x0006340001097983 */ /* 0x000ea80000300800 */
[----:B------:R-:W3:Y:S04]  /*2eea0*/  LDL.LU R10, [R1+0x638] ;  /* 0x00063800010a7983 */ /* 0x000ee80000300800 */
[----:B------:R-:W3:Y:S04]  /*2eeb0*/  LDL.LU R11, [R1+0x63c] ;  /* 0x00063c00010b7983 */ /* 0x000ee80000300800 */
[----:B---3--:R-:W-:Y:S04]  /*2eec0*/  STL.64 [R1+0x1228], R10 ;  /* 0x0012280a01007387 */ /* 0x008fe80000100a00 */
[----:B--2---:R-:W-:Y:S04]  /*2eed0*/  STL.64 [R1+0x1220], R8 ;  /* 0x0012200801007387 */ /* 0x004fe80000100a00 */
[----:B------:R-:W2:Y:S04]  /*2eee0*/  LDL.LU R20, [R1+0x4e0] ;  /* 0x0004e00001147983 */ /* 0x000ea80000300800 */
        /* <DEDUP_REMOVED lines=39> */
[----:B------:R0:W-:Y:S04]  /*2f160*/  STS.128 [R2], R16 ;  /* 0x0000001002007388 */ /* 0x0001e80000000c00 */
[----:B------:R1:W-:Y:S04]  /*2f170*/  STS.128 [R2+0x200], R12 ;  /* 0x0002000c02007388 */ /* 0x0003e80000000c00 */
        /* <DEDUP_REMOVED lines=8> */
[----:B0-----:R-:W5:Y:S04]  /*2f200*/  LDL.LU R16, [R1+0x620] ;  /* 0x0006200001107983 */ /* 0x001f680000300800 */
[----:B------:R-:W5:Y:S04]  /*2f210*/  LDL.LU R17, [R1+0x624] ;  /* 0x0006240001117983 */ /* 0x000f680000300800 */
[----:B------:R-:W5:Y:S04]  /*2f220*/  LDL.LU R18, [R1+0x628] ;  /* 0x0006280001127983 */ /* 0x000f680000300800 */
[----:B------:R-:W5:Y:S04]  /*2f230*/  LDL.LU R19, [R1+0x62c] ;  /* 0x00062c0001137983 */ /* 0x000f680000300800 */
[----:B------:R-:W3:Y:S04]  /*2f240*/  LDL.LU R4, [R1+0x560] ;  /* 0x0005600001047983 */ /* 0x000ee80000300800 */
[----:B------:R-:W3:Y:S04]  /*2f250*/  LDL.LU R5, [R1+0x564] ;  /* 0x0005640001057983 */ /* 0x000ee80000300800 */
[----:B------:R-:W3:Y:S04]  /*2f260*/  LDL.LU R6, [R1+0x568] ;  /* 0x0005680001067983 */ /* 0x000ee80000300800 */
[----:B------:R-:W3:Y:S04]  /*2f270*/  LDL.LU R7, [R1+0x56c] ;  /* 0x00056c0001077983 */ /* 0x000ee80000300800 */
[----:B-1----:R-:W3:Y:S04]  /*2f280*/  LDL.LU R12, [R1+0x640] ;  /* 0x00064000010c7983 */ /* 0x002ee80000300800 */
[----:B------:R-:W3:Y:S04]  /*2f290*/  LDL.LU R13, [R1+0x644] ;  /* 0x00064400010d7983 */ /* 0x000ee80000300800 */
[----:B------:R-:W3:Y:S04]  /*2f2a0*/  LDL.LU R14, [R1+0x648] ;  /* 0x00064800010e7983 */ /* 0x000ee80000300800 */
[----:B------:R-:W3:Y:S04]  /*2f2b0*/  LDL.LU R15, [R1+0x64c] ;  /* 0x00064c00010f7983 */ /* 0x000ee80000300800 */
        /* <DEDUP_REMOVED lines=39> */
[----:B---3--:R-:W-:Y:S04]  /*2f530*/  STS.128 [R2], R20 ;  /* 0x0000001402007388 */ /* 0x008fe80000000c00 */
[----:B0-----:R-:W-:Y:S04]  /*2f540*/  STL.64 [R1+0x2b0], R24 ;  /* 0x0002b01801007387 */ /* 0x001fe80000100a00 */
[----:B------:R0:W-:Y:S04]  /*2f550*/  STL.64 [R1+0x2b8], R26 ;  /* 0x0002b81a01007387 */ /* 0x0001e80000100a00 */
[----:B0-----:R-:W2:Y:S04]  /*2f560*/  LDL.LU.64 R26, [R1+0x1248] ;  /* 0x00124800011a7983 */ /* 0x001ea80000300a00 */
[----:B------:R-:W2:Y:S04]  /*2f570*/  LDL.LU.64 R24, [R1+0x1240] ;  /* 0x0012400001187983 */ /* 0x000ea80000300a00 */
[----:B------:R-:W3:Y:S04]  /*2f580*/  LDL.LU.64 R22, [R1+0x1238] ;  /* 0x0012380001167983 */ /* 0x000ee80000300a00 */
[----:B------:R-:W3:Y:S04]  /*2f590*/  LDL.LU.64 R20, [R1+0x1230] ;  /* 0x0012300001147983 */ /* 0x000ee80000300a00 */
[----:B----4-:R0:W-:Y:S04]  /*2f5a0*/  STS.128 [R2+0x80], R8 ;  /* 0x0000800802007388 */ /* 0x0101e80000000c00 */
[----:B0-----:R-:W4:Y:S04]  /*2f5b0*/  LDL.LU.64 R10, [R1+0x1228] ;  /* 0x00122800010a7983 */ /* 0x001f280000300a00 */
[----:B------:R-:W4:Y:S04]  /*2f5c0*/  LDL.LU.64 R8, [R1+0x1220] ;  /* 0x0012200001087983 */ /* 0x000f280000300a00 */
[----:B--2---:R-:W-:Y:S04]  /*2f5d0*/  STS.128 [R2+0x200], R24 ;  /* 0x0002001802007388 */ /* 0x004fe80000000c00 */
[----:B---3--:R-:W-:Y:S04]  /*2f5e0*/  STS.128 [R2+0x280], R20 ;  /* 0x0002801402007388 */ /* 0x008fe80000000c00 */
[----:B------:R-:W-:Y:S06]  /*2f5f0*/  BAR.SYNC.DEFER_BLOCKING 0x0 ;  /* 0x0000000000007b1d */ /* 0x000fec0000010000 */
[----:B------:R-:W0:Y:S04]  /*2f600*/  LDS.128 R24, [R0] ;  /* 0x0000000000187984 */ /* 0x000e280000000c00 */
[----:B------:R-:W1:Y:S04]  /*2f610*/  LDS.128 R20, [R28] ;  /* 0x000000001c147984 */ /* 0x000e680000000c00 */
[----:B0-----:R-:W-:Y:S04]  /*2f620*/  STL.64 [R1+0x130], R24 ;  /* 0x0001301801007387 */ /* 0x001fe80000100a00 */
[----:B------:R-:W-:Y:S04]  /*2f630*/  STL.64 [R1+0x138], R26 ;  /* 0x0001381a01007387 */ /* 0x000fe80000100a00 */
[----:B-1----:R-:W-:Y:S04]  /*2f640*/  STL.64 [R1+0x1c0], R20 ;  /* 0x0001c01401007387 */ /* 0x002fe80000100a00 */
[----:B------:R-:W-:Y:S04]  /*2f650*/  STL.64 [R1+0x1c8], R22 ;  /* 0x0001c81601007387 */ /* 0x000fe80000100a00 */
[----:B------:R-:W0:Y:S04]  /*2f660*/  LDS.128 R24, [R29] ;  /* 0x000000001d187984 */ /* 0x000e280000000c00 */
[----:B------:R-:W1:Y:S04]  /*2f670*/  LDS.128 R20, [R3] ;  /* 0x0000000003147984 */ /* 0x000e680000000c00 */
[----:B------:R-:W-:Y:S06]  /*2f680*/  BAR.SYNC.DEFER_BLOCKING 0x0 ;  /* 0x0000000000007b1d */ /* 0x000fec0000010000 */
[----:B------:R-:W-:Y:S04]  /*2f690*/  STS.128 [R2], R4 ;  /* 0x0000000402007388 */ /* 0x000fe80000000c00 */
[----:B-----5:R-:W-:Y:S04]  /*2f6a0*/  STS.128 [R2+0x80], R16 ;  /* 0x0000801002007388 */ /* 0x020fe80000000c00 */
[----:B----4-:R-:W-:Y:S04]  /*2f6b0*/  STS.128 [R2+0x200], R8 ;  /* 0x0002000802007388 */ /* 0x010fe80000000c00 */
[----:B------:R-:W-:Y:S04]  /*2f6c0*/  STS.128 [R2+0x280], R12 ;  /* 0x0002800c02007388 */ /* 0x000fe80000000c00 */
[----:B------:R-:W-:Y:S06]  /*2f6d0*/  BAR.SYNC.DEFER_BLOCKING 0x0 ;  /* 0x0000000000007b1d */ /* 0x000fec0000010000 */
[----:B------:R-:W2:Y:S04]  /*2f6e0*/  LDS.128 R8, [R0] ;  /* 0x0000000000087984 */ /* 0x000ea80000000c00 */
[----:B0-----:R-:W-:Y:S04]  /*2f6f0*/  STL.64 [R1+0x120], R24 ;  /* 0x0001201801007387 */ /* 0x001fe80000100a00 */
[----:B------:R-:W-:Y:S04]  /*2f700*/  STL.64 [R1+0x128], R26 ;  /* 0x0001281a01007387 */ /* 0x000fe80000100a00 */
[----:B------:R-:W0:Y:S04]  /*2f710*/  LDS.128 R4, [R28] ;  /* 0x000000001c047984 */ /* 0x000e280000000c00 */
[----:B-1----:R-:W-:Y:S04]  /*2f720*/  STL.64 [R1+0x2a0], R20 ;  /* 0x0002a01401007387 */ /* 0x002fe80000100a00 */
[----:B------:R-:W-:Y:S04]  /*2f730*/  STL.64 [R1+0x2a8], R22 ;  /* 0x0002a81601007387 */ /* 0x000fe80000100a00 */
[----:B------:R-:W1:Y:S04]  /*2f740*/  LDS.128 R12, [R29] ;  /* 0x000000001d0c7984 */ /* 0x000e680000000c00 */
[----:B--2---:R-:W-:Y:S04]  /*2f750*/  STL.64 [R1+0x300], R8 ;  /* 0x0003000801007387 */ /* 0x004fe80000100a00 */
[----:B------:R-:W-:Y:S04]  /*2f760*/  STL.64 [R1+0x308], R10 ;  /* 0x0003080a01007387 */ /* 0x000fe80000100a00 */
[----:B------:R-:W2:Y:S04]  /*2f770*/  LDS.128 R8, [R3] ;  /* 0x0000000003087984 */ /* 0x000ea80000000c00 */
[----:B0-----:R0:W-:Y:S04]  /*2f780*/  STL.64 [R1+0x330], R4 ;  /* 0x0003300401007387 */ /* 0x0011e80000100a00 */
[----:B------:R3:W-:Y:S04]  /*2f790*/  STL.64 [R1+0x338], R6 ;  /* 0x0003380601007387 */ /* 0x0007e80000100a00 */
[----:B0-----:R-:W4:Y:S04]  /*2f7a0*/  LDL.LU R4, [R1+0x7b0] ;  /* 0x0007b00001047983 */ /* 0x001f280000300800 */
[----:B-1----:R-:W-:Y:S04]  /*2f7b0*/  STL.64 [R1+0x380], R12 ;  /* 0x0003800c01007387 */ /* 0x002fe80000100a00 */
[----:B------:R-:W-:Y:S04]  /*2f7c0*/  STL.64 [R1+0x388], R14 ;  /* 0x0003880e01007387 */ /* 0x000fe80000100a00 */
[----:B--2---:R-:W-:Y:S04]  /*2f7d0*/  STL.64 [R1+0x390], R8 ;  /* 0x0003900801007387 */ /* 0x004fe80000100a00 */
[----:B------:R-:W-:Y:S04]  /*2f7e0*/  STL.64 [R1+0x398], R10 ;  /* 0x0003980a01007387 */ /* 0x000fe80000100a00 */
[----:B------:R-:W4:Y:S04]  /*2f7f0*/  LDL.LU R5, [R1+0x7b4] ;  /* 0x0007b40001057983 */ /* 0x000f280000300800 */
[----:B---3--:R-:W2:Y:S04]  /*2f800*/  LDL.LU R6, [R1+0x7b8] ;  /* 0x0007b80001067983 */ /* 0x008ea80000300800 */
[----:B------:R-:W2:Y:S04]  /*2f810*/  LDL.LU R7, [R1+0x7bc] ;  /* 0x0007bc0001077983 */ /* 0x000ea80000300800 */
[----:B------:R-:W-:Y:S06]  /*2f820*/  BAR.SYNC.DEFER_BLOCKING 0x0 ;  /* 0x0000000000007b1d */ /* 0x000fec0000010000 */
[----:B--2---:R-:W-:Y:S04]  /*2f830*/  STL.64 [R1+0x11c8], R6 ;  /* 0x0011c80601007387 */ /* 0x004fe80000100a00 */
[----:B----4-:R0:W-:Y:S04]  /*2f840*/  STL.64 [R1+0x11c0], R4 ;  /* 0x0011c00401007387 */ /* 0x0101e80000100a00 */
        /* <DEDUP_REMOVED lines=76> */
[----:B0-----:R-:W-:Y:S04]  /*2fd10*/  STL.64 [R1+0x360], R4 ;  /* 0x0003600401007387 */ /* 0x001fe80000100a00 */
[----:B------:R0:W-:Y:S04]  /*2fd20*/  STL.64 [R1+0x368], R6 ;  /* 0x0003680601007387 */ /* 0x0001e80000100a00 */
[----:B0-----:R-:W2:Y:S04]  /*2fd30*/  LDL.LU.64 R6, [R1+0x11e8] ;  /* 0x0011e80001067983 */ /* 0x001ea80000300a00 */
[----:B------:R-:W2:Y:S04]  /*2fd40*/  LDL.LU.64 R4, [R1+0x11e0] ;  /* 0x0011e00001047983 */ /* 0x000ea80000300a00 */
[----:B--2---:R0:W-:Y:S04]  /*2fd50*/  STS.128 [R2], R4 ;  /* 0x0000000402007388 */ /* 0x0041e80000000c00 */
[----:B0-----:R-:W2:Y:S04]  /*2fd60*/  LDL.LU.64 R6, [R1+0x11d8] ;  /* 0x0011d80001067983 */ /* 0x001ea80000300a00 */
[----:B------:R-:W2:Y:S04]  /*2fd70*/  LDL.LU.64 R4, [R1+0x11d0] ;  /* 0x0011d00001047983 */ /* 0x000ea80000300a00 */
[----:B--2---:R0:W-:Y:S04]  /*2fd80*/  STS.128 [R2+0x80], R4 ;  /* 0x0000800402007388 */ /* 0x0041e80000000c00 */
[----:B0-----:R-:W2:Y:S04]  /*2fd90*/  LDL.LU.64 R6, [R1+0x11c8] ;  /* 0x0011c80001067983 */ /* 0x001ea80000300a00 */
[----:B------:R-:W2:Y:S04]  /*2fda0*/  LDL.LU.64 R4, [R1+0x11c0] ;  /* 0x0011c00001047983 */ /* 0x000ea80000300a00 */
[----:B---3--:R-:W-:Y:S04]  /*2fdb0*/  STS.128 [R2+0x280], R24 ;  /* 0x0002801802007388 */ /* 0x008fe80000000c00 */
[----:B--2---:R0:W-:Y:S04]  /*2fdc0*/  STS.128 [R2+0x200], R4 ;  /* 0x0002000402007388 */ /* 0x0041e80000000c00 */
[----:B------:R-:W-:Y:S06]  /*2fdd0*/  BAR.SYNC.DEFER_BLOCKING 0x0 ;  /* 0x0000000000007b1d */ /* 0x000fec0000010000 */
[----:B0-----:R-:W2:Y:S04]  /*2fde0*/  LDL.LU R4, [R1+0x11b8] ;  /* 0x0011b80001047983 */ /* 0x001ea80000300800 */
[----:B------:R-:W3:Y:S04]  /*2fdf0*/  LDL R7, [R1+0xae0] ;  /* 0x000ae00001077983 */ /* 0x000ee80000100800 */
[----:B------:R-:W0:Y:S04]  /*2fe00*/  LDS.128 R24, [R0] ;  /* 0x0000000000187984 */ /* 0x000e280000000c00 */
[----:B------:R-:W-:Y:S04]  /*2fe10*/  STL [R1+0x112c], R0 ;  /* 0x00112c0001007387 */ /* 0x000fe80000100800 */
[----:B0-----:R-:W-:Y:S04]  /*2fe20*/  STL.64 [R1+0x2e0], R24 ;  /* 0x0002e01801007387 */ /* 0x001fe80000100a00 */
[----:B------:R-:W-:Y:S04]  /*2fe30*/  STL.64 [R1+0x2e8], R26 ;  /* 0x0002e81a01007387 */ /* 0x000fe80000100a00 */
[----:B------:R-:W0:Y:S04]  /*2fe40*/  LDS.128 R24, [R28] ;  /* 0x000000001c187984 */ /* 0x000e280000000c00 */
[----:B------:R-:W2:Y:S04]  /*2fe50*/  LDL.LU R5, [R1+0x10] ;  /* 0x0000100001057983 */ /* 0x000ea80000300800 */
[----:B------:R-:W2:Y:S04]  /*2fe60*/  LDL R6, [R1+0xadc] ;  /* 0x000adc0001067983 */ /* 0x000ea80000100800 */
[----:B0-----:R-:W-:Y:S04]  /*2fe70*/  STL.64 [R1+0x310], R24 ;  /* 0x0003101801007387 */ /* 0x001fe80000100a00 */
[----:B------:R-:W-:Y:S04]  /*2fe80*/  STL.64 [R1+0x318], R26 ;  /* 0x0003181a01007387 */ /* 0x000fe80000100a00 */
[----:B------:R-:W0:Y:S04]  /*2fe90*/  LDS.128 R24, [R29] ;  /* 0x000000001d187984 */ /* 0x000e280000000c00 */
[----:B------:R-:W-:Y:S04]  /*2fea0*/  STL [R1+0x1128], R28 ;  /* 0x0011281c01007387 */ /* 0x000fe80000100800 */
[----:B------:R-:W-:Y:S04]  /*2feb0*/  STL [R1+0x1124], R29 ;  /* 0x0011241d01007387 */ /* 0x000fe80000100800 */
[----:B0-----:R-:W-:Y:S04]  /*2fec0*/  STL.64 [R1+0x350], R24 ;  /* 0x0003501801007387 */ /* 0x001fe80000100a00 */
[----:B------:R-:W-:Y:S04]  /*2fed0*/  STL.64 [R1+0x358], R26 ;  /* 0x0003581a01007387 */ /* 0x000fe80000100a00 */
[----:B------:R-:W0:Y:S04]  /*2fee0*/  LDS.128 R24, [R3] ;  /* 0x0000000003187984 */ /* 0x000e280000000c00 */
[----:B------:R-:W-:Y:S06]  /*2fef0*/  BAR.SYNC.DEFER_BLOCKING 0x0 ;  /* 0x0000000000007b1d */ /* 0x000fec0000010000 */
[----:B------:R-:W-:Y:S04]  /*2ff00*/  STS.128 [R2], R20 ;  /* 0x0000001402007388 */ /* 0x000fe80000000c00 */
[----:B-----5:R-:W-:Y:S04]  /*2ff10*/  STS.128 [R2+0x80], R16 ;  /* 0x0000801002007388 */ /* 0x020fe80000000c00 */
[----:B0-----:R0:W-:Y:S04]  /*2ff20*/  STL.64 [R1+0x340], R24 ;  /* 0x0003401801007387 */ /* 0x0011e80000100a00 */
[----:B------:R1:W-:Y:S04]  /*2ff30*/  STL.64 [R1+0x348], R26 ;  /* 0x0003481a01007387 */ /* 0x0003e80000100a00 */
[----:B0-----:R-:W5:Y:S04]  /*2ff40*/  LDL.LU.64 R24, [R1+0x11b0] ;  /* 0x0011b00001187983 */ /* 0x001f680000300a00 */
[----:B------:R-:W5:Y:S04]  /*2ff50*/  LDL.LU.64 R22, [R1+0x11a8] ;  /* 0x0011a80001167983 */ /* 0x000f680000300a00 */
[----:B------:R-:W5:Y:S04]  /*2ff60*/  LDL.LU.64 R20, [R1+0x11a0] ;  /* 0x0011a00001147983 */ /* 0x000f680000300a00 */
[----:B------:R-:W5:Y:S04]  /*2ff70*/  LDL.LU.64 R18, [R1+0x1198] ;  /* 0x0011980001127983 */ /* 0x000f680000300a00 */
[----:B------:R-:W5:Y:S04]  /*2ff80*/  LDL.LU R17, [R1+0x1194] ;  /* 0x0011940001117983 */ /* 0x000f680000300800 */
[----:B------:R-:W5:Y:S04]  /*2ff90*/  LDL R28, [R1+0xae4] ;  /* 0x000ae400011c7983 */ /* 0x000f680000100800 */
[----:B------:R-:W5:Y:S04]  /*2ffa0*/  LDL.LU R29, [R1+0x170] ;  /* 0x00017000011d7983 */ /* 0x000f680000300800 */
[----:B-1----:R-:W5:Y:S04]  /*2ffb0*/  LDL.LU R26, [R1+0x160] ;  /* 0x00016000011a7983 */ /* 0x002f680000300800 */
[----:B------:R-:W5:Y:S04]  /*2ffc0*/  LDL R27, [R1+0xae8] ;  /* 0x000ae800011b7983 */ /* 0x000f680000100800 */
[----:B------:R-:W5:Y:S04]  /*2ffd0*/  LDL R0, [R1+0xaec] ;  /* 0x000aec0001007983 */ /* 0x000f680000100800 */
[----:B------:R-:W-:Y:S04]  /*2ffe0*/  STS.128 [R2+0x200], R8 ;  /* 0x0002000802007388 */ /* 0x000fe80000000c00 */
[----:B----4-:R0:W-:Y:S02]  /*2fff0*/  STS.128 [R2+0x280], R12 ;  /* 0x0002800c02007388 */ /* 0x0101e40000000c00 */
[----:B0-----:R-:W-:-:S02]  /*30000*/  IMAD.MOV.U32 R14, RZ, RZ, c[0x0][0x194] ;  /* 0x00006500ff0e7624 */ /* 0x001fc400078e00ff */
[C---:B---3--:R-:W-:Y:S01]  /*30010*/  IMAD R8, R7.reuse, c[0x0][0x194], RZ ;  /* 0x0000650007087a24 */ /* 0x048fe200078e02ff */
[----:B------:R-:W-:Y:S01]  /*30020*/  BAR.SYNC.DEFER_BLOCKING 0x0 ;  /* 0x0000000000007b1d */ /* 0x000fe20000010000 */
[----:B------:R-:W-:-:S03]  /*30030*/  ISETP.GE.AND P0, PT, R7, c[0x0][0x178], PT ;  /* 0x00005e0007007a0c */ /* 0x000fc60003f06270 */
[----:B------:R-:W-:-:S04]  /*30040*/  LEA R12, P1, R8, c[0x0][0x170], 0x1 ;  /* 0x00005c00080c7a11 */ /* 0x000fc800078208ff */
[----:B------:R-:W-:Y:S01]  /*30050*/  LEA.HI.X.SX32 R13, R8, c[0x0][0x174], 0x1, P1 ;  /* 0x00005d00080d7a11 */ /* 0x000fe200008f0eff */
[----:B------:R-:W-:-:S05]  /*30060*/  IMAD R8, R14, 0x40, R8 ;  /* 0x000000400e087824 */ /* 0x000fca00078e0208 */
[----:B------:R-:W-:-:S04]  /*30070*/  LEA R10, P1, R8, c[0x0][0x170], 0x1 ;  /* 0x00005c00080a7a11 */ /* 0x000fc800078208ff */
[----:B------:R-:W-:Y:S02]  /*30080*/  LEA.HI.X.SX32 R11, R8, c[0x0][0x174], 0x1, P1 ;  /* 0x00005d00080b7a11 */ /* 0x000fe400008f0eff */
[C---:B--2---:R-:W-:Y:S01]  /*30090*/  ISETP.LT.AND P0, PT, R6.reuse, c[0x0][0x17c], !P0 ;  /* 0x00005f0006007a0c */ /* 0x044fe20004701270 */
[----:B------:R-:W-:-:S04]  /*300a0*/  IMAD R16, R6, c[0x0][0x198], RZ ;  /* 0x0000660006107a24 */ /* 0x000fc800078e02ff */
[----:B------:R-:W-:-:S08]  /*300b0*/  IMAD.WIDE R2, R16, 0x2, R12 ;  /* 0x0000000210027825 */ /* 0x000fd000078e020c */
[----:B-----5:R0:W-:Y:S01]  /*300c0*/  @P0 STG.E.U16 [R2.64], R17 ;  /* 0x0000001102000986 */ /* 0x0201e2000c101506 */
[----:B------:R-:W-:-:S04]  /*300d0*/  ISETP.GE.AND P0, PT, R6, c[0x0][0x17c], PT ;  /* 0x00005f0006007a0c */ /* 0x000fc80003f06270 */
[----:B------:R-:W-:Y:S01]  /*300e0*/  ISETP.LT.AND P2, PT, R28, c[0x0][0x178], !P0 ;  /* 0x00005e001c007a0c */ /* 0x000fe20004741270 */
[----:B0-----:R-:W-:-:S12]  /*300f0*/  IMAD.WIDE R2, R16, 0x2, R10 ;  /* 0x0000000210027825 */ /* 0x001fd800078e020a */
[----:B------:R0:W-:Y:S01]  /*30100*/  @P2 STG.E.U16 [R2.64], R5 ;  /* 0x0000000502002986 */ /* 0x0001e2000c101506 */
[----:B------:R-:W-:Y:S01]  /*30110*/  ISETP.LT.AND P2, PT, R27, c[0x0][0x178], !P0 ;  /* 0x00005e001b007a0c */ /* 0x000fe20004741270 */
[----:B0-----:R-:W-:-:S05]  /*30120*/  IMAD R2, R14, 0x40, R8 ;  /* 0x000000400e027824 */ /* 0x001fca00078e0208 */
[----:B------:R-:W-:-:S04]  /*30130*/  LEA R8, P1, R2, c[0x0][0x170], 0x1 ;  /* 0x00005c0002087a11 */ /* 0x000fc800078208ff */
[----:B------:R-:W-:Y:S01]  /*30140*/  LEA.HI.X.SX32 R9, R2, c[0x0][0x174], 0x1, P1 ;  /* 0x00005d0002097a11 */ /* 0x000fe200008f0eff */
[----:B------:R-:W-:-:S04]  /*30150*/  IMAD R14, R14, 0x40, R2 ;  /* 0x000000400e0e7824 */ /* 0x000fc800078e0202 */
[----:B------:R-:W-:Y:S01]  /*30160*/  IMAD.WIDE R2, R16, 0x2, R8 ;  /* 0x0000000210027825 */ /* 0x000fe200078e0208 */
[----:B------:R-:W-:-:S04]  /*30170*/  ISETP.LT.AND P1, PT, R0, c[0x0][0x178], !P0 ;  /* 0x00005e0000007a0c */ /* 0x000fc80004721270 */
[----:B------:R0:W-:Y:S02]  /*30180*/  @P2 STG.E.U16 [R2.64], R21 ;  /* 0x0000001502002986 */ /* 0x0001e4000c101506 */
[----:B0-----:R-:W-:-:S04]  /*30190*/  LEA R2, P2, R14, c[0x0][0x170], 0x1 ;  /* 0x00005c000e027a11 */ /* 0x001fc800078408ff */
[----:B------:R-:W-:Y:S02]  /*301a0*/  LEA.HI.X.SX32 R3, R14, c[0x0][0x174], 0x1, P2 ;  /* 0x00005d000e037a11 */ /* 0x000fe400010f0eff */
[----:B------:R-:W-:-:S04]  /*301b0*/  IADD3 R14, R6, 0x1, RZ ;  /* 0x00000001060e7810 */ /* 0x000fc80007ffe0ff */
[----:B------:R-:W-:Y:S01]  /*301c0*/  ISETP.GE.AND P0, PT, R14, c[0x0][0x17c], PT ;  /* 0x00005f000e007a0c */ /* 0x000fe20003f06270 */
[----:B------:R-:W-:-:S05]  /*301d0*/  IMAD.WIDE R14, R16, 0x2, R2 ;  /* 0x00000002100e7825 */ /* 0x000fca00078e0202 */
[----:B------:R0:W-:Y:S01]  /*301e0*/  @P1 STG.E.U16 [R14.64], R24 ;  /* 0x000000180e001986 */ /* 0x0001e2000c101506 */
[----:B------:R-:W-:Y:S02]  /*301f0*/  ISETP.LT.AND P1, PT, R7, c[0x0][0x178], !P0 ;  /* 0x00005e0007007a0c */ /* 0x000fe40004721270 */
[----:B0-----:R-:W-:Y:S02]  /*30200*/  IADD3 R14, R16, c[0x0][0x198], RZ ;  /* 0x00006600100e7a10 */ /* 0x001fe40007ffe0ff */
[----:B------:R-:W-:-:S03]  /*30210*/  PRMT R15, R17, 0x7632, R15 ;  /* 0x00007632110f7816 */ /* 0x000fc6000000000f */
[----:B------:R-:W-:-:S06]  /*30220*/  IMAD.WIDE R16, R14, 0x2, R12 ;  /* 0x000000020e107825 */ /* 0x000fcc00078e020c */
[----:B------:R0:W-:Y:S01]  /*30230*/  @P1 STG.E.U16 [R16.64], R15 ;  /* 0x0000000f10001986 */ /* 0x0001e2000c101506 */
[----:B------:R-:W-:Y:S02]  /*30240*/  ISETP.LT.AND P1, PT, R28, c[0x0][0x178], !P0 ;  /* 0x00005e001c007a0c */ /* 0x000fe40004721270 */
[----:B0-----:R-:W-:Y:S01]  /*30250*/  PRMT R15, R5, 0x7632, R15 ;  /* 0x00007632050f7816 */ /* 0x001fe2000000000f */
[----:B------:R-:W-:-:S10]  /*30260*/  IMAD.WIDE R16, R14, 0x2, R10 ;  /* 0x000000020e107825 */ /* 0x000fd400078e020a */
[----:B------:R0:W-:Y:S01]  /*30270*/  @P1 STG.E.U16 [R16.64], R15 ;  /* 0x0000000f10001986 */ /* 0x0001e2000c101506 */
[----:B------:R-:W-:Y:S02]  /*30280*/  ISETP.LT.AND P1, PT, R27, c[0x0][0x178], !P0 ;  /* 0x00005e001b007a0c */ /* 0x000fe40004721270 */
[----:B------:R-:W-:Y:S02]  /*30290*/  ISETP.LT.AND P0, PT, R0, c[0x0][0x178], !P0 ;  /* 0x00005e0000007a0c */ /* 0x000fe40004701270 */
[----:B0-----:R-:W-:Y:S01]  /*302a0*/  PRMT R15, R21, 0x7632, R15 ;  /* 0x00007632150f7816 */ /* 0x001fe2000000000f */
[----:B------:R-:W-:Y:S01]  /*302b0*/  IMAD.WIDE R16, R14, 0x2, R8 ;  /* 0x000000020e107825 */ /* 0x000fe200078e0208 */
[----:B------:R-:W2:Y:S07]  /*302c0*/  LDL.LU R21, [R1+0x1190] ;  /* 0x0011900001157983 */ /* 0x000eae0000300800 */
[----:B------:R0:W-:Y:S04]  /*302d0*/  @P1 STG.E.U16 [R16.64], R15 ;  /* 0x0000000f10001986 */ /* 0x0001e8000c101506 */
[----:B------:R-:W3:Y:S01]  /*302e0*/  LDL.LU R5, [R1+0x190] ;  /* 0x0001900001057983 */ /* 0x000ee20000300800 */
[----:B0-----:R-:W-:Y:S01]  /*302f0*/  PRMT R15, R24, 0x7632, R15 ;  /* 0x00007632180f7816 */ /* 0x001fe2000000000f */
[----:B------:R-:W-:-:S05]  /*30300*/  IMAD.WIDE R16, R14, 0x2, R2 ;  /* 0x000000020e107825 */ /* 0x000fca00078e0202 */
[----:B------:R0:W-:Y:S01]  /*30310*/  @P0 STG.E.U16 [R16.64], R15 ;  /* 0x0000000f10000986 */ /* 0x0001e2000c101506 */
[----:B------:R-:W-:Y:S02]  /*30320*/  IADD3 R14, R14, c[0x0][0x198], RZ ;  /* 0x000066000e0e7a10 */ /* 0x000fe40007ffe0ff */
[----:B0-----:R-:W-:-:S04]  /*30330*/  IADD3 R15, R6, 0x2, RZ ;  /* 0x00000002060f7810 */ /* 0x001fc80007ffe0ff */
[----:B------:R-:W-:-:S04]  /*30340*/  ISETP.GE.AND P0, PT, R15, c[0x0][0x17c], PT ;  /* 0x00005f000f007a0c */ /* 0x000fc80003f06270 */
[----:B------:R-:W-:Y:S01]  /*30350*/  ISETP.LT.AND P1, PT, R7, c[0x0][0x178], !P0 ;  /* 0x00005e0007007a0c */ /* 0x000fe20004721270 */
[----:B------:R-:W-:Y:S01]  /*30360*/  IMAD.WIDE R16, R14, 0x2, R12 ;  /* 0x000000020e107825 */ /* 0x000fe200078e020c */
[----:B------:R-:W-:-:S11]  /*30370*/  ISETP.LT.AND P2, PT, R28, c[0x0][0x178], !P0 ;  /* 0x00005e001c007a0c */ /* 0x000fd60004741270 */
[----:B------:R0:W-:Y:S01]  /*30380*/  @P1 STG.E.U16 [R16.64], R29 ;  /* 0x0000001d10001986 */ /* 0x0001e2000c101506 */
[----:B------:R-:W-:Y:S01]  /*30390*/  ISETP.LT.AND P1, PT, R27, c[0x0][0x178], !P0 ;  /* 0x00005e001b007a0c */ /* 0x000fe20004721270 */
[----:B0-----:R-:W-:-:S05]  /*303a0*/  IMAD.WIDE R16, R14, 0x2, R10 ;  /* 0x000000020e107825 */ /* 0x001fca00078e020a */
[----:B------:R0:W-:Y:S02]  /*303b0*/  @P2 STG.E.U16 [R16.64], R26 ;  /* 0x0000001a10002986 */ /* 0x0001e4000c101506 */
[----:B0-----:R-:W-:-:S05]  /*303c0*/  IMAD.WIDE R16, R14, 0x2, R8 ;  /* 0x000000020e107825 */ /* 0x001fca00078e0208 */
[----:B------:R0:W-:Y:S01]  /*303d0*/  @P1 STG.E.U16 [R16.64], R20 ;  /* 0x0000001410001986 */ /* 0x0001e2000c101506 */
[----:B------:R-:W-:Y:S02]  /*303e0*/  ISETP.LT.AND P1, PT, R0, c[0x0][0x178], !P0 ;  /* 0x00005e0000007a0c */ /* 0x000fe40004721270 */
[----:B------:R-:W-:-:S04]  /*303f0*/  IADD3 R15, R6, 0x3, RZ ;  /* 0x00000003060f7810 */ /* 0x000fc80007ffe0ff */
[----:B------:R-:W-:Y:S01]  /*30400*/  ISETP.GE.AND P0, PT, R15, c[0x0][0x17c], PT ;  /* 0x00005f000f007a0c */ /* 0x000fe20003f06270 */
[C---:B0-----:R-:W-:Y:S01]  /*30410*/  IMAD.WIDE R16, R14.reuse, 0x2, R2 ;  /* 0x000000020e107825 */ /* 0x041fe200078e0202 */
[----:B------:R-:W-:-:S05]  /*30420*/  IADD3 R14, R14, c[0x0][0x198], RZ ;  /* 0x000066000e0e7a10 */ /* 0x000fca0007ffe0ff */
[----:B------:R0:W-:Y:S01]  /*30430*/  @P1 STG.E.U16 [R16.64], R19 ;  /* 0x0000001310001986 */ /* 0x0001e2000c101506 */
[----:B------:R-:W-:Y:S02]  /*30440*/  ISETP.LT.AND P1, PT, R7, c[0x0][0x178], !P0 ;  /* 0x00005e0007007a0c */ /* 0x000fe40004721270 */
[----:B------:R-:W-:Y:S01]  /*30450*/  PRMT R15, R29, 0x7632, R15 ;  /* 0x000076321d0f7816 */ /* 0x000fe2000000000f */
[----:B0-----:R-:W-:-:S10]  /*30460*/  IMAD.WIDE R16, R14, 0x2, R12 ;  /* 0x000000020e107825 */ /* 0x001fd400078e020c */
[----:B------:R0:W-:Y:S01]  /*30470*/  @P1 STG.E.U16 [R16.64], R15 ;  /* 0x0000000f10001986 */ /* 0x0001e2000c101506 */
[----:B------:R-:W-:Y:S02]  /*30480*/  ISETP.LT.AND P1, PT, R28, c[0x0][0x178], !P0 ;  /* 0x00005e001c007a0c */ /* 0x000fe40004721270 */
[----:B0-----:R-:W-:Y:S01]  /*30490*/  PRMT R15, R26, 0x7632, R15 ;  /* 0x000076321a0f7816 */ /* 0x001fe2000000000f */
[----:B------:R-:W-:-:S10]  /*304a0*/  IMAD.WIDE R16, R14, 0x2, R10 ;  /* 0x000000020e107825 */ /* 0x000fd400078e020a */
[----:B------:R0:W-:Y:S02]  /*304b0*/  @P1 STG.E.U16 [R16.64], R15 ;  /* 0x0000000f10001986 */ /* 0x0001e4000c101506 */
[----:B0-----:R-:W-:Y:S02]  /*304c0*/  PRMT R15, R20, 0x7632, R15 ;  /* 0x00007632140f7816 */ /* 0x001fe4000000000f */
[----:B------:R-:W4:Y:S01]  /*304d0*/  LDL.LU R20, [R1+0x118c] ;  /* 0x00118c0001147983 */ /* 0x000f220000300800 */
[----:B------:R-:W-:Y:S01]  /*304e0*/  ISETP.LT.AND P1, PT, R27, c[0x0][0x178], !P0 ;  /* 0x00005e001b007a0c */ /* 0x000fe20004721270 */
[----:B------:R-:W-:-:S12]  /*304f0*/  IMAD.WIDE R16, R14, 0x2, R8 ;  /* 0x000000020e107825 */ /* 0x000fd800078e0208 */
[----:B------:R0:W-:Y:S02]  /*30500*/  @P1 STG.E.U16 [R16.64], R15 ;  /* 0x0000000f10001986 */ /* 0x0001e4000c101506 */
[----:B0-----:R-:W-:Y:S02]  /*30510*/  PRMT R15, R19, 0x7632, R15 ;  /* 0x00007632130f7816 */ /* 0x001fe4000000000f */
[----:B------:R-:W5:Y:S01]  /*30520*/  LDL.LU R19, [R1+0x1188] ;  /* 0x0011880001137983 */ /* 0x000f620000300800 */
[----:B------:R-:W-:Y:S01]  /*30530*/  ISETP.LT.AND P0, PT, R0, c[0x0][0x178], !P0 ;  /* 0x00005e0000007a0c */ /* 0x000fe20004701270 */
[----:B------:R-:W-:-:S12]  /*30540*/  IMAD.WIDE R16, R14, 0x2, R2 ;  /* 0x000000020e107825 */ /* 0x000fd800078e0202 */
[----:B------:R0:W-:Y:S01]  /*30550*/  @P0 STG.E.U16 [R16.64], R15 ;  /* 0x0000000f10000986 */ /* 0x0001e2000c101506 */
[----:B------:R-:W-:Y:S02]  /*30560*/  IADD3 R14, R14, c[0x0][0x198], RZ ;  /* 0x000066000e0e7a10 */ /* 0x000fe40007ffe0ff */
[----:B0-----:R-:W-:-:S04]  /*30570*/  IADD3 R15, R6, 0x4, RZ ;  /* 0x00000004060f7810 */ /* 0x001fc80007ffe0ff */
[----:B------:R-:W-:-:S04]  /*30580*/  ISETP.GE.AND P0, PT, R15, c[0x0][0x17c], PT ;  /* 0x00005f000f007a0c */ /* 0x000fc80003f06270 */
[----:B------:R-:W-:Y:S01]  /*30590*/  ISETP.LT.AND P1, PT, R7, c[0x0][0x178], !P0 ;  /* 0x00005e0007007a0c */ /* 0x000fe20004721270 */
[----:B------:R-:W-:Y:S01]  /*305a0*/  IMAD.WIDE R16, R14, 0x2, R12 ;  /* 0x000000020e107825 */ /* 0x000fe200078e020c */
[----:B------:R-:W-:Y:S02]  /*305b0*/  ISETP.LT.AND P2, PT, R28, c[0x0][0x178], !P0 ;  /* 0x00005e001c007a0c */ /* 0x000fe40004741270 */
[----:B------:R-:W-:-:S09]  /*305c0*/  IADD3 R15, R6, 0x5, RZ ;  /* 0x00000005060f7810 */ /* 0x000fd20007ffe0ff */
[----:B---3--:R0:W-:Y:S01]  /*305d0*/  @P1 STG.E.U16 [R16.64], R5 ;  /* 0x0000000510001986 */ /* 0x0081e2000c101506 */
[----:B------:R-:W-:Y:S01]  /*305e0*/  ISETP.LT.AND P1, PT, R27, c[0x0][0x178], !P0 ;  /* 0x00005e001b007a0c */ /* 0x000fe20004721270 */
[----:B0-----:R-:W-:-:S05]  /*305f0*/  IMAD.WIDE R16, R14, 0x2, R10 ;  /* 0x000000020e107825 */ /* 0x001fca00078e020a */
[----:B----4-:R0:W-:Y:S02]  /*30600*/  @P2 STG.E.U16 [R16.64], R20 ;  /* 0x0000001410002986 */ /* 0x0101e4000c101506 */
[----:B0-----:R-:W-:-:S05]  /*30610*/  IMAD.WIDE R16, R14, 0x2, R8 ;  /* 0x000000020e107825 */ /* 0x001fca00078e0208 */
[----:B------:R0:W-:Y:S01]  /*30620*/  @P1 STG.E.U16 [R16.64], R18 ;  /* 0x0000001210001986 */ /* 0x0001e2000c101506 */
[----:B------:R-:W-:Y:S02]  /*30630*/  ISETP.LT.AND P1, PT, R0, c[0x0][0x178], !P0 ;  /* 0x00005e0000007a0c */ /* 0x000fe40004721270 */
[----:B------:R-:W-:Y:S01]  /*30640*/  ISETP.GE.AND P0, PT, R15, c[0x0][0x17c], PT ;  /* 0x00005f000f007a0c */ /* 0x000fe20003f06270 */
[C---:B0-----:R-:W-:Y:S01]  /*30650*/  IMAD.WIDE R16, R14.reuse, 0x2, R2 ;  /* 0x000000020e107825 */ /* 0x041fe200078e0202 */
[----:B------:R-:W-:-:S09]  /*30660*/  IADD3 R14, R14, c[0x0][0x198], RZ ;  /* 0x000066000e0e7a10 */ /* 0x000fd20007ffe0ff */
[----:B------:R0:W-:Y:S01]  /*30670*/  @P1 STG.E.U16 [R16.64], R4 ;  /* 0x0000000410001986 */ /* 0x0001e2000c101506 */
[----:B------:R-:W-:Y:S02]  /*30680*/  ISETP.LT.AND P1, PT, R7, c[0x0][0x178], !P0 ;  /* 0x00005e0007007a0c */ /* 0x000fe40004721270 */
[----:B0-----:R-:W-:Y:S01]  /*30690*/  PRMT R4, R5, 0x7632, R4 ;  /* 0x0000763205047816 */ /* 0x001fe20000000004 */
[----:B------:R-:W-:-:S10]  /*306a0*/  IMAD.WIDE R16, R14, 0x2, R12 ;  /* 0x000000020e107825 */ /* 0x000fd400078e020c */
[----:B------:R0:W-:Y:S01]  /*306b0*/  @P1 STG.E.U16 [R16.64], R4 ;  /* 0x0000000410001986 */ /* 0x0001e2000c101506 */
[----:B------:R-:W-:Y:S02]  /*306c0*/  ISETP.LT.AND P1, PT, R28, c[0x0][0x178], !P0 ;  /* 0x00005e001c007a0c */ /* 0x000fe40004721270 */
[----:B0-----:R-:W-:Y:S01]  /*306d0*/  PRMT R4, R20, 0x7632, R4 ;  /* 0x0000763214047816 */ /* 0x001fe20000000004 */
[----:B------:R-:W-:Y:S01]  /*306e0*/  IMAD.WIDE R16, R14, 0x2, R10 ;  /* 0x000000020e107825 */ /* 0x000fe200078e020a */
[----:B------:R-:W3:Y:S09]  /*306f0*/  LDL.LU R20, [R1+0x1184] ;  /* 0x0011840001147983 */ /* 0x000ef20000300800 */
[----:B------:R0:W-:Y:S01]  /*30700*/  @P1 STG.E.U16 [R16.64], R4 ;  /* 0x0000000410001986 */ /* 0x0001e2000c101506 */
[----:B------:R-:W-:-:S02]  /*30710*/  ISETP.LT.AND P1, PT, R27, c[0x0][0x178], !P0 ;  /* 0x00005e001b007a0c */ /* 0x000fc40004721270 */
[----:B------:R-:W-:Y:S02]  /*30720*/  ISETP.LT.AND P0, PT, R0, c[0x0][0x178], !P0 ;  /* 0x00005e0000007a0c */ /* 0x000fe40004701270 */
[----:B0-----:R-:W-:Y:S01]  /*30730*/  PRMT R4, R18, 0x7632, R4 ;  /* 0x0000763212047816 */ /* 0x001fe20000000004 */
[----:B------:R-:W-:Y:S01]  /*30740*/  IMAD.WIDE R16, R14, 0x2, R8 ;  /* 0x000000020e107825 */ /* 0x000fe200078e0208 */
[----:B------:R-:W4:Y:S07]  /*30750*/  LDL.LU R18, [R1+0x1180] ;  /* 0x0011800001127983 */ /* 0x000f2e0000300800 */
[----:B------:R0:W-:Y:S02]  /*30760*/  @P1 STG.E.U16 [R16.64], R4 ;  /* 0x0000000410001986 */ /* 0x0001e4000c101506 */
[----:B0-----:R-:W-:Y:S01]  /*30770*/  PRMT R4, R4, 0x7632, R4 ;  /* 0x0000763204047816 */ /* 0x001fe20000000004 */
[----:B------:R-:W-:-:S05]  /*30780*/  IMAD.WIDE R16, R14, 0x2, R2 ;  /* 0x000000020e107825 */ /* 0x000fca00078e0202 */
[----:B------:R0:W-:Y:S02]  /*30790*/  @P0 STG.E.U16 [R16.64], R4 ;  /* 0x0000000410000986 */ /* 0x0001e4000c101506 */
[----:B0-----:R-:W-:-:S04]  /*307a0*/  IADD3 R4, R6, 0x6, RZ ;  /* 0x0000000606047810 */ /* 0x001fc80007ffe0ff */
[----:B------:R-:W-:-:S04]  /*307b0*/  ISETP.GE.AND P0, PT, R4, c[0x0][0x17c], PT ;  /* 0x00005f0004007a0c */ /* 0x000fc80003f06270 */
[----:B------:R-:W-:Y:S02]  /*307c0*/  ISETP.LT.AND P1, PT, R7, c[0x0][0x178], !P0 ;  /* 0x00005e0007007a0c */ /* 0x000fe40004721270 */
[----:B------:R-:W-:-:S05]  /*307d0*/  IADD3 R4, R14, c[0x0][0x198], RZ ;  /* 0x000066000e047a10 */ /* 0x000fca0007ffe0ff */
[----:B------:R-:W-:Y:S01]  /*307e0*/  IMAD.WIDE R14, R4, 0x2, R12 ;  /* 0x00000002040e7825 */ /* 0x000fe200078e020c */
[----:B-----5:R-:W-:-:S05]  /*307f0*/  PRMT R16, R19, 0x7632, R16 ;  /* 0x0000763213107816 */ /* 0x020fca0000000010 */
[----:B------:R0:W-:Y:S04]  /*30800*/  @P1 STG.E.U16 [R14.64], R19 ;  /* 0x000000130e001986 */ /* 0x0001e8000c101506 */
[----:B0-----:R-:W5:Y:S01]  /*30810*/  LDL.LU R19, [R1+0x117c] ;  /* 0x00117c0001137983 */ /* 0x001f620000300800 */
[----:B------:R-:W-:Y:S02]  /*30820*/  ISETP.LT.AND P2, PT, R28, c[0x0][0x178], !P0 ;  /* 0x00005e001c007a0c */ /* 0x000fe40004741270 */
[----:B------:R-:W-:Y:S01]  /*30830*/  ISETP.LT.AND P1, PT, R27, c[0x0][0x178], !P0 ;  /* 0x00005e001b007a0c */ /* 0x000fe20004721270 */
[C---:B------:R-:W-:Y:S01]  /*30840*/  IMAD.WIDE R14, R4.reuse, 0x2, R10 ;  /* 0x00000002040e7825 */ /* 0x040fe200078e020a */
[----:B------:R-:W3:Y:S04]  /*30850*/  LDL.LU R5, [R1+0x14] ;  /* 0x0000140001057983 */ /* 0x000ee80000300800 */
[----:B------:R-:W3:Y:S05]  /*30860*/  LDL.LU R26, [R1+0x4] ;  /* 0x00000400011a7983 */ /* 0x000eea0000300800 */
[----:B--2---:R0:W-:Y:S02]  /*30870*/  @P2 STG.E.U16 [R14.64], R21 ;  /* 0x000000150e002986 */ /* 0x0041e4000c101506 */
[----:B0-----:R-:W-:-:S05]  /*30880*/  IMAD.WIDE R14, R4, 0x2, R8 ;  /* 0x00000002040e7825 */ /* 0x001fca00078e0208 */
[----:B------:R0:W-:Y:S01]  /*30890*/  @P1 STG.E.U16 [R14.64], R22 ;  /* 0x000000160e001986 */ /* 0x0001e2000c101506 */
[----:B------:R-:W-:Y:S02]  /*308a0*/  ISETP.LT.AND P1, PT, R0, c[0x0][0x178], !P0 ;  /* 0x00005e0000007a0c */ /* 0x000fe40004721270 */
[----:B0-----:R-:W-:-:S04]  /*308b0*/  IADD3 R14, R6, 0x7, RZ ;  /* 0x00000007060e7810 */ /* 0x001fc80007ffe0ff */
[----:B------:R-:W-:Y:S01]  /*308c0*/  ISETP.GE.AND P0, PT, R14, c[0x0][0x17c], PT ;  /* 0x00005f000e007a0c */ /* 0x000fe20003f06270 */
[C---:B------:R-:W-:Y:S01]  /*308d0*/  IMAD.WIDE R14, R4.reuse, 0x2, R2 ;  /* 0x00000002040e7825 */ /* 0x040fe200078e0202 */
[----:B------:R-:W-:-:S05]  /*308e0*/  IADD3 R4, R4, c[0x0][0x198], RZ ;  /* 0x0000660004047a10 */ /* 0x000fca0007ffe0ff */
[----:B------:R0:W-:Y:S01]  /*308f0*/  @P1 STG.E.U16 [R14.64], R23 ;  /* 0x000000170e001986 */ /* 0x0001e2000c101506 */
[----:B------:R-:W-:Y:S01]  /*30900*/  ISETP.LT.AND P1, PT, R7, c[0x0][0x178], !P0 ;  /* 0x00005e0007007a0c */ /* 0x000fe20004721270 */
[----:B0-----:R-:W-:-:S12]  /*30910*/  IMAD.WIDE R14, R4, 0x2, R12 ;  /* 0x00000002040e7825 */ /* 0x001fd800078e020c */
[----:B------:R0:W-:Y:S02]  /*30920*/  @P1 STG.E.U16 [R14.64], R16 ;  /* 0x000000100e001986 */ /* 0x0001e4000c101506 */
[----:B0-----:R-:W-:Y:S02]  /*30930*/  PRMT R16, R21, 0x7632, R16 ;  /* 0x0000763215107816 */ /* 0x001fe40000000010 */
[----:B------:R-:W2:Y:S01]  /*30940*/  LDL.LU R21, [R1+0x1178] ;  /* 0x0011780001157983 */ /* 0x000ea20000300800 */
[----:B----4-:R-:W-:-:S03]  /*30950*/  PRMT R18, R22, 0x7632, R18 ;  /* 0x0000763216127816 */ /* 0x010fc60000000012 */
[----:B------:R-:W4:Y:S01]  /*30960*/  LDL.LU R22, [R1+0x1174] ;  /* 0x0011740001167983 */ /* 0x000f220000300800 */
[----:B-----5:R-:W-:-:S03]  /*30970*/  PRMT R19, R23, 0x7632, R19 ;  /* 0x0000763217137816 */ /* 0x020fc60000000013 */
[----:B------:R-:W5:Y:S01]  /*30980*/  LDL.LU R23, [R1+0x1170] ;  /* 0x0011700001177983 */ /* 0x000f620000300800 */
[----:B------:R-:W-:Y:S01]  /*30990*/  ISETP.LT.AND P2, PT, R28, c[0x0][0x178], !P0 ;  /* 0x00005e001c007a0c */ /* 0x000fe20004741270 */
[----:B------:R-:W-:-:S12]  /*309a0*/  IMAD.WIDE R14, R4, 0x2, R10 ;  /* 0x00000002040e7825 */ /* 0x000fd800078e020a */
[----:B------:R0:W-:Y:S01]  /*309b0*/  @P2 STG.E.U16 [R14.64], R16 ;  /* 0x000000100e002986 */ /* 0x0001e2000c101506 */
[----:B------:R-:W-:Y:S02]  /*309c0*/  ISETP.LT.AND P2, PT, R27, c[0x0][0x178], !P0 ;  /* 0x00005e001b007a0c */ /* 0x000fe40004741270 */
[----:B------:R-:W-:Y:S02]  /*309d0*/  ISETP.LT.AND P0, PT, R0, c[0x0][0x178], !P0 ;  /* 0x00005e0000007a0c */ /* 0x000fe40004701270 */
[----:B0-----:R-:W-:Y:S01]  /*309e0*/  IADD3 R14, R6, 0x8, RZ ;  /* 0x00000008060e7810 */ /* 0x001fe20007ffe0ff */
[----:B------:R-:W-:-:S03]  /*309f0*/  IMAD.WIDE R16, R4, 0x2, R8 ;  /* 0x0000000204107825 */ /* 0x000fc600078e0208 */
[----:B------:R-:W-:Y:S01]  /*30a00*/  ISETP.GE.AND P1, PT, R14, c[0x0][0x17c], PT ;  /* 0x00005f000e007a0c */ /* 0x000fe20003f26270 */
[----:B------:R-:W-:-:S04]  /*30a10*/  IMAD.WIDE R14, R4, 0x2, R2 ;  /* 0x00000002040e7825 */ /* 0x000fc800078e0202 */
[----:B------:R0:W-:Y:S01]  /*30a20*/  @P2 STG.E.U16 [R16.64], R18 ;  /* 0x0000001210002986 */ /* 0x0001e2000c101506 */
[----:B------:R-:W-:-:S03]  /*30a30*/  ISETP.LT.AND P3, PT, R7, c[0x0][0x178], !P1 ;  /* 0x00005e0007007a0c */ /* 0x000fc60004f61270 */
[----:B------:R1:W-:Y:S01]  /*30a40*/  @P0 STG.E.U16 [R14.64], R19 ;  /* 0x000000130e000986 */ /* 0x0003e2000c101506 */
[----:B------:R-:W-:Y:S02]  /*30a50*/  ISETP.LT.AND P4, PT, R28, c[0x0][0x178], !P1 ;  /* 0x00005e001c007a0c */ /* 0x000fe40004f81270 */
[----:B------:R-:W-:Y:S02]  /*30a60*/  ISETP.LT.AND P5, PT, R27, c[0x0][0x178], !P1 ;  /* 0x00005e001b007a0c */ /* 0x000fe40004fa1270 */
[----:B0-----:R-:W-:-:S05]  /*30a70*/  IADD3 R18, R4, c[0x0][0x198], RZ ;  /* 0x0000660004127a10 */ /* 0x001fca0007ffe0ff */
[----:B-1----:R-:W-:-:S05]  /*30a80*/  IMAD.WIDE R14, R18, 0x2, R12 ;  /* 0x00000002120e7825 */ /* 0x002fca00078e020c */
[----:B---3--:R0:W-:Y:S01]  /*30a90*/  @P3 STG.E.U16 [R14.64], R20 ;  /* 0x000000140e003986 */ /* 0x0081e2000c101506 */
[----:B------:R-:W-:Y:S01]  /*30aa0*/  ISETP.LT.AND P3, PT, R0, c[0x0][0x178], !P1 ;  /* 0x00005e0000007a0c */ /* 0x000fe20004f61270 */
[----:B------:R-:W-:Y:S01]  /*30ab0*/  IMAD.WIDE R16, R18, 0x2, R10 ;  /* 0x0000000212107825 */ /* 0x000fe200078e020a */
[----:B------:R-:W-:-:S04]  /*30ac0*/  IADD3 R4, R6, 0x9, RZ ;  /* 0x0000000906047810 */ /* 0x000fc80007ffe0ff */
[----:B------:R-:W-:Y:S01]  /*30ad0*/  @P4 STG.E.U16 [R16.64], R5 ;  /* 0x0000000510004986 */ /* 0x000fe2000c101506 */
[----:B0-----:R-:W-:Y:S01]  /*30ae0*/  IMAD.WIDE R14, R18, 0x2, R8 ;  /* 0x00000002120e7825 */ /* 0x001fe200078e0208 */
[----:B------:R-:W-:Y:S02]  /*30af0*/  ISETP.GE.AND P0, PT, R4, c[0x0][0x17c], PT ;  /* 0x00005f0004007a0c */ /* 0x000fe40003f06270 */
[----:B------:R-:W-:Y:S02]  /*30b00*/  PRMT R19, R20, 0x7632, R19 ;  /* 0x0000763214137816 */ /* 0x000fe40000000013 */
[----:B------:R0:W-:Y:S01]  /*30b10*/  @P5 STG.E.U16 [R14.64], R26 ;  /* 0x0000001a0e005986 */ /* 0x0001e2000c101506 */
[C---:B------:R-:W-:Y:S02]  /*30b20*/  IADD3 R4, R6.reuse, 0xa, RZ ;  /* 0x0000000a06047810 */ /* 0x040fe40007ffe0ff */
[----:B------:R-:W-:Y:S02]  /*30b30*/  IADD3 R20, R6, 0xb, RZ ;  /* 0x0000000b06147810 */ /* 0x000fe40007ffe0ff */
[----:B------:R-:W3:Y:S01]  /*30b40*/  LDL.LU R6, [R1+0x174] ;  /* 0x0001740001067983 */ /* 0x000ee20000300800 */
[----:B0-----:R-:W-:Y:S01]  /*30b50*/  IMAD.WIDE R14, R18, 0x2, R2 ;  /* 0x00000002120e7825 */ /* 0x001fe200078e0202 */
[----:B--2---:R-:W-:-:S02]  /*30b60*/  PRMT R21, R5, 0x7632, R21 ;  /* 0x0000763205157816 */ /* 0x004fc40000000015 */
[----:B------:R-:W2:Y:S04]  /*30b70*/  LDL.LU R5, [R1+0x164] ;  /* 0x0001640001057983 */ /* 0x000ea80000300800 */
[----:B------:R0:W-:Y:S04]  /*30b80*/  @P3 STG.E.U16 [R14.64], R25 ;  /* 0x000000190e003986 */ /* 0x0001e8000c101506 */
[----:B------:R-:W2:Y:S01]  /*30b90*/  LDL.LU R29, [R1+0x24] ;  /* 0x00002400011d7983 */ /* 0x000ea20000300800 */
[----:B-----5:R-:W-:-:S03]  /*30ba0*/  PRMT R23, R25, 0x7632, R23 ;  /* 0x0000763219177816 */ /* 0x020fc60000000017 */
[----:B0-----:R-:W5:Y:S01]  /*30bb0*/  LDL R25, [R1+0xadc] ;  /* 0x000adc0001197983 */ /* 0x001f620000100800 */
[----:B------:R-:W-:Y:S02]  /*30bc0*/  ISETP.LT.AND P6, PT, R7, c[0x0][0x178], !P0 ;  /* 0x00005e0007007a0c */ /* 0x000fe400047c1270 */
[----:B------:R-:W-:Y:S02]  /*30bd0*/  ISETP.GE.AND P2, PT, R4, c[0x0][0x17c], PT ;  /* 0x00005f0004007a0c */ /* 0x000fe40003f46270 */
[----:B------:R-:W-:Y:S02]  /*30be0*/  IADD3 R4, R18, c[0x0][0x198], RZ ;  /* 0x0000660012047a10 */ /* 0x000fe40007ffe0ff */
[----:B------:R-:W-:-:S03]  /*30bf0*/  ISETP.LT.AND P4, PT, R28, c[0x0][0x178], !P0 ;  /* 0x00005e001c007a0c */ /* 0x000fc60004781270 */
[----:B------:R-:W-:Y:S01]  /*30c00*/  IMAD.WIDE R16, R4, 0x2, R12 ;  /* 0x0000000204107825 */ /* 0x000fe200078e020c */
[----:B------:R-:W-:-:S04]  /*30c10*/  ISETP.LT.AND P5, PT, R27, c[0x0][0x178], !P0 ;  /* 0x00005e001b007a0c */ /* 0x000fc800047a1270 */
[----:B------:R0:W-:Y:S01]  /*30c20*/  @P6 STG.E.U16 [R16.64], R19 ;  /* 0x0000001310006986 */ /* 0x0001e2000c101506 */
[----:B------:R-:W-:Y:S02]  /*30c30*/  ISETP.LT.AND P6, PT, R0, c[0x0][0x178], !P0 ;  /* 0x00005e0000007a0c */ /* 0x000fe400047c1270 */
[----:B-----5:R-:W-:-:S04]  /*30c40*/  IADD3 R24, R25, 0xc, RZ ;  /* 0x0000000c19187810 */ /* 0x020fc80007ffe0ff */
[----:B------:R-:W-:Y:S02]  /*30c50*/  ISETP.GE.AND P3, PT, R24, c[0x0][0x17c], PT ;  /* 0x00005f0018007a0c */ /* 0x000fe40003f66270 */
[----:B------:R-:W5:Y:S01]  /*30c60*/  LDL.LU R24, [R1+0x34] ;  /* 0x0000340001187983 */ /* 0x000f620000300800 */
[----:B------:R-:W-:Y:S01]  /*30c70*/  ISETP.LT.AND P0, PT, R7, c[0x0][0x178], !P2 ;  /* 0x00005e0007007a0c */ /* 0x000fe20005701270 */
[----:B------:R-:W-:Y:S01]  /*30c80*/  IMAD.WIDE R14, R4, 0x2, R10 ;  /* 0x00000002040e7825 */ /* 0x000fe200078e020a */
[----:B----4-:R-:W-:Y:S02]  /*30c90*/  PRMT R22, R26, 0x7632, R22 ;  /* 0x000076321a167816 */ /* 0x010fe40000000016 */
[----:B------:R-:W-:Y:S01]  /*30ca0*/  ISETP.GE.AND P1, PT, R20, c[0x0][0x17c], PT ;  /* 0x00005f0014007a0c */ /* 0x000fe20003f26270 */
[C---:B0-----:R-:W-:Y:S01]  /*30cb0*/  IMAD.WIDE R16, R4.reuse, 0x2, R8 ;  /* 0x0000000204107825 */ /* 0x041fe200078e0208 */
[C---:B------:R-:W-:Y:S01]  /*30cc0*/  IADD3 R20, R4.reuse, c[0x0][0x198], RZ ;  /* 0x0000660004147a10 */ /* 0x040fe20007ffe0ff */
[----:B------:R0:W-:Y:S02]  /*30cd0*/  @P4 STG.E.U16 [R14.64], R21 ;  /* 0x000000150e004986 */ /* 0x0001e4000c101506 */
[----:B------:R-:W-:Y:S01]  /*30ce0*/  IMAD.WIDE R18, R4, 0x2, R2 ;  /* 0x0000000204127825 */ /* 0x000fe200078e0202 */
[----:B------:R-:W-:Y:S01]  /*30cf0*/  ISETP.LT.AND P4, PT, R28, c[0x0][0x178], !P2 ;  /* 0x00005e001c007a0c */ /* 0x000fe20005781270 */
[----:B------:R1:W-:Y:S01]  /*30d00*/  @P5 STG.E.U16 [R16.64], R22 ;  /* 0x0000001610005986 */ /* 0x0003e2000c101506 */
[----:B------:R-:W-:-:S02]  /*30d10*/  ISETP.LT.AND P5, PT, R27, c[0x0][0x178], !P2 ;  /* 0x00005e001b007a0c */ /* 0x000fc400057a1270 */
[----:B------:R-:W-:Y:S01]  /*30d20*/  ISETP.LT.AND P2, PT, R0, c[0x0][0x178], !P2 ;  /* 0x00005e0000007a0c */ /* 0x000fe20005741270 */
[----:B------:R4:W-:Y:S01]  /*30d30*/  @P6 STG.E.U16 [R18.64], R23 ;  /* 0x0000001712006986 */ /* 0x0009e2000c101506 */
[----:B------:R-:W-:Y:S01]  /*30d40*/  ISETP.LT.AND P6, PT, R7, c[0x0][0x178], !P1 ;  /* 0x00005e0007007a0c */ /* 0x000fe20004fc1270 */
[C---:B0-----:R-:W-:Y:S01]  /*30d50*/  IMAD.WIDE R14, R20.reuse, 0x2, R12 ;  /* 0x00000002140e7825 */ /* 0x041fe200078e020c */
[----:B------:R-:W-:-:S04]  /*30d60*/  IADD3 R4, R20, c[0x0][0x198], RZ ;  /* 0x0000660014047a10 */ /* 0x000fc80007ffe0ff */
[----:B---3--:R0:W-:Y:S01]  /*30d70*/  @P0 STG.E.U16 [R14.64], R6 ;  /* 0x000000060e000986 */ /* 0x0081e2000c101506 */
[----:B-1----:R-:W-:Y:S01]  /*30d80*/  IMAD.WIDE R16, R20, 0x2, R8 ;  /* 0x0000000214107825 */ /* 0x002fe200078e0208 */
[----:B------:R-:W-:-:S03]  /*30d90*/  PRMT R22, R6, 0x7632, R22 ;  /* 0x0000763206167816 */ /* 0x000fc60000000016 */
[----:B----4-:R-:W-:-:S04]  /*30da0*/  IMAD.WIDE R18, R20, 0x2, R2 ;  /* 0x0000000214127825 */ /* 0x010fc800078e0202 */
[----:B0-----:R-:W-:Y:S01]  /*30db0*/  IMAD.WIDE R14, R20, 0x2, R10 ;  /* 0x00000002140e7825 */ /* 0x001fe200078e020a */
[----:B------:R-:W3:Y:S03]  /*30dc0*/  LDL.LU R6, [R1+0x194] ;  /* 0x0001940001067983 */ /* 0x000ee60000300800 */
[----:B------:R-:W-:Y:S01]  /*30dd0*/  IMAD.WIDE R20, R4, 0x2, R12 ;  /* 0x0000000204147825 */ /* 0x000fe200078e020c */
[----:B--2---:R-:W-:Y:S04]  /*30de0*/  @P4 STG.E.U16 [R14.64], R5 ;  /* 0x000000050e004986 */ /* 0x004fe8000c101506 */
[----:B------:R-:W2:Y:S04]  /*30df0*/  LDL.LU R26, [R1+0x184] ;  /* 0x00018400011a7983 */ /* 0x000ea80000300800 */
[----:B-----5:R-:W-:Y:S04]  /*30e00*/  @P5 STG.E.U16 [R16.64], R24 ;  /* 0x0000001810005986 */ /* 0x020fe8000c101506 */
[----:B------:R-:W-:Y:S04]  /*30e10*/  @P2 STG.E.U16 [R18.64], R29 ;  /* 0x0000001d12002986 */ /* 0x000fe8000c101506 */
[----:B------:R0:W-:Y:S01]  /*30e20*/  @P6 STG.E.U16 [R20.64], R22 ;  /* 0x0000001614006986 */ /* 0x0001e2000c101506 */
[----:B------:R-:W-:-:S03]  /*30e30*/  ISETP.LT.AND P6, PT, R0, c[0x0][0x178], !P1 ;  /* 0x00005e0000007a0c */ /* 0x000fc60004fc1270 */
[----:B------:R-:W4:Y:S01]  /*30e40*/  LDL.LU R0, [R1+0x44] ;  /* 0x0000440001007983 */ /* 0x000f220000300800 */
[----:B0-----:R-:W-:Y:S02]  /*30e50*/  PRMT R22, R24, 0x7632, R22 ;  /* 0x0000763218167816 */ /* 0x001fe40000000016 */
[----:B------:R-:W-:Y:S02]  /*30e60*/  IADD3 R24, R25, 0xe, RZ ;  /* 0x0000000e19187810 */ /* 0x000fe40007ffe0ff */
[----:B------:R-:W-:Y:S02]  /*30e70*/  PRMT R21, R5, 0x7632, R21 ;  /* 0x0000763205157816 */ /* 0x000fe40000000015 */
[----:B------:R-:W5:Y:S01]  /*30e80*/  LDL.LU R5, [R1+0x116c] ;  /* 0x00116c0001057983 */ /* 0x000f620000300800 */
[----:B------:R-:W-:-:S03]  /*30e90*/  ISETP.GE.AND P2, PT, R24, c[0x0][0x17c], PT ;  /* 0x00005f0018007a0c */ /* 0x000fc60003f46270 */
[----:B------:R-:W5:Y:S01]  /*30ea0*/  LDL R24, [R1+0xaec] ;  /* 0x000aec0001187983 */ /* 0x000f620000100800 */
[----:B------:R-:W-:Y:S02]  /*30eb0*/  ISETP.LT.AND P4, PT, R28, c[0x0][0x178], !P1 ;  /* 0x00005e001c007a0c */ /* 0x000fe40004f81270 */
[----:B------:R-:W-:Y:S01]  /*30ec0*/  ISETP.LT.AND P5, PT, R27, c[0x0][0x178], !P1 ;  /* 0x00005e001b007a0c */ /* 0x000fe20004fa1270 */
[C---:B------:R-:W-:Y:S01]  /*30ed0*/  IMAD.WIDE R14, R4.reuse, 0x2, R10 ;  /* 0x00000002040e7825 */ /* 0x040fe200078e020a */
[----:B------:R-:W-:Y:S02]  /*30ee0*/  ISETP.LT.AND P1, PT, R7, c[0x0][0x178], !P3 ;  /* 0x00005e0007007a0c */ /* 0x000fe40005f21270 */
[----:B------:R-:W-:Y:S01]  /*30ef0*/  IADD3 R23, R25, 0xd, RZ ;  /* 0x0000000d19177810 */ /* 0x000fe20007ffe0ff */
[C---:B------:R-:W-:Y:S01]  /*30f00*/  IMAD.WIDE R16, R4.reuse, 0x2, R8 ;  /* 0x0000000204107825 */ /* 0x040fe200078e0208 */
[C---:B------:R-:W-:Y:S02]  /*30f10*/  IADD3 R20, R4.reuse, c[0x0][0x198], RZ ;  /* 0x0000660004147a10 */ /* 0x040fe40007ffe0ff */
[----:B------:R-:W-:Y:S01]  /*30f20*/  ISETP.GE.AND P0, PT, R23, c[0x0][0x17c], PT ;  /* 0x00005f0017007a0c */ /* 0x000fe20003f06270 */
[----:B------:R-:W-:-:S02]  /*30f30*/  IMAD.WIDE R18, R4, 0x2, R2 ;  /* 0x0000000204127825 */ /* 0x000fc400078e0202 */
[----:B------:R0:W-:Y:S01]  /*30f40*/  @P4 STG.E.U16 [R14.64], R21 ;  /* 0x000000150e004986 */ /* 0x0001e2000c101506 */
[----:B------:R-:W-:Y:S02]  /*30f50*/  ISETP.LT.AND P4, PT, R28, c[0x0][0x178], !P3 ;  /* 0x00005e001c007a0c */ /* 0x000fe40005f81270 */
[----:B------:R-:W-:Y:S01]  /*30f60*/  PRMT R23, R29, 0x7632, R23 ;  /* 0x000076321d177816 */ /* 0x000fe20000000017 */
[----:B------:R1:W-:Y:S01]  /*30f70*/  @P5 STG.E.U16 [R16.64], R22 ;  /* 0x0000001610005986 */ /* 0x0003e2000c101506 */
[----:B------:R-:W-:-:S03]  /*30f80*/  ISETP.LT.AND P5, PT, R27, c[0x0][0x178], !P3 ;  /* 0x00005e001b007a0c */ /* 0x000fc60005fa1270 */
[----:B------:R2:W-:Y:S01]  /*30f90*/  @P6 STG.E.U16 [R18.64], R23 ;  /* 0x0000001712006986 */ /* 0x0005e2000c101506 */
[----:B0-----:R-:W-:-:S05]  /*30fa0*/  IMAD.WIDE R14, R20, 0x2, R12 ;  /* 0x00000002140e7825 */ /* 0x001fca00078e020c */
[----:B---3--:R0:W-:Y:S01]  /*30fb0*/  @P1 STG.E.U16 [R14.64], R6 ;  /* 0x000000060e001986 */ /* 0x0081e2000c101506 */
[----:B-1----:R-:W-:Y:S01]  /*30fc0*/  IMAD.WIDE R16, R20, 0x2, R8 ;  /* 0x0000000214107825 */ /* 0x002fe200078e0208 */
[----:B------:R-:W-:-:S03]  /*30fd0*/  PRMT R22, R6, 0x7632, R22 ;  /* 0x0000763206167816 */ /* 0x000fc60000000016 */
[----:B--2---:R-:W-:-:S04]  /*30fe0*/  IMAD.WIDE R18, R20, 0x2, R2 ;  /* 0x0000000214127825 */ /* 0x004fc800078e0202 */
[----:B0-----:R-:W-:Y:S01]  /*30ff0*/  IMAD.WIDE R14, R20, 0x2, R10 ;  /* 0x00000002140e7825 */ /* 0x001fe200078e020a */
[----:B------:R-:W2:Y:S04]  /*31000*/  LDL.LU R6, [R1+0x234] ;  /* 0x0002340001067983 */ /* 0x000ea80000300800 */
[----:B------:R-:W-:Y:S04]  /*31010*/  @P4 STG.E.U16 [R14.64], R26 ;  /* 0x0000001a0e004986 */ /* 0x000fe8000c101506 */
[----:B----4-:R-:W-:Y:S01]  /*31020*/  @P5 STG.E.U16 [R16.64], R0 ;  /* 0x0000000010005986 */ /* 0x010fe2000c101506 */
[----:B-----5:R-:W-:-:S13]  /*31030*/  ISETP.LT.AND P3, PT, R24, c[0x0][0x178], !P3 ;  /* 0x00005e0018007a0c */ /* 0x020fda0005f61270 */
[----:B------:R0:W-:Y:S02]  /*31040*/  @P3 STG.E.U16 [R18.64], R5 ;  /* 0x0000000512003986 */ /* 0x0001e4000c101506 */
[----:B0-----:R-:W-:Y:S02]  /*31050*/  PRMT R5, R26, 0x7632, R5 ;  /* 0x000076321a057816 */ /* 0x001fe40000000005 */
[----:B------:R-:W3:Y:S01]  /*31060*/  LDL R26, [R1+0x1b4] ;  /* 0x0001b400011a7983 */ /* 0x000ee20000100800 */
[----:B------:R-:W-:Y:S02]  /*31070*/  ISETP.LT.AND P6, PT, R7, c[0x0][0x178], !P0 ;  /* 0x00005e0007007a0c */ /* 0x000fe400047c1270 */
[----:B------:R-:W-:Y:S01]  /*31080*/  IADD3 R4, R20, c[0x0][0x198], RZ ;  /* 0x0000660014047a10 */ /* 0x000fe20007ffe0ff */
[----:B------:R-:W4:Y:S01]  /*31090*/  LDL.LU R29, [R1+0x158] ;  /* 0x00015800011d7983 */ /* 0x000f220000300800 */
[----:B------:R-:W-:-:S03]  /*310a0*/  ISETP.LT.AND P4, PT, R28, c[0x0][0x178], !P0 ;  /* 0x00005e001c007a0c */ /* 0x000fc60004781270 */
[----:B------:R-:W-:Y:S01]  /*310b0*/  IMAD.WIDE R20, R4, 0x2, R12 ;  /* 0x0000000204147825 */ /* 0x000fe200078e020c */
[----:B------:R-:W-:-:S03]  /*310c0*/  ISETP.LT.AND P5, PT, R27, c[0x0][0x178], !P0 ;  /* 0x00005e001b007a0c */ /* 0x000fc600047a1270 */
[----:B------:R-:W-:Y:S02]  /*310d0*/  IMAD.WIDE R14, R4, 0x2, R10 ;  /* 0x00000002040e7825 */ /* 0x000fe400078e020a */
[----:B------:R0:W-:Y:S01]  /*310e0*/  @P6 STG.E.U16 [R20.64], R22 ;  /* 0x0000001614006986 */ /* 0x0001e2000c101506 */
[----:B------:R-:W-:Y:S02]  /*310f0*/  ISETP.LT.AND P6, PT, R24, c[0x0][0x178], !P0 ;  /* 0x00005e0018007a0c */ /* 0x000fe400047c1270 */
[----:B------:R-:W-:Y:S02]  /*31100*/  ISETP.LT.AND P0, PT, R7, c[0x0][0x178], !P2 ;  /* 0x00005e0007007a0c */ /* 0x000fe40005701270 */
[----:B------:R-:W-:Y:S01]  /*31110*/  IADD3 R23, R25, 0xf, RZ ;  /* 0x0000000f19177810 */ /* 0x000fe20007ffe0ff */
[----:B------:R1:W-:Y:S01]  /*31120*/  @P4 STG.E.U16 [R14.64], R5 ;  /* 0x000000050e004986 */ /* 0x0003e2000c101506 */
[----:B------:R-:W-:Y:S01]  /*31130*/  IMAD.WIDE R16, R4, 0x2, R8 ;  /* 0x0000000204107825 */ /* 0x000fe200078e0208 */
[----:B------:R-:W-:-:S02]  /*31140*/  ISETP.LT.AND P4, PT, R28, c[0x0][0x178], !P2 ;  /* 0x00005e001c007a0c */ /* 0x000fc40005781270 */
[C---:B0-----:R-:W-:Y:S01]  /*31150*/  IADD3 R21, R4.reuse, c[0x0][0x198], RZ ;  /* 0x0000660004157a10 */ /* 0x041fe20007ffe0ff */
[----:B------:R-:W-:Y:S01]  /*31160*/  IMAD.WIDE R18, R4, 0x2, R2 ;  /* 0x0000000204127825 */ /* 0x000fe200078e0202 */
[----:B------:R-:W-:Y:S02]  /*31170*/  PRMT R20, R0, 0x7632, R20 ;  /* 0x0000763200147816 */ /* 0x000fe40000000014 */
[----:B------:R-:W-:Y:S01]  /*31180*/  ISETP.GE.AND P1, PT, R23, c[0x0][0x17c], PT ;  /* 0x00005f0017007a0c */ /* 0x000fe20003f26270 */
[----:B------:R-:W5:Y:S01]  /*31190*/  LDL.LU R0, [R1+0x18] ;  /* 0x0000180001007983 */ /* 0x000f620000300800 */
[----:B------:R-:W-:Y:S01]  /*311a0*/  PRMT R22, R5, 0x7632, R22 ;  /* 0x0000763205167816 */ /* 0x000fe20000000016 */
[----:B-1----:R-:W-:Y:S01]  /*311b0*/  IMAD.WIDE R4, R21, 0x2, R12 ;  /* 0x0000000215047825 */ /* 0x002fe200078e020c */
[----:B------:R-:W-:Y:S01]  /*311c0*/  IADD3 R23, R25, 0x10, RZ ;  /* 0x0000001019177810 */ /* 0x000fe20007ffe0ff */
[----:B------:R-:W-:Y:S03]  /*311d0*/  @P5 STG.E.U16 [R16.64], R20 ;  /* 0x0000001410005986 */ /* 0x000fe6000c101506 */
[----:B------:R-:W-:Y:S01]  /*311e0*/  ISETP.GE.AND P3, PT, R23, c[0x0][0x17c], PT ;  /* 0x00005f0017007a0c */ /* 0x000fe20003f66270 */
[----:B------:R0:W-:Y:S01]  /*311f0*/  @P6 STG.E.U16 [R18.64], R22 ;  /* 0x0000001612006986 */ /* 0x0001e2000c101506 */
[----:B------:R-:W-:-:S03]  /*31200*/  IADD3 R23, R25, 0x11, RZ ;  /* 0x0000001119177810 */ /* 0x000fc60007ffe0ff */
[----:B--2---:R1:W-:Y:S01]  /*31210*/  @P0 STG.E.U16 [R4.64], R6 ;  /* 0x0000000604000986 */ /* 0x0043e2000c101506 */
[----:B------:R-:W-:Y:S02]  /*31220*/  ISETP.GE.AND P0, PT, R23, c[0x0][0x17c], PT ;  /* 0x00005f0017007a0c */ /* 0x000fe40003f06270 */
[----:B0-----:R-:W-:Y:S01]  /*31230*/  PRMT R22, R6, 0x7632, R22 ;  /* 0x0000763206167816 */ /* 0x001fe20000000016 */
[----:B-1----:R-:W-:Y:S01]  /*31240*/  IMAD.WIDE R4, R21, 0x2, R10 ;  /* 0x0000000215047825 */ /* 0x002fe200078e020a */
[----:B------:R-:W2:Y:S04]  /*31250*/  LDL.LU R6, [R1+0x8] ;  /* 0x0000080001067983 */ /* 0x000ea80000300800 */
[----:B------:R-:W2:Y:S04]  /*31260*/  LDL.LU R23, [R1+0x1a4] ;  /* 0x0001a40001177983 */ /* 0x000ea80000300800 */
[----:B---3--:R0:W-:Y:S04]  /*31270*/  @P4 STG.E.U16 [R4.64], R26 ;  /* 0x0000001a04004986 */ /* 0x0081e8000c101506 */
[----:B0-----:R-:W3:Y:S04]  /*31280*/  LDL.LU R26, [R1+0x1168] ;  /* 0x00116800011a7983 */ /* 0x001ee80000300800 */
[----:B------:R-:W4:Y:S01]  /*31290*/  LDL.LU R5, [R1+0x1b4] ;  /* 0x0001b40001057983 */ /* 0x000f220000300800 */
[----:B------:R-:W-:-:S02]  /*312a0*/  ISETP.LT.AND P5, PT, R27, c[0x0][0x178], !P2 ;  /* 0x00005e001b007a0c */ /* 0x000fc400057a1270 */
[----:B------:R-:W-:Y:S02]  /*312b0*/  ISETP.LT.AND P2, PT, R24, c[0x0][0x178], !P2 ;  /* 0x00005e0018007a0c */ /* 0x000fe40005741270 */
[----:B------:R-:W-:Y:S02]  /*312c0*/  ISETP.LT.AND P6, PT, R7, c[0x0][0x178], !P1 ;  /* 0x00005e0007007a0c */ /* 0x000fe40004fc1270 */
[C---:B------:R-:W-:Y:S01]  /*312d0*/  IADD3 R20, R21.reuse, c[0x0][0x198], RZ ;  /* 0x0000660015147a10 */ /* 0x040fe20007ffe0ff */
[----:B------:R-:W-:-:S04]  /*312e0*/  IMAD.WIDE R14, R21, 0x2, R8 ;  /* 0x00000002150e7825 */ /* 0x000fc800078e0208 */
[----:B------:R-:W-:-:S04]  /*312f0*/  IMAD.WIDE R16, R21, 0x2, R2 ;  /* 0x0000000215107825 */ /* 0x000fc800078e0202 */
[----:B------:R-:W-:Y:S01]  /*31300*/  IMAD.WIDE R18, R20, 0x2, R12 ;  /* 0x0000000214127825 */ /* 0x000fe200078e020c */
[----:B------:R-:W-:Y:S01]  /*31310*/  ISETP.LT.AND P4, PT, R28, c[0x0][0x178], !P1 ;  /* 0x00005e001c007a0c */ /* 0x000fe20004f81270 */
[----:B--2---:R0:W-:Y:S01]  /*31320*/  @P5 STG.E.U16 [R14.64], R23 ;  /* 0x000000170e005986 */ /* 0x0041e2000c101506 */
[----:B------:R-:W-:Y:S02]  /*31330*/  ISETP.LT.AND P5, PT, R27, c[0x0][0x178], !P1 ;  /* 0x00005e001b007a0c */ /* 0x000fe40004fa1270 */
[----:B------:R-:W-:Y:S01]  /*31340*/  PRMT R21, R23, 0x7632, R21 ;  /* 0x0000763217157816 */ /* 0x000fe20000000015 */
[----:B0-----:R-:W-:Y:S01]  /*31350*/  IMAD.WIDE R14, R20, 0x2, R8 ;  /* 0x00000002140e7825 */ /* 0x001fe200078e0208 */
[----:B---3--:R-:W-:Y:S04]  /*31360*/  @P2 STG.E.U16 [R16.64], R26 ;  /* 0x0000001a10002986 */ /* 0x008fe8000c101506 */
[----:B------:R0:W-:Y:S01]  /*31370*/  @P6 STG.E.U16 [R18.64], R22 ;  /* 0x0000001612006986 */ /* 0x0001e2000c101506 */
[----:B------:R-:W-:-:S02]  /*31380*/  ISETP.LT.AND P6, PT, R24, c[0x0][0x178], !P1 ;  /* 0x00005e0018007a0c */ /* 0x000fc40004fc1270 */
[----:B------:R-:W-:Y:S02]  /*31390*/  ISETP.LT.AND P2, PT, R7, c[0x0][0x178], !P3 ;  /* 0x00005e0007007a0c */ /* 0x000fe40005f41270 */
[----:B0-----:R-:W-:Y:S02]  /*313a0*/  PRMT R22, R26, 0x7632, R22 ;  /* 0x000076321a167816 */ /* 0x001fe40000000016 */
[----:B------:R-:W2:Y:S01]  /*313b0*/  LDL.LU R26, [R1+0x1164] ;  /* 0x00116400011a7983 */ /* 0x000ea20000300800 */
[----:B----4-:R-:W-:Y:S01]  /*313c0*/  PRMT R19, R5, 0x7632, R19 ;  /* 0x0000763205137816 */ /* 0x010fe20000000013 */
[C---:B------:R-:W-:Y:S01]  /*313d0*/  IMAD.WIDE R4, R20.reuse, 0x2, R10 ;  /* 0x0000000214047825 */ /* 0x040fe200078e020a */
[----:B------:R-:W-:-:S03]  /*313e0*/  IADD3 R18, R20, c[0x0][0x198], RZ ;  /* 0x0000660014127a10 */ /* 0x000fc60007ffe0ff */
[----:B------:R-:W-:Y:S01]  /*313f0*/  IMAD.WIDE R16, R20, 0x2, R2 ;  /* 0x0000000214107825 */ /* 0x000fe200078e0202 */
[----:B------:R0:W-:Y:S04]  /*31400*/  @P4 STG.E.U16 [R4.64], R19 ;  /* 0x0000001304004986 */ /* 0x0001e8000c101506 */
[----:B------:R1:W-:Y:S04]  /*31410*/  @P5 STG.E.U16 [R14.64], R21 ;  /* 0x000000150e005986 */ /* 0x0003e8000c101506 */
[----:B------:R-:W-:Y:S01]  /*31420*/  @P6 STG.E.U16 [R16.64], R22 ;  /* 0x0000001610006986 */ /* 0x000fe2000c101506 */
[----:B0-----:R-:W-:Y:S01]  /*31430*/  IMAD.WIDE R4, R18, 0x2, R12 ;  /* 0x0000000212047825 */ /* 0x001fe200078e020c */
[----:B-1----:R-:W-:-:S04]  /*31440*/  PRMT R21, R29, 0x7632, R21 ;  /* 0x000076321d157816 */ /* 0x002fc80000000015 */
[----:B------:R0:W-:Y:S04]  /*31450*/  @P2 STG.E.U16 [R4.64], R29 ;  /* 0x0000001d04002986 */ /* 0x0001e8000c101506 */
[----:B0-----:R-:W3:Y:S01]  /*31460*/  LDL.LU R29, [R1+0x178] ;  /* 0x00017800011d7983 */ /* 0x001ee20000300800 */
[----:B------:R-:W-:Y:S02]  /*31470*/  ISETP.LT.AND P4, PT, R28, c[0x0][0x178], !P3 ;  /* 0x00005e001c007a0c */ /* 0x000fe40005f81270 */
[----:B------:R-:W-:Y:S02]  /*31480*/  ISETP.LT.AND P5, PT, R27, c[0x0][0x178], !P3 ;  /* 0x00005e001b007a0c */ /* 0x000fe40005fa1270 */
[----:B------:R-:W-:Y:S02]  /*31490*/  ISETP.LT.AND P3, PT, R24, c[0x0][0x178], !P3 ;  /* 0x00005e0018007a0c */ /* 0x000fe40005f61270 */
[----:B------:R-:W-:-:S02]  /*314a0*/  ISETP.LT.AND P6, PT, R7, c[0x0][0x178], !P0 ;  /* 0x00005e0007007a0c */ /* 0x000fc400047c1270 */
[C---:B------:R-:W-:Y:S01]  /*314b0*/  IADD3 R20, R18.reuse, c[0x0][0x198], RZ ;  /* 0x0000660012147a10 */ /* 0x040fe20007ffe0ff */
[----:B------:R-:W-:-:S04]  /*314c0*/  IMAD.WIDE R4, R18, 0x2, R10 ;  /* 0x0000000212047825 */ /* 0x000fc800078e020a */
[C---:B------:R-:W-:Y:S01]  /*314d0*/  IMAD.WIDE R14, R18.reuse, 0x2, R8 ;  /* 0x00000002120e7825 */ /* 0x040fe200078e0208 */
[----:B-----5:R0:W-:Y:S03]  /*314e0*/  @P4 STG.E.U16 [R4.64], R0 ;  /* 0x0000000004004986 */ /* 0x0201e6000c101506 */
[----:B------:R-:W-:Y:S01]  /*314f0*/  IMAD.WIDE R16, R18, 0x2, R2 ;  /* 0x0000000212107825 */ /* 0x000fe200078e0202 */
[----:B------:R-:W-:-:S03]  /*31500*/  IADD3 R23, R25, 0x12, RZ ;  /* 0x0000001219177810 */ /* 0x000fc60007ffe0ff */
[----:B------:R-:W-:Y:S01]  /*31510*/  IMAD.WIDE R18, R20, 0x2, R12 ;  /* 0x0000000214127825 */ /* 0x000fe200078e020c */
[----:B------:R1:W-:Y:S01]  /*31520*/  @P5 STG.E.U16 [R14.64], R6 ;  /* 0x000000060e005986 */ /* 0x0003e2000c101506 */
[----:B------:R-:W-:Y:S02]  /*31530*/  ISETP.LT.AND P4, PT, R28, c[0x0][0x178], !P0 ;  /* 0x00005e001c007a0c */ /* 0x000fe40004781270 */
[----:B------:R-:W-:Y:S02]  /*31540*/  ISETP.LT.AND P5, PT, R27, c[0x0][0x178], !P0 ;  /* 0x00005e001b007a0c */ /* 0x000fe400047a1270 */
[----:B------:R-:W-:Y:S02]  /*31550*/  ISETP.GE.AND P1, PT, R23, c[0x0][0x17c], PT ;  /* 0x00005f0017007a0c */ /* 0x000fe40003f26270 */
[----:B------:R-:W-:Y:S01]  /*31560*/  IADD3 R22, R25, 0x13, RZ ;  /* 0x0000001319167810 */ /* 0x000fe20007ffe0ff */
[----:B0-----:R-:W-:-:S03]  /*31570*/  IMAD.WIDE R4, R20, 0x2, R10 ;  /* 0x0000000214047825 */ /* 0x001fc600078e020a */
[----:B------:R-:W-:Y:S01]  /*31580*/  ISETP.GE.AND P2, PT, R22, c[0x0][0x17c], PT ;  /* 0x00005f0016007a0c */ /* 0x000fe20003f46270 */
[----:B-1----:R-:W-:Y:S01]  /*31590*/  IMAD.WIDE R14, R20, 0x2, R8 ;  /* 0x00000002140e7825 */ /* 0x002fe200078e0208 */
[----:B--2---:R0:W-:Y:S04]  /*315a0*/  @P3 STG.E.U16 [R16.64], R26 ;  /* 0x0000001a10003986 */ /* 0x0041e8000c101506 */
[----:B------:R1:W-:Y:S01]  /*315b0*/  @P6 STG.E.U16 [R18.64], R21 ;  /* 0x0000001512006986 */ /* 0x0003e2000c101506 */
[----:B------:R-:W-:Y:S02]  /*315c0*/  ISETP.LT.AND P6, PT, R24, c[0x0][0x178], !P0 ;  /* 0x00005e0018007a0c */ /* 0x000fe400047c1270 */
[----:B------:R-:W-:Y:S02]  /*315d0*/  ISETP.LT.AND P3, PT, R7, c[0x0][0x178], !P1 ;  /* 0x00005e0007007a0c */ /* 0x000fe40004f61270 */
[----:B------:R-:W-:Y:S01]  /*315e0*/  PRMT R22, R26, 0x7632, R22 ;  /* 0x000076321a167816 */ /* 0x000fe20000000016 */
[----:B0-----:R-:W-:Y:S01]  /*315f0*/  IMAD.WIDE R16, R20, 0x2, R2 ;  /* 0x0000000214107825 */ /* 0x001fe200078e0202 */
[----:B-1----:R-:W-:-:S02]  /*31600*/  PRMT R21, R6, 0x7632, R21 ;  /* 0x0000763206157816 */ /* 0x002fc40000000015 */
[----:B------:R-:W-:Y:S01]  /*31610*/  PRMT R19, R0, 0x7632, R19 ;  /* 0x0000763200137816 */ /* 0x000fe20000000013 */
[----:B------:R-:W2:Y:S01]  /*31620*/  LDL.LU R6, [R1+0x168] ;  /* 0x0001680001067983 */ /* 0x000ea20000300800 */
[----:B------:R-:W-:-:S03]  /*31630*/  IADD3 R18, R20, c[0x0][0x198], RZ ;  /* 0x0000660014127a10 */ /* 0x000fc60007ffe0ff */
[----:B------:R-:W4:Y:S04]  /*31640*/  LDL.LU R0, [R1+0x38] ;  /* 0x0000380001007983 */ /* 0x000f280000300800 */
[----:B------:R-:W5:Y:S04]  /*31650*/  LDL R26, [R1+0xaec] ;  /* 0x000aec00011a7983 */ /* 0x000f680000100800 */
[----:B------:R0:W-:Y:S04]  /*31660*/  @P4 STG.E.U16 [R4.64], R19 ;  /* 0x0000001304004986 */ /* 0x0001e8000c101506 */
[----:B------:R3:W-:Y:S04]  /*31670*/  @P5 STG.E.U16 [R14.64], R21 ;  /* 0x000000150e005986 */ /* 0x0007e8000c101506 */
[----:B------:R1:W-:Y:S01]  /*31680*/  @P6 STG.E.U16 [R16.64], R22 ;  /* 0x0000001610006986 */ /* 0x0003e2000c101506 */
[----:B0-----:R-:W-:-:S03]  /*31690*/  IMAD.WIDE R4, R18, 0x2, R12 ;  /* 0x0000000212047825 */ /* 0x001fc600078e020c */
[----:B------:R-:W4:Y:S01]  /*316a0*/  LDL.LU R24, [R1+0x198] ;  /* 0x0001980001187983 */ /* 0x000f220000300800 */
[----:B---3--:R-:W-:Y:S02]  /*316b0*/  PRMT R21, R29, 0x7632, R21 ;  /* 0x000076321d157816 */ /* 0x008fe40000000015 */
[----:B-1----:R-:W-:Y:S01]  /*316c0*/  IADD3 R22, R25, 0x15, RZ ;  /* 0x0000001519167810 */ /* 0x002fe20007ffe0ff */
[----:B------:R0:W-:Y:S03]  /*316d0*/  @P3 STG.E.U16 [R4.64], R29 ;  /* 0x0000001d04003986 */ /* 0x0001e6000c101506 */
[----:B------:R-:W-:Y:S01]  /*316e0*/  ISETP.GE.AND P3, PT, R22, c[0x0][0x17c], PT ;  /* 0x00005f0016007a0c */ /* 0x000fe20003f66270 */
[----:B0-----:R-:W3:Y:S04]  /*316f0*/  LDL.LU R29, [R1+0x188] ;  /* 0x00018800011d7983 */ /* 0x001ee80000300800 */
[----:B------:R-:W3:Y:S01]  /*31700*/  LDL.LU R22, [R1+0x28] ;  /* 0x0000280001167983 */ /* 0x000ee20000300800 */
[----:B------:R-:W-:-:S02]  /*31710*/  ISETP.LT.AND P4, PT, R28, c[0x0][0x178], !P1 ;  /* 0x00005e001c007a0c */ /* 0x000fc40004f81270 */
[----:B------:R-:W-:Y:S02]  /*31720*/  ISETP.LT.AND P5, PT, R27, c[0x0][0x178], !P1 ;  /* 0x00005e001b007a0c */ /* 0x000fe40004fa1270 */
[----:B------:R-:W-:Y:S02]  /*31730*/  ISETP.LT.AND P6, PT, R7, c[0x0][0x178], !P2 ;  /* 0x00005e0007007a0c */ /* 0x000fe400057c1270 */
[C---:B------:R-:W-:Y:S01]  /*31740*/  IADD3 R20, R18.reuse, c[0x0][0x198], RZ ;  /* 0x0000660012147a10 */ /* 0x040fe20007ffe0ff */
[----:B------:R-:W-:Y:S01]  /*31750*/  IMAD.WIDE R4, R18, 0x2, R10 ;  /* 0x0000000212047825 */ /* 0x000fe200078e020a */
[----:B------:R-:W-:-:S03]  /*31760*/  IADD3 R23, R25, 0x14, RZ ;  /* 0x0000001419177810 */ /* 0x000fc60007ffe0ff */
[----:B------:R-:W-:-:S04]  /*31770*/  IMAD.WIDE R14, R18, 0x2, R8 ;  /* 0x00000002120e7825 */ /* 0x000fc800078e0208 */
[----:B------:R-:W-:-:S04]  /*31780*/  IMAD.WIDE R16, R18, 0x2, R2 ;  /* 0x0000000212107825 */ /* 0x000fc800078e0202 */
[----:B------:R-:W-:Y:S01]  /*31790*/  IMAD.WIDE R18, R20, 0x2, R12 ;  /* 0x0000000214127825 */ /* 0x000fe200078e020c */
[----:B------:R-:W-:Y:S02]  /*317a0*/  ISETP.GE.AND P0, PT, R23, c[0x0][0x17c], PT ;  /* 0x00005f0017007a0c */ /* 0x000fe40003f06270 */
[----:B-----5:R-:W-:Y:S01]  /*317b0*/  ISETP.LT.AND P1, PT, R26, c[0x0][0x178], !P1 ;  /* 0x00005e001a007a0c */ /* 0x020fe20004f21270 */
[----:B--2---:R0:W-:Y:S01]  /*317c0*/  @P4 STG.E.U16 [R4.64], R6 ;  /* 0x0000000604004986 */ /* 0x0041e2000c101506 */
[----:B------:R-:W-:-:S03]  /*317d0*/  PRMT R23, R6, 0x7632, R23 ;  /* 0x0000763206177816 */ /* 0x000fc60000000017 */
[----:B----4-:R-:W-:Y:S04]  /*317e0*/  @P5 STG.E.U16 [R14.64], R0 ;  /* 0x000000000e005986 */ /* 0x010fe8000c101506 */
[----:B0-----:R-:W2:Y:S04]  /*317f0*/  LDL.LU R6, [R1+0x1160] ;  /* 0x0011600001067983 */ /* 0x001ea80000300800 */
[----:B---3--:R-:W-:Y:S04]  /*31800*/  @P1 STG.E.U16 [R16.64], R22 ;  /* 0x0000001610001986 */ /* 0x008fe8000c101506 */
[----:B------:R0:W-:Y:S02]  /*31810*/  @P6 STG.E.U16 [R18.64], R21 ;  /* 0x0000001512006986 */ /* 0x0001e4000c101506 */
[----:B0-----:R-:W-:-:S02]  /*31820*/  PRMT R19, R0, 0x7632, R19 ;  /* 0x0000763200137816 */ /* 0x001fc40000000013 */
[----:B------:R-:W3:Y:S01]  /*31830*/  LDL.LU R0, [R1+0x48] ;  /* 0x0000480001007983 */ /* 0x000ee20000300800 */
[----:B------:R-:W-:Y:S02]  /*31840*/  ISETP.LT.AND P1, PT, R28, c[0x0][0x178], !P2 ;  /* 0x00005e001c007a0c */ /* 0x000fe40005721270 */
[----:B------:R-:W-:Y:S02]  /*31850*/  ISETP.LT.AND P5, PT, R27, c[0x0][0x178], !P2 ;  /* 0x00005e001b007a0c */ /* 0x000fe400057a1270 */
[----:B------:R-:W-:Y:S02]  /*31860*/  ISETP.LT.AND P2, PT, R26, c[0x0][0x178], !P2 ;  /* 0x00005e001a007a0c */ /* 0x000fe40005741270 */
[----:B------:R-:W-:Y:S01]  /*31870*/  ISETP.LT.AND P6, PT, R7, c[0x0][0x178], !P0 ;  /* 0x00005e0007007a0c */ /* 0x000fe200047c1270 */
[C---:B------:R-:W-:Y:S01]  /*31880*/  IMAD.WIDE R14, R20.reuse, 0x2, R10 ;  /* 0x00000002140e7825 */ /* 0x040fe200078e020a */
[----:B------:R-:W-:Y:S02]  /*31890*/  IADD3 R18, R20, c[0x0][0x198], RZ ;  /* 0x0000660014127a10 */ /* 0x000fe40007ffe0ff */
[----:B------:R-:W-:Y:S01]  /*318a0*/  PRMT R21, R22, 0x7632, R21 ;  /* 0x0000763216157816 */ /* 0x000fe20000000015 */
[----:B------:R-:W-:Y:S01]  /*318b0*/  IMAD.WIDE R4, R20, 0x2, R8 ;  /* 0x0000000214047825 */ /* 0x000fe200078e0208 */
[----:B------:R-:W-:Y:S01]  /*318c0*/  ISETP.LT.AND P4, PT, R28, c[0x0][0x178], !P0 ;  /* 0x00005e001c007a0c */ /* 0x000fe20004781270 */
[----:B------:R0:W-:Y:S02]  /*318d0*/  @P1 STG.E.U16 [R14.64], R23 ;  /* 0x000000170e001986 */ /* 0x0001e4000c101506 */
[----:B------:R-:W-:-:S02]  /*318e0*/  IMAD.WIDE R16, R20, 0x2, R2 ;  /* 0x0000000214107825 */ /* 0x000fc400078e0202 */
[----:B------:R1:W-:Y:S04]  /*318f0*/  @P5 STG.E.U16 [R4.64], R19 ;  /* 0x0000001304005986 */ /* 0x0003e8000c101506 */
[----:B------:R-:W-:Y:S01]  /*31900*/  @P2 STG.E.U16 [R16.64], R21 ;  /* 0x0000001510002986 */ /* 0x000fe2000c101506 */
[----:B0-----:R-:W-:-:S05]  /*31910*/  IMAD.WIDE R14, R18, 0x2, R12 ;  /* 0x00000002120e7825 */ /* 0x001fca00078e020c */
[----:B------:R0:W-:Y:S01]  /*31920*/  @P6 STG.E.U16 [R14.64], R24 ;  /* 0x000000180e006986 */ /* 0x0001e2000c101506 */
[----:B------:R-:W-:Y:S01]  /*31930*/  ISETP.LT.AND P6, PT, R27, c[0x0][0x178], !P0 ;  /* 0x00005e001b007a0c */ /* 0x000fe200047c1270 */
[----:B-1----:R-:W-:Y:S01]  /*31940*/  IMAD.WIDE R4, R18, 0x2, R10 ;  /* 0x0000000212047825 */ /* 0x002fe200078e020a */
[----:B------:R-:W-:-:S04]  /*31950*/  ISETP.LT.AND P0, PT, R26, c[0x0][0x178], !P0 ;  /* 0x00005e001a007a0c */ /* 0x000fc80004701270 */
[----:B------:R1:W-:Y:S01]  /*31960*/  @P4 STG.E.U16 [R4.64], R29 ;  /* 0x0000001d04004986 */ /* 0x0003e2000c101506 */
[----:B0-----:R-:W-:-:S04]  /*31970*/  IADD3 R14, R25, 0x17, RZ ;  /* 0x00000017190e7810 */ /* 0x001fc80007ffe0ff */
[----:B------:R-:W-:Y:S01]  /*31980*/  ISETP.GE.AND P4, PT, R14, c[0x0][0x17c], PT ;  /* 0x00005f000e007a0c */ /* 0x000fe20003f86270 */
[----:B------:R-:W-:-:S04]  /*31990*/  IMAD.WIDE R14, R18, 0x2, R2 ;  /* 0x00000002120e7825 */ /* 0x000fc800078e0202 */
[----:B-1----:R-:W-:Y:S01]  /*319a0*/  IMAD.WIDE R4, R18, 0x2, R8 ;  /* 0x0000000212047825 */ /* 0x002fe200078e0208 */
[----:B------:R-:W-:Y:S02]  /*319b0*/  ISETP.LT.AND P2, PT, R7, c[0x0][0x178], !P3 ;  /* 0x00005e0007007a0c */ /* 0x000fe40005f41270 */
[----:B------:R-:W-:Y:S02]  /*319c0*/  ISETP.LT.AND P5, PT, R28, c[0x0][0x178], !P3 ;  /* 0x00005e001c007a0c */ /* 0x000fe40005fa1270 */
[----:B------:R-:W-:Y:S02]  /*319d0*/  IADD3 R20, R18, c[0x0][0x198], RZ ;  /* 0x0000660012147a10 */ /* 0x000fe40007ffe0ff */
[----:B------:R-:W-:Y:S02]  /*319e0*/  IADD3 R22, R25, 0x16, RZ ;  /* 0x0000001619167810 */ /* 0x000fe40007ffe0ff */
[----:B------:R-:W-:Y:S01]  /*319f0*/  PRMT R21, R24, 0x7632, R21 ;  /* 0x0000763218157816 */ /* 0x000fe20000000015 */
[----:B------:R-:W-:Y:S01]  /*31a00*/  IMAD.WIDE R16, R20, 0x2, R12 ;  /* 0x0000000214107825 */ /* 0x000fe200078e020c */
[----:B------:R-:W-:Y:S01]  /*31a10*/  ISETP.GE.AND P1, PT, R22, c[0x0][0x17c], PT ;  /* 0x00005f0016007a0c */ /* 0x000fe20003f26270 */
[----:B------:R-:W4:Y:S01]  /*31a20*/  LDL.LU R24, [R1+0x15c] ;  /* 0x00015c0001187983 */ /* 0x000f220000300800 */
[----:B------:R-:W-:Y:S01]  /*31a30*/  PRMT R22, R29, 0x7632, R22 ;  /* 0x000076321d167816 */ /* 0x000fe20000000016 */
[----:B------:R-:W-:-:S02]  /*31a40*/  IMAD.WIDE R18, R20, 0x2, R10 ;  /* 0x0000000214127825 */ /* 0x000fc400078e020a */
[----:B------:R-:W5:Y:S04]  /*31a50*/  LDL.LU R29, [R1+0x1c] ;  /* 0x00001c00011d7983 */ /* 0x000f680000300800 */
[----:B---3--:R0:W-:Y:S04]  /*31a60*/  @P6 STG.E.U16 [R4.64], R0 ;  /* 0x0000000004006986 */ /* 0x0081e8000c101506 */
[----:B--2---:R1:W-:Y:S01]  /*31a70*/  @P0 STG.E.U16 [R14.64], R6 ;  /* 0x000000060e000986 */ /* 0x0043e2000c101506 */
[----:B------:R-:W-:-:S03]  /*31a80*/  ISETP.LT.AND P0, PT, R27, c[0x0][0x178], !P3 ;  /* 0x00005e001b007a0c */ /* 0x000fc60005f01270 */
[----:B------:R-:W-:Y:S01]  /*31a90*/  @P2 STG.E.U16 [R16.64], R21 ;  /* 0x0000001510002986 */ /* 0x000fe2000c101506 */
[----:B0-----:R-:W-:-:S03]  /*31aa0*/  IMAD.WIDE R4, R20, 0x2, R8 ;  /* 0x0000000214047825 */ /* 0x001fc600078e0208 */
[----:B------:R0:W-:Y:S01]  /*31ab0*/  @P5 STG.E.U16 [R18.64], R22 ;  /* 0x0000001612005986 */ /* 0x0001e2000c101506 */
[----:B-1----:R-:W-:Y:S01]  /*31ac0*/  PRMT R6, R0, 0x7632, R6 ;  /* 0x0000763200067816 */ /* 0x002fe20000000006 */
[C---:B------:R-:W-:Y:S02]  /*31ad0*/  IMAD.WIDE R14, R20.reuse, 0x2, R2 ;  /* 0x00000002140e7825 */ /* 0x040fe400078e0202 */
[----:B------:R-:W2:Y:S04]  /*31ae0*/  LDL.LU R0, [R1+0xc] ;  /* 0x00000c0001007983 */ /* 0x000ea80000300800 */
[----:B------:R1:W-:Y:S01]  /*31af0*/  @P0 STG.E.U16 [R4.64], R6 ;  /* 0x0000000604000986 */ /* 0x0003e2000c101506 */
[----:B0-----:R-:W-:-:S03]  /*31b00*/  IADD3 R18, R20, c[0x0][0x198], RZ ;  /* 0x0000660014127a10 */ /* 0x001fc60007ffe0ff */
[----:B------:R-:W3:Y:S04]  /*31b10*/  LDL.LU R20, [R1+0x58] ;  /* 0x0000580001147983 */ /* 0x000ee80000300800 */
[----:B-1----:R-:W2:Y:S01]  /*31b20*/  LDL R5, [R1+0x238] ;  /* 0x0002380001057983 */ /* 0x002ea20000100800 */
[----:B------:R-:W-:Y:S02]  /*31b30*/  ISETP.LT.AND P3, PT, R26, c[0x0][0x178], !P3 ;  /* 0x00005e001a007a0c */ /* 0x000fe40005f61270 */
[----:B------:R-:W-:Y:S01]  /*31b40*/  ISETP.LT.AND P6, PT, R7, c[0x0][0x178], !P1 ;  /* 0x00005e0007007a0c */ /* 0x000fe20004fc1270 */
[----:B------:R-:W-:Y:S01]  /*31b50*/  IMAD.WIDE R16, R18, 0x2, R12 ;  /* 0x0000000212107825 */ /* 0x000fe200078e020c */
[----:B------:R-:W-:-:S09]  /*31b60*/  PRMT R19, R6, 0x7632, R19 ;  /* 0x0000763206137816 */ /* 0x000fd20000000013 */
[----:B------:R-:W-:Y:S04]  /*31b70*/  @P3 STG.E.U16 [R14.64], R19 ;  /* 0x000000130e003986 */ /* 0x000fe8000c101506 */
[----:B--2---:R0:W-:Y:S04]  /*31b80*/  @P6 STG.E.U16 [R16.64], R5 ;  /* 0x0000000510006986 */ /* 0x0041e8000c101506 */
[----:B0-----:R-:W2:Y:S01]  /*31b90*/  LDL.LU R17, [R1+0x1b8] ;  /* 0x0001b80001117983 */ /* 0x001ea20000300800 */
[----:B------:R-:W-:Y:S01]  /*31ba0*/  ISETP.LT.AND P2, PT, R28, c[0x0][0x178], !P1 ;  /* 0x00005e001c007a0c */ /* 0x000fe20004f41270 */
[----:B------:R-:W-:Y:S01]  /*31bb0*/  IMAD.WIDE R14, R18, 0x2, R10 ;  /* 0x00000002120e7825 */ /* 0x000fe200078e020a */
[----:B------:R-:W-:-:S02]  /*31bc0*/  ISETP.LT.AND P5, PT, R27, c[0x0][0x178], !P1 ;  /* 0x00005e001b007a0c */ /* 0x000fc40004fa1270 */
[----:B------:R-:W-:-:S09]  /*31bd0*/  ISETP.LT.AND P1, PT, R26, c[0x0][0x178], !P1 ;  /* 0x00005e001a007a0c */ /* 0x000fd20004f21270 */
[----:B--2---:R0:W-:Y:S04]  /*31be0*/  @P2 STG.E.U16 [R14.64], R17 ;  /* 0x000000110e002986 */ /* 0x0041e8000c101506 */
[----:B0-----:R-:W2:Y:S01]  /*31bf0*/  LDL R14, [R1+0x1a8] ;  /* 0x0001a800010e7983 */ /* 0x001ea20000100800 */
[----:B------:R-:W-:-:S03]  /*31c00*/  IMAD.WIDE R4, R18, 0x2, R8 ;  /* 0x0000000212047825 */ /* 0x000fc600078e0208 */
[----:B------:R-:W3:Y:S01]  /*31c10*/  LDL.LU R15, [R1+0x238] ;  /* 0x00023800010f7983 */ /* 0x000ee20000300800 */
[----:B------:R-:W-:Y:S02]  /*31c20*/  ISETP.LT.AND P6, PT, R7, c[0x0][0x178], !P4 ;  /* 0x00005e0007007a0c */ /* 0x000fe400067c1270 */
[----:B------:R-:W-:Y:S01]  /*31c30*/  ISETP.LT.AND P3, PT, R28, c[0x0][0x178], !P4 ;  /* 0x00005e001c007a0c */ /* 0x000fe20006761270 */
[----:B--2---:R0:W-:Y:S02]  /*31c40*/  @P5 STG.E.U16 [R4.64], R14 ;  /* 0x0000000e04005986 */ /* 0x0041e4000c101506 */
[----:B0-----:R-:W-:-:S05]  /*31c50*/  IMAD.WIDE R4, R18, 0x2, R2 ;  /* 0x0000000212047825 */ /* 0x001fca00078e0202 */
[----:B---3--:R0:W-:Y:S04]  /*31c60*/  @P1 STG.E.U16 [R4.64], R20 ;  /* 0x0000001404001986 */ /* 0x0081e8000c101506 */
[----:B0-----:R-:W2:Y:S01]  /*31c70*/  LDL.LU R5, [R1+0x1a8] ;  /* 0x0001a80001057983 */ /* 0x001ea20000300800 */
[----:B------:R-:W-:Y:S02]  /*31c80*/  IADD3 R6, R18, c[0x0][0x198], RZ ;  /* 0x0000660012067a10 */ /* 0x000fe40007ffe0ff */
[C---:B------:R-:W-:Y:S02]  /*31c90*/  IADD3 R16, R25.reuse, 0x19, RZ ;  /* 0x0000001919107810 */ /* 0x040fe40007ffe0ff */
[----:B------:R-:W-:Y:S02]  /*31ca0*/  IADD3 R21, R25, 0x18, RZ ;  /* 0x0000001819157810 */ /* 0x000fe40007ffe0ff */
[----:B------:R-:W-:Y:S01]  /*31cb0*/  PRMT R18, R15, 0x7632, R18 ;  /* 0x000076320f127816 */ /* 0x000fe20000000012 */
[----:B------:R-:W-:Y:S01]  /*31cc0*/  IMAD.WIDE R14, R6, 0x2, R12 ;  /* 0x00000002060e7825 */ /* 0x000fe200078e020c */
[----:B------:R-:W-:-:S02]  /*31cd0*/  ISETP.GE.AND P2, PT, R16, c[0x0][0x17c], PT ;  /* 0x00005f0010007a0c */ /* 0x000fc40003f46270 */
[----:B------:R-:W-:Y:S01]  /*31ce0*/  PRMT R19, R17, 0x7632, R19 ;  /* 0x0000763211137816 */ /* 0x000fe20000000013 */
[----:B------:R-:W-:Y:S01]  /*31cf0*/  IMAD.WIDE R16, R6, 0x2, R10 ;  /* 0x0000000206107825 */ /* 0x000fe200078e020a */
[----:B------:R-:W-:Y:S02]  /*31d00*/  ISETP.LT.AND P5, PT, R27, c[0x0][0x178], !P4 ;  /* 0x00005e001b007a0c */ /* 0x000fe400067a1270 */
[----:B------:R-:W-:Y:S02]  /*31d10*/  ISETP.LT.AND P4, PT, R26, c[0x0][0x178], !P4 ;  /* 0x00005e001a007a0c */ /* 0x000fe40006781270 */
[----:B------:R-:W-:Y:S01]  /*31d20*/  ISETP.GE.AND P0, PT, R21, c[0x0][0x17c], PT ;  /* 0x00005f0015007a0c */ /* 0x000fe20003f06270 */
[----:B------:R0:W-:Y:S03]  /*31d30*/  @P6 STG.E.U16 [R14.64], R18 ;  /* 0x000000120e006986 */ /* 0x0001e6000c101506 */
[----:B------:R-:W-:Y:S01]  /*31d40*/  ISETP.LT.AND P1, PT, R7, c[0x0][0x178], !P0 ;  /* 0x00005e0007007a0c */ /* 0x000fe20004721270 */
[----:B------:R1:W-:Y:S01]  /*31d50*/  @P3 STG.E.U16 [R16.64], R19 ;  /* 0x0000001310003986 */ /* 0x0003e2000c101506 */
[----:B------:R-:W-:-:S02]  /*31d60*/  ISETP.LT.AND P3, PT, R28, c[0x0][0x178], !P0 ;  /* 0x00005e001c007a0c */ /* 0x000fc40004761270 */
[----:B------:R-:W-:Y:S01]  /*31d70*/  ISETP.LT.AND P6, PT, R27, c[0x0][0x178], !P0 ;  /* 0x00005e001b007a0c */ /* 0x000fe200047c1270 */
[C---:B0-----:R-:W-:Y:S01]  /*31d80*/  IMAD.WIDE R14, R6.reuse, 0x2, R2 ;  /* 0x00000002060e7825 */ /* 0x041fe200078e0202 */
[----:B------:R-:W-:Y:S02]  /*31d90*/  IADD3 R18, R6, c[0x0][0x198], RZ ;  /* 0x0000660006127a10 */ /* 0x000fe40007ffe0ff */
[----:B-1----:R-:W-:Y:S02]  /*31da0*/  PRMT R17, R20, 0x7632, R17 ;  /* 0x0000763214117816 */ /* 0x002fe40000000011 */
[----:B--2---:R-:W-:Y:S01]  /*31db0*/  PRMT R16, R5, 0x7632, R16 ;  /* 0x0000763205107816 */ /* 0x004fe20000000010 */
[----:B------:R-:W-:-:S05]  /*31dc0*/  IMAD.WIDE R4, R6, 0x2, R8 ;  /* 0x0000000206047825 */ /* 0x000fca00078e0208 */
[----:B------:R0:W-:Y:S04]  /*31dd0*/  @P5 STG.E.U16 [R4.64], R16 ;  /* 0x0000001004005986 */ /* 0x0001e8000c101506 */
[----:B------:R1:W-:Y:S01]  /*31de0*/  @P4 STG.E.U16 [R14.64], R17 ;  /* 0x000000110e004986 */ /* 0x0003e2000c101506 */
[----:B0-----:R-:W-:-:S04]  /*31df0*/  IMAD.WIDE R4, R18, 0x2, R8 ;  /* 0x0000000212047825 */ /* 0x001fc800078e0208 */
[----:B-1----:R-:W-:-:S04]  /*31e00*/  IMAD.WIDE R16, R18, 0x2, R12 ;  /* 0x0000000212107825 */ /* 0x002fc800078e020c */
[----:B------:R-:W-:Y:S01]  /*31e10*/  IMAD.WIDE R14, R18, 0x2, R10 ;  /* 0x00000002120e7825 */ /* 0x000fe200078e020a */
[----:B----4-:R-:W-:Y:S04]  /*31e20*/  @P1 STG.E.U16 [R16.64], R24 ;  /* 0x0000001810001986 */ /* 0x010fe8000c101506 */
[----:B-----5:R-:W-:Y:S04]  /*31e30*/  @P3 STG.E.U16 [R14.64], R29 ;  /* 0x0000001d0e003986 */ /* 0x020fe8000c101506 */
[----:B------:R0:W-:Y:S01]  /*31e40*/  @P6 STG.E.U16 [R4.64], R0 ;  /* 0x0000000004006986 */ /* 0x0001e2000c101506 */
[----:B------:R-:W-:-:S03]  /*31e50*/  ISETP.LT.AND P6, PT, R27, c[0x0][0x178], !P2 ;  /* 0x00005e001b007a0c */ /* 0x000fc600057c1270 */
[----:B------:R-:W2:Y:S01]  /*31e60*/  LDL.LU R27, [R1+0x115c] ;  /* 0x00115c00011b7983 */ /* 0x000ea20000300800 */
[----:B------:R-:W-:Y:S02]  /*31e70*/  ISETP.LT.AND P0, PT, R26, c[0x0][0x178], !P0 ;  /* 0x00005e001a007a0c */ /* 0x000fe40004701270 */
[----:B------:R-:W-:Y:S02]  /*31e80*/  ISETP.LT.AND P1, PT, R7, c[0x0][0x178], !P2 ;  /* 0x00005e0007007a0c */ /* 0x000fe40005721270 */
[----:B------:R-:W-:Y:S02]  /*31e90*/  ISETP.LT.AND P3, PT, R28, c[0x0][0x178], !P2 ;  /* 0x00005e001c007a0c */ /* 0x000fe40005761270 */
[----:B------:R-:W-:Y:S01]  /*31ea0*/  IADD3 R6, R25, 0x1b, RZ ;  /* 0x0000001b19067810 */ /* 0x000fe20007ffe0ff */
[C---:B0-----:R-:W-:Y:S01]  /*31eb0*/  IMAD.WIDE R4, R18.reuse, 0x2, R2 ;  /* 0x0000000212047825 */ /* 0x041fe200078e0202 */
[----:B------:R-:W-:Y:S02]  /*31ec0*/  IADD3 R20, R18, c[0x0][0x198], RZ ;  /* 0x0000660012147a10 */ /* 0x000fe40007ffe0ff */
[----:B------:R-:W-:-:S02]  /*31ed0*/  PRMT R22, R29, 0x7632, R22 ;  /* 0x000076321d167816 */ /* 0x000fc40000000016 */
[----:B------:R-:W-:Y:S01]  /*31ee0*/  PRMT R21, R0, 0x7632, R21 ;  /* 0x0000763200157816 */ /* 0x000fe20000000015 */
[----:B------:R-:W3:Y:S01]  /*31ef0*/  LDL.LU R29, [R1+0x16c] ;  /* 0x00016c00011d7983 */ /* 0x000ee20000300800 */
[----:B------:R-:W-:Y:S01]  /*31f00*/  IADD3 R19, R25, 0x1a, RZ ;  /* 0x0000001a19137810 */ /* 0x000fe20007ffe0ff */
[----:B------:R-:W-:Y:S01]  /*31f10*/  IMAD.WIDE R14, R20, 0x2, R12 ;  /* 0x00000002140e7825 */ /* 0x000fe200078e020c */
[----:B------:R-:W-:Y:S01]  /*31f20*/  ISETP.GE.AND P4, PT, R6, c[0x0][0x17c], PT ;  /* 0x00005f0006007a0c */ /* 0x000fe20003f86270 */
[----:B------:R-:W4:Y:S01]  /*31f30*/  LDL.LU R0, [R1+0x2c] ;  /* 0x00002c0001007983 */ /* 0x000f220000300800 */
[----:B------:R-:W-:Y:S01]  /*31f40*/  PRMT R6, R24, 0x7632, R6 ;  /* 0x0000763218067816 */ /* 0x000fe20000000006 */
[----:B------:R-:W-:Y:S01]  /*31f50*/  IMAD.WIDE R16, R20, 0x2, R10 ;  /* 0x0000000214107825 */ /* 0x000fe200078e020a */
[----:B------:R-:W-:-:S03]  /*31f60*/  ISETP.GE.AND P5, PT, R19, c[0x0][0x17c], PT ;  /* 0x00005f0013007a0c */ /* 0x000fc60003fa6270 */
[----:B------:R-:W-:Y:S01]  /*31f70*/  IMAD.WIDE R18, R20, 0x2, R8 ;  /* 0x0000000214127825 */ /* 0x000fe200078e0208 */
[----:B------:R-:W-:Y:S02]  /*31f80*/  ISETP.LT.AND P2, PT, R26, c[0x0][0x178], !P2 ;  /* 0x00005e001a007a0c */ /* 0x000fe40005741270 */
[----:B--2---:R-:W-:Y:S01]  /*31f90*/  PRMT R23, R27, 0x7632, R23 ;  /* 0x000076321b177816 */ /* 0x004fe20000000017 */
[----:B------:R0:W-:Y:S01]  /*31fa0*/  @P0 STG.E.U16 [R4.64], R27 ;  /* 0x0000001b04000986 */ /* 0x0001e2000c101506 */
[----:B------:R-:W-:-:S03]  /*31fb0*/  ISETP.LT.AND P0, PT, R7, c[0x0][0x178], !P5 ;  /* 0x00005e0007007a0c */ /* 0x000fc60006f01270 */
[----:B------:R1:W-:Y:S04]  /*31fc0*/  @P1 STG.E.U16 [R14.64], R6 ;  /* 0x000000060e001986 */ /* 0x0003e8000c101506 */
[----:B0-----:R-:W2:Y:S04]  /*31fd0*/  LDL R27, [R1+0xae8] ;  /* 0x000ae800011b7983 */ /* 0x001ea80000100800 */
[----:B------:R-:W-:Y:S04]  /*31fe0*/  @P3 STG.E.U16 [R16.64], R22 ;  /* 0x0000001610003986 */ /* 0x000fe8000c101506 */
[----:B------:R0:W-:Y:S01]  /*31ff0*/  STL [R1+0x1144], R22 ;  /* 0x0011441601007387 */ /* 0x0001e20000100800 */
[C---:B------:R-:W-:Y:S01]  /*32000*/  IMAD.WIDE R4, R20.reuse, 0x2, R2 ;  /* 0x0000000214047825 */ /* 0x040fe200078e0202 */
[----:B-1----:R-:W-:-:S02]  /*32010*/  IADD3 R6, R20, c[0x0][0x198], RZ ;  /* 0x0000660014067a10 */ /* 0x002fc40007ffe0ff */
[----:B------:R1:W-:Y:S04]  /*32020*/  @P6 STG.E.U16 [R18.64], R21 ;  /* 0x0000001512006986 */ /* 0x0003e8000c101506 */
[----:B0-----:R-:W5:Y:S04]  /*32030*/  LDL.LU R22, [R1+0x3c] ;  /* 0x00003c0001167983 */ /* 0x001f680000300800 */
[----:B------:R-:W3:Y:S04]  /*32040*/  LDL.LU R7, [R1+0x1158] ;  /* 0x0011580001077983 */ /* 0x000ee80000300800 */
[----:B------:R-:W3:Y:S04]  /*32050*/  LDL.LU R24, [R1+0x19c] ;  /* 0x00019c0001187983 */ /* 0x000ee80000300800 */
[----:B-1----:R-:W3:Y:S04]  /*32060*/  LDL.LU R21, [R1+0x18c] ;  /* 0x00018c0001157983 */ /* 0x002ee80000300800 */
[----:B------:R-:W3:Y:S04]  /*32070*/  LDL.LU R20, [R1+0x17c] ;  /* 0x00017c0001147983 */ /* 0x000ee80000300800 */
[----:B------:R0:W-:Y:S04]  /*32080*/  @P2 STG.E.U16 [R4.64], R23 ;  /* 0x0000001704002986 */ /* 0x0001e8000c101506 */
[----:B0-----:R-:W5:Y:S01]  /*32090*/  LDL R23, [R1+0xae0] ;  /* 0x000ae00001177983 */ /* 0x001f620000100800 */
[----:B------:R-:W-:-:S02]  /*320a0*/  ISETP.LT.AND P1, PT, R28, c[0x0][0x178], !P5 ;  /* 0x00005e001c007a0c */ /* 0x000fc40006f21270 */
[----:B------:R-:W-:Y:S01]  /*320b0*/  IADD3 R14, R25, 0x1c, RZ ;  /* 0x0000001c190e7810 */ /* 0x000fe20007ffe0ff */
[----:B------:R-:W-:-:S03]  /*320c0*/  IMAD.WIDE R4, R6, 0x2, R12 ;  /* 0x0000000206047825 */ /* 0x000fc600078e020c */
[----:B------:R-:W-:Y:S01]  /*320d0*/  ISETP.GE.AND P6, PT, R14, c[0x0][0x17c], PT ;  /* 0x00005f000e007a0c */ /* 0x000fe20003fc6270 */
[----:B------:R-:W-:-:S04]  /*320e0*/  IMAD.WIDE R14, R6, 0x2, R10 ;  /* 0x00000002060e7825 */ /* 0x000fc800078e020a */
[----:B------:R-:W-:Y:S01]  /*320f0*/  IMAD.WIDE R16, R6, 0x2, R8 ;  /* 0x0000000206107825 */ /* 0x000fe200078e0208 */
[----:B------:R-:W-:-:S04]  /*32100*/  IADD3 R18, R25, 0x1d, RZ ;  /* 0x0000001d19127810 */ /* 0x000fc80007ffe0ff */
[----:B------:R-:W-:Y:S02]  /*32110*/  ISETP.GE.AND P2, PT, R18, c[0x0][0x17c], PT ;  /* 0x00005f0012007a0c */ /* 0x000fe40003f46270 */
[----:B----4-:R-:W-:Y:S02]  /*32120*/  PRMT R18, R0, 0x7632, R18 ;  /* 0x0000763200127816 */ /* 0x010fe40000000012 */
[----:B--2---:R-:W-:Y:S02]  /*32130*/  ISETP.LT.AND P3, PT, R27, c[0x0][0x178], !P5 ;  /* 0x00005e001b007a0c */ /* 0x004fe40006f61270 */
[----:B------:R-:W-:Y:S01]  /*32140*/  ISETP.LT.AND P5, PT, R26, c[0x0][0x178], !P5 ;  /* 0x00005e001a007a0c */ /* 0x000fe20006fa1270 */
[----:B---3--:R-:W-:Y:S04]  /*32150*/  @P0 STG.E.U16 [R4.64], R20 ;  /* 0x0000001404000986 */ /* 0x008fe8000c101506 */
[----:B------:R-:W-:Y:S06]  /*32160*/  @P1 STG.E.U16 [R14.64], R29 ;  /* 0x0000001d0e001986 */ /* 0x000fec000c101506 */
[----:B-----5:R0:W-:Y:S02]  /*32170*/  @P3 STG.E.U16 [R16.64], R22 ;  /* 0x0000001610003986 */ /* 0x0201e4000c101506 */
[----:B0-----:R-:W-:-:S02]  /*32180*/  PRMT R16, R29, 0x7632, R16 ;  /* 0x000076321d107816 */ /* 0x001fc40000000010 */
[----:B------:R-:W2:Y:S01]  /*32190*/  LDL.LU R29, [R1+0x4c] ;  /* 0x00004c00011d7983 */ /* 0x000ea20000300800 */
[----:B------:R-:W-:-:S05]  /*321a0*/  IMAD.WIDE R4, R6, 0x2, R2 ;  /* 0x0000000206047825 */ /* 0x000fca00078e0202 */
[----:B------:R0:W-:Y:S04]  /*321b0*/  @P5 STG.E.U16 [R4.64], R0 ;  /* 0x0000000004005986 */ /* 0x0001e8000c101506 */
[----:B0-----:R-:W3:Y:S01]  /*321c0*/  LDL.LU R0, [R1+0x23c] ;  /* 0x00023c0001007983 */ /* 0x001ee20000300800 */
[----:B------:R-:W-:Y:S02]  /*321d0*/  ISETP.LT.AND P1, PT, R23, c[0x0][0x178], !P4 ;  /* 0x00005e0017007a0c */ /* 0x000fe40006721270 */
[----:B------:R-:W-:Y:S02]  /*321e0*/  ISETP.LT.AND P3, PT, R28, c[0x0][0x178], !P4 ;  /* 0x00005e001c007a0c */ /* 0x000fe40006761270 */
[----:B------:R-:W-:Y:S02]  /*321f0*/  IADD3 R6, R6, c[0x0][0x198], RZ ;  /* 0x0000660006067a10 */ /* 0x000fe40007ffe0ff */
[----:B------:R-:W-:-:S02]  /*32200*/  ISETP.LT.AND P5, PT, R27, c[0x0][0x178], !P4 ;  /* 0x00005e001b007a0c */ /* 0x000fc400067a1270 */
[----:B------:R-:W-:Y:S01]  /*32210*/  PRMT R17, R20, 0x7632, R17 ;  /* 0x0000763214117816 */ /* 0x000fe20000000011 */
[----:B------:R-:W-:Y:S01]  /*32220*/  IMAD.WIDE R4, R6, 0x2, R12 ;  /* 0x0000000206047825 */ /* 0x000fe200078e020c */
[----:B------:R-:W-:Y:S02]  /*32230*/  IADD3 R19, R25, 0x1e, RZ ;  /* 0x0000001e19137810 */ /* 0x000fe40007ffe0ff */
[----:B------:R-:W-:Y:S01]  /*32240*/  ISETP.LT.AND P4, PT, R26, c[0x0][0x178], !P4 ;  /* 0x00005e001a007a0c */ /* 0x000fe20006781270 */
[----:B------:R-:W-:Y:S01]  /*32250*/  IMAD.WIDE R14, R6, 0x2, R10 ;  /* 0x00000002060e7825 */ /* 0x000fe200078e020a */
[----:B------:R-:W-:Y:S01]  /*32260*/  ISETP.GE.AND P0, PT, R19, c[0x0][0x17c], PT ;  /* 0x00005f0013007a0c */ /* 0x000fe20003f06270 */
[----:B------:R0:W-:Y:S01]  /*32270*/  @P1 STG.E.U16 [R4.64], R17 ;  /* 0x0000001104001986 */ /* 0x0001e2000c101506 */
[----:B------:R-:W-:Y:S02]  /*32280*/  PRMT R19, R22, 0x7632, R19 ;  /* 0x0000763216137816 */ /* 0x000fe40000000013 */
[----:B------:R-:W-:Y:S01]  /*32290*/  ISETP.LT.AND P1, PT, R23, c[0x0][0x178], !P6 ;  /* 0x00005e0017007a0c */ /* 0x000fe20007721270 */
[----:B------:R1:W-:Y:S01]  /*322a0*/  @P3 STG.E.U16 [R14.64], R16 ;  /* 0x000000100e003986 */ /* 0x0003e2000c101506 */
[----:B------:R-:W-:-:S03]  /*322b0*/  ISETP.LT.AND P3, PT, R28, c[0x0][0x178], !P6 ;  /* 0x00005e001c007a0c */ /* 0x000fc60007761270 */
[----:B------:R-:W4:Y:S01]  /*322c0*/  LDL.LU R22, [R1+0x1bc] ;  /* 0x0001bc0001167983 */ /* 0x000f220000300800 */
[C---:B0-----:R-:W-:Y:S01]  /*322d0*/  IMAD.WIDE R4, R6.reuse, 0x2, R8 ;  /* 0x0000000206047825 */ /* 0x041fe200078e0208 */
[----:B-1----:R-:W-:-:S04]  /*322e0*/  IADD3 R14, R6, c[0x0][0x198], RZ ;  /* 0x00006600060e7a10 */ /* 0x002fc80007ffe0ff */
[----:B------:R0:W-:Y:S01]  /*322f0*/  @P5 STG.E.U16 [R4.64], R19 ;  /* 0x0000001304005986 */ /* 0x0001e2000c101506 */
[----:B------:R-:W-:Y:S01]  /*32300*/  IMAD.WIDE R16, R6, 0x2, R2 ;  /* 0x0000000206107825 */ /* 0x000fe200078e0202 */
[----:B------:R-:W-:Y:S02]  /*32310*/  ISETP.LT.AND P5, PT, R27, c[0x0][0x178], !P6 ;  /* 0x00005e001b007a0c */ /* 0x000fe400077a1270 */
[C---:B------:R-:W-:Y:S02]  /*32320*/  IADD3 R6, R25.reuse, 0x1f, RZ ;  /* 0x0000001f19067810 */ /* 0x040fe40007ffe0ff */
[----:B------:R-:W-:Y:S01]  /*32330*/  ISETP.LT.AND P6, PT, R26, c[0x0][0x178], !P6 ;  /* 0x00005e001a007a0c */ /* 0x000fe200077c1270 */
[----:B------:R1:W-:Y:S01]  /*32340*/  @P4 STG.E.U16 [R16.64], R18 ;  /* 0x0000001210004986 */ /* 0x0003e2000c101506 */
[----:B0-----:R-:W-:Y:S01]  /*32350*/  IMAD.WIDE R4, R14, 0x2, R12 ;  /* 0x000000020e047825 */ /* 0x001fe200078e020c */
[----:B------:R-:W-:Y:S02]  /*32360*/  ISETP.GE.AND P4, PT, R6, c[0x0][0x17c], PT ;  /* 0x00005f0006007a0c */ /* 0x000fe40003f86270 */
[----:B------:R-:W-:-:S02]  /*32370*/  IADD3 R6, R25, 0x20, RZ ;  /* 0x0000002019067810 */ /* 0x000fc40007ffe0ff */
[----:B------:R0:W-:Y:S01]  /*32380*/  @P1 STG.E.U16 [R4.64], R24 ;  /* 0x0000001804001986 */ /* 0x0001e2000c101506 */
[----:B-1----:R-:W-:Y:S01]  /*32390*/  IMAD.WIDE R16, R14, 0x2, R10 ;  /* 0x000000020e107825 */ /* 0x002fe200078e020a */
[----:B------:R-:W-:-:S04]  /*323a0*/  ISETP.LT.AND P1, PT, R23, c[0x0][0x178], !P2 ;  /* 0x00005e0017007a0c */ /* 0x000fc80005721270 */
[----:B------:R1:W-:Y:S01]  /*323b0*/  @P3 STG.E.U16 [R16.64], R21 ;  /* 0x0000001510003986 */ /* 0x0003e2000c101506 */
[----:B0-----:R-:W-:Y:S01]  /*323c0*/  IMAD.WIDE R4, R14, 0x2, R8 ;  /* 0x000000020e047825 */ /* 0x001fe200078e0208 */
[----:B------:R-:W-:Y:S02]  /*323d0*/  ISETP.GE.AND P3, PT, R6, c[0x0][0x17c], PT ;  /* 0x00005f0006007a0c */ /* 0x000fe40003f66270 */
[C---:B------:R-:W-:Y:S01]  /*323e0*/  IADD3 R6, R14.reuse, c[0x0][0x198], RZ ;  /* 0x000066000e067a10 */ /* 0x040fe20007ffe0ff */
[----:B-1----:R-:W-:-:S04]  /*323f0*/  IMAD.WIDE R16, R14, 0x2, R2 ;  /* 0x000000020e107825 */ /* 0x002fc800078e0202 */
[----:B------:R-:W-:Y:S01]  /*32400*/  IMAD.WIDE R14, R6, 0x2, R10 ;  /* 0x00000002060e7825 */ /* 0x000fe200078e020a */
[----:B--2---:R0:W-:Y:S01]  /*32410*/  @P5 STG.E.U16 [R4.64], R29 ;  /* 0x0000001d04005986 */ /* 0x0041e2000c101506 */
[----:B------:R-:W-:-:S03]  /*32420*/  ISETP.LT.AND P5, PT, R28, c[0x0][0x178], !P2 ;  /* 0x00005e001c007a0c */ /* 0x000fc600057a1270 */
[----:B------:R1:W-:Y:S01]  /*32430*/  @P6 STG.E.U16 [R16.64], R7 ;  /* 0x0000000710006986 */ /* 0x0003e2000c101506 */
[----:B------:R-:W-:Y:S02]  /*32440*/  ISETP.LT.AND P6, PT, R27, c[0x0][0x178], !P2 ;  /* 0x00005e001b007a0c */ /* 0x000fe400057c1270 */
[----:B------:R-:W-:Y:S01]  /*32450*/  ISETP.LT.AND P2, PT, R26, c[0x0][0x178], !P2 ;  /* 0x00005e001a007a0c */ /* 0x000fe20005741270 */
[----:B0-----:R-:W-:Y:S01]  /*32460*/  IMAD.WIDE R4, R6, 0x2, R12 ;  /* 0x0000000206047825 */ /* 0x001fe200078e020c */
[----:B-1----:R-:W-:Y:S02]  /*32470*/  PRMT R16, R24, 0x7632, R16 ;  /* 0x0000763218107816 */ /* 0x002fe40000000010 */
[----:B------:R-:W-:Y:S01]  /*32480*/  PRMT R17, R21, 0x7632, R17 ;  /* 0x0000763215117816 */ /* 0x000fe20000000011 */
[----:B------:R-:W2:Y:S01]  /*32490*/  LDL.LU R24, [R1+0x1ac] ;  /* 0x0001ac0001187983 */ /* 0x000ea20000300800 */
[----:B------:R-:W-:-:S03]  /*324a0*/  PRMT R7, R29, 0x7632, R7 ;  /* 0x000076321d077816 */ /* 0x000fc60000000007 */
[----:B------:R0:W-:Y:S01]  /*324b0*/  @P1 STG.E.U16 [R4.64], R16 ;  /* 0x0000001004001986 */ /* 0x0001e2000c101506 */
[----:B------:R-:W-:-:S03]  /*324c0*/  ISETP.LT.AND P1, PT, R23, c[0x0][0x178], !P0 ;  /* 0x00005e0017007a0c */ /* 0x000fc60004721270 */
[----:B------:R1:W-:Y:S04]  /*324d0*/  @P5 STG.E.U16 [R14.64], R17 ;  /* 0x000000110e005986 */ /* 0x0003e8000c101506 */
[----:B------:R-:W5:Y:S01]  /*324e0*/  LDL.LU R29, [R1+0x5c] ;  /* 0x00005c00011d7983 */ /* 0x000f620000300800 */
[C---:B0-----:R-:W-:Y:S01]  /*324f0*/  IMAD.WIDE R4, R6.reuse, 0x2, R8 ;  /* 0x0000000206047825 */ /* 0x041fe200078e0208 */
[----:B------:R-:W-:Y:S02]  /*32500*/  PRMT R16, R7, 0x7632, R16 ;  /* 0x0000763207107816 */ /* 0x000fe40000000010 */
[C---:B-1----:R-:W-:Y:S02]  /*32510*/  IADD3 R17, R6.reuse, c[0x0][0x198], RZ ;  /* 0x0000660006117a10 */ /* 0x042fe40007ffe0ff */
[----:B------:R0:W-:Y:S02]  /*32520*/  @P6 STG.E.U16 [R4.64], R7 ;  /* 0x0000000704006986 */ /* 0x0001e4000c101506 */
[----:B0-----:R-:W-:-:S04]  /*32530*/  IMAD.WIDE R6, R6, 0x2, R2 ;  /* 0x0000000206067825 */ /* 0x001fc800078e0202 */
[----:B------:R-:W-:Y:S01]  /*32540*/  IMAD.WIDE R4, R17, 0x2, R12 ;  /* 0x0000000211047825 */ /* 0x000fe200078e020c */
[----:B------:R0:W-:Y:S04]  /*32550*/  @P2 STG.E.U16 [R6.64], R16 ;  /* 0x0000001006002986 */ /* 0x0001e8000c101506 */
[----:B---3--:R1:W-:Y:S01]  /*32560*/  @P1 STG.E.U16 [R4.64], R0 ;  /* 0x0000000004001986 */ /* 0x0083e2000c101506 */
[----:B0-----:R-:W-:-:S03]  /*32570*/  PRMT R16, R0, 0x7632, R16 ;  /* 0x0000763200107816 */ /* 0x001fc60000000010 */
[----:B-1----:R-:W3:Y:S04]  /*32580*/  LDL.LU R0, [R1+0xb0] ;  /* 0x0000b00001007983 */ /* 0x002ee80000300800 */
[----:B------:R-:W2:Y:S01]  /*32590*/  LDL.LU R21, [R1+0x70] ;  /* 0x0000700001157983 */ /* 0x000ea20000300800 */
[----:B------:R-:W-:Y:S02]  /*325a0*/  ISETP.LT.AND P5, PT, R28, c[0x0][0x178], !P0 ;  /* 0x00005e001c007a0c */ /* 0x000fe400047a1270 */
[----:B------:R-:W-:Y:S02]  /*325b0*/  ISETP.LT.AND P6, PT, R27, c[0x0][0x178], !P0 ;  /* 0x00005e001b007a0c */ /* 0x000fe400047c1270 */
[----:B------:R-:W-:Y:S01]  /*325c0*/  IADD3 R14, R25, 0x21, RZ ;  /* 0x00000021190e7810 */ /* 0x000fe20007ffe0ff */
[----:B------:R-:W-:Y:S01]  /*325d0*/  IMAD.WIDE R6, R17, 0x2, R8 ;  /* 0x0000000211067825 */ /* 0x000fe200078e0208 */
[----:B------:R-:W-:-:S02]  /*325e0*/  ISETP.LT.AND P0, PT, R26, c[0x0][0x178], !P0 ;  /* 0x00005e001a007a0c */ /* 0x000fc40004701270 */
[----:B------:R-:W-:Y:S01]  /*325f0*/  ISETP.GE.AND P2, PT, R14, c[0x0][0x17c], PT ;  /* 0x00005f000e007a0c */ /* 0x000fe20003f46270 */
[----:B------:R-:W-:Y:S01]  /*32600*/  IMAD.WIDE R14, R17, 0x2, R10 ;  /* 0x00000002110e7825 */ /* 0x000fe200078e020a */
[----:B------:R-:W-:Y:S02]  /*32610*/  ISETP.LT.AND P1, PT, R23, c[0x0][0x178], !P4 ;  /* 0x00005e0017007a0c */ /* 0x000fe40006721270 */
[----:B------:R-:W-:Y:S02]  /*32620*/  IADD3 R5, R17, c[0x0][0x198], RZ ;  /* 0x0000660011057a10 */ /* 0x000fe40007ffe0ff */
[----:B----4-:R-:W-:Y:S01]  /*32630*/  @P5 STG.E.U16 [R14.64], R22 ;  /* 0x000000160e005986 */ /* 0x010fe2000c101506 */
[----:B------:R-:W-:Y:S02]  /*32640*/  ISETP.LT.AND P5, PT, R28, c[0x0][0x178], !P4 ;  /* 0x00005e001c007a0c */ /* 0x000fe400067a1270 */
[----:B------:R-:W-:Y:S01]  /*32650*/  PRMT R4, R22, 0x7632, R4 ;  /* 0x0000763216047816 */ /* 0x000fe20000000004 */
[----:B--2---:R0:W-:Y:S04]  /*32660*/  STL [R1+0x1154], R21 ;  /* 0x0011541501007387 */ /* 0x0041e80000100800 */
[----:B0-----:R-:W2:Y:S01]  /*32670*/  LDL R21, [R1+0x90] ;  /* 0x0000900001157983 */ /* 0x001ea20000100800 */
[----:B------:R-:W-:-:S03]  /*32680*/  IMAD.WIDE R14, R5, 0x2, R12 ;  /* 0x00000002050e7825 */ /* 0x000fc600078e020c */
[----:B------:R0:W-:Y:S01]  /*32690*/  @P6 STG.E.U16 [R6.64], R24 ;  /* 0x0000001806006986 */ /* 0x0001e2000c101506 */
[----:B------:R-:W-:Y:S02]  /*326a0*/  ISETP.LT.AND P6, PT, R27, c[0x0][0x178], !P4 ;  /* 0x00005e001b007a0c */ /* 0x000fe400067c1270 */
[----:B------:R-:W-:Y:S02]  /*326b0*/  ISETP.LT.AND P4, PT, R26, c[0x0][0x178], !P4 ;  /* 0x00005e001a007a0c */ /* 0x000fe40006781270 */
[----:B------:R-:W-:Y:S01]  /*326c0*/  PRMT R18, R24, 0x7632, R18 ;  /* 0x0000763218127816 */ /* 0x000fe20000000012 */
[----:B0-----:R-:W-:Y:S01]  /*326d0*/  IMAD.WIDE R6, R17, 0x2, R2 ;  /* 0x0000000211067825 */ /* 0x001fe200078e0202 */
[----:B-----5:R-:W-:-:S04]  /*326e0*/  PRMT R19, R29, 0x7632, R19 ;  /* 0x000076321d137816 */ /* 0x020fc80000000013 */
[----:B------:R0:W-:Y:S01]  /*326f0*/  @P0 STG.E.U16 [R6.64], R29 ;  /* 0x0000001d06000986 */ /* 0x0001e2000c101506 */
[----:B------:R-:W-:-:S03]  /*32700*/  ISETP.LT.AND P0, PT, R23, c[0x0][0x178], !P3 ;  /* 0x00005e0017007a0c */ /* 0x000fc60005f01270 */
[----:B------:R1:W-:Y:S01]  /*32710*/  @P1 STG.E.U16 [R14.64], R16 ;  /* 0x000000100e001986 */ /* 0x0003e2000c101506 */
[----:B0-----:R-:W-:-:S04]  /*32720*/  IMAD.WIDE R6, R5, 0x2, R10 ;  /* 0x0000000205067825 */ /* 0x001fc800078e020a */
[C---:B-1----:R-:W-:Y:S01]  /*32730*/  IMAD.WIDE R14, R5.reuse, 0x2, R8 ;  /* 0x00000002050e7825 */ /* 0x042fe200078e0208 */
[----:B------:R0:W-:Y:S03]  /*32740*/  @P5 STG.E.U16 [R6.64], R4 ;  /* 0x0000000406005986 */ /* 0x0001e6000c101506 */
[C---:B------:R-:W-:Y:S01]  /*32750*/  IMAD.WIDE R16, R5.reuse, 0x2, R2 ;  /* 0x0000000205107825 */ /* 0x040fe200078e0202 */
[----:B------:R-:W-:Y:S01]  /*32760*/  IADD3 R5, R5, c[0x0][0x198], RZ ;  /* 0x0000660005057a10 */ /* 0x000fe20007ffe0ff */
[----:B------:R1:W-:Y:S01]  /*32770*/  @P6 STG.E.U16 [R14.64], R18 ;  /* 0x000000120e006986 */ /* 0x0003e2000c101506 */
[----:B------:R-:W-:-:S03]  /*32780*/  IADD3 R20, R25, 0x22, RZ ;  /* 0x0000002219147810 */ /* 0x000fc60007ffe0ff */
[----:B------:R4:W-:Y:S01]  /*32790*/  @P4 STG.E.U16 [R16.64], R19 ;  /* 0x0000001310004986 */ /* 0x0009e2000c101506 */
[----:B------:R-:W-:Y:S01]  /*327a0*/  ISETP.LT.AND P4, PT, R28, c[0x0][0x178], !P3 ;  /* 0x00005e001c007a0c */ /* 0x000fe20005f81270 */
[----:B0-----:R-:W-:Y:S01]  /*327b0*/  IMAD.WIDE R6, R5, 0x2, R12 ;  /* 0x0000000205067825 */ /* 0x001fe200078e020c */
[----:B------:R-:W-:Y:S02]  /*327c0*/  ISETP.GE.AND P1, PT, R20, c[0x0][0x17c], PT ;  /* 0x00005f0014007a0c */ /* 0x000fe40003f26270 */
[----:B------:R-:W-:Y:S02]  /*327d0*/  IADD3 R20, R25, 0x23, RZ ;  /* 0x0000002319147810 */ /* 0x000fe40007ffe0ff */
[----:B---3--:R0:W-:Y:S01]  /*327e0*/  @P0 STG.E.U16 [R6.64], R0 ;  /* 0x0000000006000986 */ /* 0x0081e2000c101506 */
[----:B-1----:R-:W-:Y:S01]  /*327f0*/  IMAD.WIDE R14, R5, 0x2, R10 ;  /* 0x00000002050e7825 */ /* 0x002fe200078e020a */
[----:B----4-:R-:W-:Y:S02]  /*32800*/  PRMT R19, R0, 0x7632, R19 ;  /* 0x0000763200137816 */ /* 0x010fe40000000013 */
[----:B------:R-:W-:Y:S01]  /*32810*/  ISETP.GE.AND P0, PT, R20, c[0x0][0x17c], PT ;  /* 0x00005f0014007a0c */ /* 0x000fe20003f06270 */
[----:B0-----:R-:W3:Y:S04]  /*32820*/  LDL.LU R0, [R1+0x240] ;  /* 0x0002400001007983 */ /* 0x001ee80000300800 */
[----:B------:R-:W4:Y:S04]  /*32830*/  LDL.LU R22, [R1+0xd0] ;  /* 0x0000d00001167983 */ /* 0x000f280000300800 */
[----:B------:R-:W5:Y:S04]  /*32840*/  LDL.LU R24, [R1+0xc0] ;  /* 0x0000c00001187983 */ /* 0x000f680000300800 */
[----:B------:R-:W3:Y:S04]  /*32850*/  LDL.LU R29, [R1+0xa0] ;  /* 0x0000a000011d7983 */ /* 0x000ee80000300800 */
[----:B------:R-:W3:Y:S04]  /*32860*/  LDL.LU R20, [R1+0x80] ;  /* 0x0000800001147983 */ /* 0x000ee80000300800 */
[----:B--2---:R0:W-:Y:S04]  /*32870*/  @P4 STG.E.U16 [R14.64], R21 ;  /* 0x000000150e004986 */ /* 0x0041e8000c101506 */
[----:B0-----:R-:W2:Y:S04]  /*32880*/  LDL.LU R21, [R1+0x1154] ;  /* 0x0011540001157983 */ /* 0x001ea80000300800 */
[----:B------:R-:W4:Y:S01]  /*32890*/  LDL.LU R15, [R1+0x90] ;  /* 0x00009000010f7983 */ /* 0x000f220000300800 */
[----:B------:R-:W-:-:S02]  /*328a0*/  ISETP.LT.AND P5, PT, R27, c[0x0][0x178], !P3 ;  /* 0x00005e001b007a0c */ /* 0x000fc40005fa1270 */
[----:B------:R-:W-:Y:S02]  /*328b0*/  ISETP.LT.AND P3, PT, R26, c[0x0][0x178], !P3 ;  /* 0x00005e001a007a0c */ /* 0x000fe40005f61270 */
[----:B------:R-:W-:Y:S02]  /*328c0*/  ISETP.LT.AND P6, PT, R23, c[0x0][0x178], !P2 ;  /* 0x00005e0017007a0c */ /* 0x000fe400057c1270 */
[C---:B------:R-:W-:Y:S01]  /*328d0*/  IADD3 R18, R5.reuse, c[0x0][0x198], RZ ;  /* 0x0000660005127a10 */ /* 0x040fe20007ffe0ff */
[----:B------:R-:W-:Y:S01]  /*328e0*/  IMAD.WIDE R6, R5, 0x2, R8 ;  /* 0x0000000205067825 */ /* 0x000fe200078e0208 */
[----:B------:R-:W-:-:S03]  /*328f0*/  ISETP.LT.AND P4, PT, R28, c[0x0][0x178], !P2 ;  /* 0x00005e001c007a0c */ /* 0x000fc60005781270 */
[----:B------:R-:W-:-:S04]  /*32900*/  IMAD.WIDE R4, R5, 0x2, R2 ;  /* 0x0000000205047825 */ /* 0x000fc800078e0202 */
[C---:B------:R-:W-:Y:S01]  /*32910*/  IMAD.WIDE R16, R18.reuse, 0x2, R12 ;  /* 0x0000000212107825 */ /* 0x040fe200078e020c */
[----:B---3--:R0:W-:Y:S01]  /*32920*/  @P5 STG.E.U16 [R6.64], R20 ;  /* 0x0000001406005986 */ /* 0x0081e2000c101506 */
[----:B------:R-:W-:Y:S02]  /*32930*/  ISETP.LT.AND P5, PT, R27, c[0x0][0x178], !P2 ;  /* 0x00005e001b007a0c */ /* 0x000fe400057a1270 */
[----:B0-----:R-:W-:Y:S01]  /*32940*/  IMAD.WIDE R6, R18, 0x2, R8 ;  /* 0x0000000212067825 */ /* 0x001fe200078e0208 */
[----:B--2---:R0:W-:Y:S04]  /*32950*/  @P3 STG.E.U16 [R4.64], R21 ;  /* 0x0000001504003986 */ /* 0x0041e8000c101506 */
[----:B------:R4:W-:Y:S01]  /*32960*/  @P6 STG.E.U16 [R16.64], R19 ;  /* 0x0000001310006986 */ /* 0x0009e2000c101506 */
[----:B------:R-:W-:-:S02]  /*32970*/  ISETP.LT.AND P6, PT, R26, c[0x0][0x178], !P2 ;  /* 0x00005e001a007a0c */ /* 0x000fc400057c1270 */
[----:B------:R-:W-:Y:S01]  /*32980*/  ISETP.LT.AND P2, PT, R23, c[0x0][0x178], !P1 ;  /* 0x00005e0017007a0c */ /* 0x000fe20004f41270 */
[----:B0-----:R-:W-:Y:S01]  /*32990*/  IMAD.WIDE R4, R18, 0x2, R10 ;  /* 0x0000000212047825 */ /* 0x001fe200078e020a */
[----:B----4-:R-:W-:-:S03]  /*329a0*/  PRMT R16, R15, 0x7632, R16 ;  /* 0x000076320f107816 */ /* 0x010fc60000000010 */
[----:B------:R-:W-:Y:S01]  /*329b0*/  IMAD.WIDE R14, R18, 0x2, R2 ;  /* 0x00000002120e7825 */ /* 0x000fe200078e0202 */
[----:B------:R-:W-:Y:S01]  /*329c0*/  PRMT R17, R20, 0x7632, R17 ;  /* 0x0000763214117816 */ /* 0x000fe20000000011 */
[----:B------:R0:W-:Y:S01]  /*329d0*/  @P4 STG.E.U16 [R4.64], R16 ;  /* 0x0000001004004986 */ /* 0x0001e2000c101506 */
[----:B------:R-:W-:Y:S02]  /*329e0*/  ISETP.LT.AND P4, PT, R28, c[0x0][0x178], !P1 ;  /* 0x00005e001c007a0c */ /* 0x000fe40004f81270 */
[----:B------:R-:W-:Y:S02]  /*329f0*/  PRMT R19, R21, 0x7632, R19 ;  /* 0x0000763215137816 */ /* 0x000fe40000000013 */
[----:B------:R-:W-:Y:S01]  /*32a00*/  IADD3 R18, R18, c[0x0][0x198], RZ ;  /* 0x0000660012127a10 */ /* 0x000fe20007ffe0ff */
[----:B------:R1:W-:Y:S01]  /*32a10*/  @P5 STG.E.U16 [R6.64], R17 ;  /* 0x0000001106005986 */ /* 0x0003e2000c101506 */
[----:B------:R-:W-:Y:S02]  /*32a20*/  ISETP.LT.AND P5, PT, R27, c[0x0][0x178], !P1 ;  /* 0x00005e001b007a0c */ /* 0x000fe40004fa1270 */
[----:B------:R-:W-:Y:S01]  /*32a30*/  ISETP.LT.AND P1, PT, R26, c[0x0][0x178], !P1 ;  /* 0x00005e001a007a0c */ /* 0x000fe20004f21270 */
[----:B------:R2:W-:Y:S01]  /*32a40*/  @P6 STG.E.U16 [R14.64], R19 ;  /* 0x000000130e006986 */ /* 0x0005e2000c101506 */
[----:B------:R-:W-:Y:S01]  /*32a50*/  ISETP.LT.AND P6, PT, R23, c[0x0][0x178], !P0 ;  /* 0x00005e0017007a0c */ /* 0x000fe200047c1270 */
[----:B0-----:R-:W-:Y:S01]  /*32a60*/  IMAD.WIDE R4, R18, 0x2, R12 ;  /* 0x0000000212047825 */ /* 0x001fe200078e020c */
[----:B------:R-:W-:-:S03]  /*32a70*/  IADD3 R20, R25, 0x24, RZ ;  /* 0x0000002419147810 */ /* 0x000fc60007ffe0ff */
[C---:B-1----:R-:W-:Y:S01]  /*32a80*/  IMAD.WIDE R6, R18.reuse, 0x2, R10 ;  /* 0x0000000212067825 */ /* 0x042fe200078e020a */
[----:B------:R0:W-:Y:S01]  /*32a90*/  @P2 STG.E.U16 [R4.64], R0 ;  /* 0x0000000004002986 */ /* 0x0001e2000c101506 */
[----:B--2---:R-:W-:-:S03]  /*32aa0*/  IADD3 R19, R18, c[0x0][0x198], RZ ;  /* 0x0000660012137a10 */ /* 0x004fc60007ffe0ff */
[----:B------:R-:W-:Y:S01]  /*32ab0*/  @P4 STG.E.U16 [R6.64], R22 ;  /* 0x0000001606004986 */ /* 0x000fe2000c101506 */
[----:B------:R-:W-:Y:S01]  /*32ac0*/  ISETP.LT.AND P4, PT, R28, c[0x0][0x178], !P0 ;  /* 0x00005e001c007a0c */ /* 0x000fe20004781270 */
[----:B------:R-:W-:Y:S01]  /*32ad0*/  IMAD.WIDE R14, R18, 0x2, R2 ;  /* 0x00000002120e7825 */ /* 0x000fe200078e0202 */
[----:B------:R-:W-:Y:S02]  /*32ae0*/  ISETP.GE.AND P3, PT, R20, c[0x0][0x17c], PT ;  /* 0x00005f0014007a0c */ /* 0x000fe40003f66270 */
[----:B------:R-:W-:Y:S01]  /*32af0*/  PRMT R20, R0, 0x7632, R20 ;  /* 0x0000763200147816 */ /* 0x000fe20000000014 */
[----:B------:R-:W-:Y:S01]  /*32b00*/  IMAD.WIDE R16, R19, 0x2, R12 ;  /* 0x0000000213107825 */ /* 0x000fe200078e020c */
[----:B0-----:R-:W2:Y:S03]  /*32b10*/  LDL.LU R0, [R1+0x250] ;  /* 0x0002500001007983 */ /* 0x001ea60000300800 */
[----:B------:R-:W-:-:S05]  /*32b20*/  IMAD.WIDE R4, R18, 0x2, R8 ;  /* 0x0000000212047825 */ /* 0x000fca00078e0208 */
[----:B-----5:R0:W-:Y:S04]  /*32b30*/  @P5 STG.E.U16 [R4.64], R24 ;  /* 0x0000001804005986 */ /* 0x0201e8000c101506 */
[----:B------:R-:W-:Y:S04]  /*32b40*/  @P1 STG.E.U16 [R14.64], R29 ;  /* 0x0000001d0e001986 */ /* 0x000fe8000c101506 */
[----:B------:R1:W-:Y:S01]  /*32b50*/  @P6 STG.E.U16 [R16.64], R20 ;  /* 0x0000001410006986 */ /* 0x0003e2000c101506 */
[----:B0-----:R-:W-:-:S03]  /*32b60*/  IMAD.WIDE R4, R19, 0x2, R10 ;  /* 0x0000000213047825 */ /* 0x001fc600078e020a */
[----:B------:R0:W-:Y:S01]  /*32b70*/  STL [R1+0x1150], R28 ;  /* 0x0011501c01007387 */ /* 0x0001e20000100800 */
[----:B-1----:R-:W-:-:S05]  /*32b80*/  PRMT R16, R22, 0x7632, R16 ;  /* 0x0000763216107816 */ /* 0x002fca0000000010 */
[----:B------:R1:W-:Y:S01]  /*32b90*/  @P4 STG.E.U16 [R4.64], R16 ;  /* 0x0000001004004986 */ /* 0x0003e2000c101506 */
[----:B------:R-:W-:-:S03]  /*32ba0*/  ISETP.LT.AND P4, PT, R28, c[0x0][0x178], !P3 ;  /* 0x00005e001c007a0c */ /* 0x000fc60005f81270 */
[----:B0-----:R-:W3:Y:S01]  /*32bb0*/  LDL R28, [R1+0x100] ;  /* 0x00010000011c7983 */ /* 0x001ee20000100800 */
[----:B------:R-:W-:Y:S02]  /*32bc0*/  ISETP.LT.AND P5, PT, R27, c[0x0][0x178], !P0 ;  /* 0x00005e001b007a0c */ /* 0x000fe400047a1270 */
[----:B------:R-:W-:Y:S02]  /*32bd0*/  ISETP.LT.AND P6, PT, R26, c[0x0][0x178], !P0 ;  /* 0x00005e001a007a0c */ /* 0x000fe400047c1270 */
[----:B------:R-:W-:Y:S01]  /*32be0*/  ISETP.LT.AND P0, PT, R23, c[0x0][0x178], !P3 ;  /* 0x00005e0017007a0c */ /* 0x000fe20005f01270 */
[----:B------:R-:W-:-:S04]  /*32bf0*/  IMAD.WIDE R6, R19, 0x2, R8 ;  /* 0x0000000213067825 */ /* 0x000fc800078e0208 */
[C---:B------:R-:W-:Y:S01]  /*32c00*/  IMAD.WIDE R14, R19.reuse, 0x2, R2 ;  /* 0x00000002130e7825 */ /* 0x040fe200078e0202 */
[----:B------:R-:W-:Y:S02]  /*32c10*/  IADD3 R19, R19, c[0x0][0x198], RZ ;  /* 0x0000660013137a10 */ /* 0x000fe40007ffe0ff */
[----:B------:R-:W-:Y:S02]  /*32c20*/  PRMT R17, R24, 0x7632, R17 ;  /* 0x0000763218117816 */ /* 0x000fe40000000011 */
[----:B------:R-:W-:Y:S01]  /*32c30*/  IADD3 R21, R25, 0x25, RZ ;  /* 0x0000002519157810 */ /* 0x000fe20007ffe0ff */
[----:B-1----:R-:W-:Y:S01]  /*32c40*/  IMAD.WIDE R4, R19, 0x2, R12 ;  /* 0x0000000213047825 */ /* 0x002fe200078e020c */
[----:B------:R-:W-:Y:S02]  /*32c50*/  PRMT R18, R29, 0x7632, R18 ;  /* 0x000076321d127816 */ /* 0x000fe40000000012 */
[----:B------:R-:W-:Y:S01]  /*32c60*/  IADD3 R20, R25, 0x26, RZ ;  /* 0x0000002619147810 */ /* 0x000fe20007ffe0ff */
[----:B------:R0:W-:Y:S01]  /*32c70*/  @P5 STG.E.U16 [R6.64], R17 ;  /* 0x0000001106005986 */ /* 0x0001e2000c101506 */
[----:B------:R-:W-:-:S02]  /*32c80*/  ISETP.GE.AND P2, PT, R21, c[0x0][0x17c], PT ;  /* 0x00005f0015007a0c */ /* 0x000fc40003f46270 */
[----:B------:R-:W-:Y:S01]  /*32c90*/  ISETP.GE.AND P1, PT, R20, c[0x0][0x17c], PT ;  /* 0x00005f0014007a0c */ /* 0x000fe20003f26270 */
[----:B------:R-:W-:Y:S01]  /*32ca0*/  @P6 STG.E.U16 [R14.64], R18 ;  /* 0x000000120e006986 */ /* 0x000fe2000c101506 */
[----:B------:R-:W-:Y:S01]  /*32cb0*/  IADD3 R21, R25, 0x27, RZ ;  /* 0x0000002719157810 */ /* 0x000fe20007ffe0ff */
[----:B0-----:R-:W-:Y:S02]  /*32cc0*/  IMAD.WIDE R6, R19, 0x2, R10 ;  /* 0x0000000213067825 */ /* 0x001fe400078e020a */
[----:B--2---:R0:W-:Y:S01]  /*32cd0*/  @P0 STG.E.U16 [R4.64], R0 ;  /* 0x0000000004000986 */ /* 0x0041e2000c101506 */
[----:B------:R-:W-:Y:S02]  /*32ce0*/  PRMT R20, R0, 0x7632, R20 ;  /* 0x0000763200147816 */ /* 0x000fe40000000014 */
[----:B------:R-:W-:Y:S01]  /*32cf0*/  ISETP.GE.AND P0, PT, R21, c[0x0][0x17c], PT ;  /* 0x00005f0015007a0c */ /* 0x000fe20003f06270 */
[----:B0-----:R-:W2:Y:S04]  /*32d00*/  LDL.LU R0, [R1+0x270] ;  /* 0x0002700001007983 */ /* 0x001ea80000300800 */
[----:B------:R-:W4:Y:S04]  /*32d10*/  LDL.LU R22, [R1+0x260] ;  /* 0x0002600001167983 */ /* 0x000f280000300800 */
[----:B------:R-:W5:Y:S04]  /*32d20*/  LDL.LU R24, [R1+0x110] ;  /* 0x0001100001187983 */ /* 0x000f680000300800 */
[----:B------:R-:W2:Y:S04]  /*32d30*/  LDL.LU R29, [R1+0xf0] ;  /* 0x0000f000011d7983 */ /* 0x000ea80000300800 */
[----:B------:R-:W2:Y:S04]  /*32d40*/  LDL.LU R21, [R1+0x60] ;  /* 0x0000600001157983 */ /* 0x000ea80000300800 */
[----:B---3--:R0:W-:Y:S04]  /*32d50*/  @P4 STG.E.U16 [R6.64], R28 ;  /* 0x0000001c06004986 */ /* 0x0081e8000c101506 */
[----:B0-----:R-:W3:Y:S04]  /*32d60*/  LDL.LU R28, [R1+0x1150] ;  /* 0x00115000011c7983 */ /* 0x001ee80000300800 */
[----:B------:R-:W2:Y:S04]  /*32d70*/  LDL.LU R6, [R1+0x100] ;  /* 0x0001000001067983 */ /* 0x000ea80000300800 */
[----:B------:R-:W2:Y:S01]  /*32d80*/  LDL.LU R7, [R1+0xe0] ;  /* 0x0000e00001077983 */ /* 0x000ea20000300800 */
[----:B------:R-:W-:-:S02]  /*32d90*/  ISETP.LT.AND P5, PT, R27, c[0x0][0x178], !P3 ;  /* 0x00005e001b007a0c */ /* 0x000fc40005fa1270 */
[----:B------:R-:W-:Y:S02]  /*32da0*/  ISETP.LT.AND P3, PT, R26, c[0x0][0x178], !P3 ;  /* 0x00005e001a007a0c */ /* 0x000fe40005f61270 */
[----:B------:R-:W-:Y:S01]  /*32db0*/  ISETP.LT.AND P6, PT, R23, c[0x0][0x178], !P2 ;  /* 0x00005e0017007a0c */ /* 0x000fe200057c1270 */
[C---:B------:R-:W-:Y:S01]  /*32dc0*/  IMAD.WIDE R4, R19.reuse, 0x2, R8 ;  /* 0x0000000213047825 */ /* 0x040fe200078e0208 */
[----:B------:R-:W-:-:S03]  /*32dd0*/  IADD3 R18, R19, c[0x0][0x198], RZ ;  /* 0x0000660013127a10 */ /* 0x000fc60007ffe0ff */
[----:B------:R-:W-:-:S04]  /*32de0*/  IMAD.WIDE R14, R19, 0x2, R2 ;  /* 0x00000002130e7825 */ /* 0x000fc800078e0202 */
[----:B------:R-:W-:Y:S01]  /*32df0*/  IMAD.WIDE R16, R18, 0x2, R12 ;  /* 0x0000000212107825 */ /* 0x000fe200078e020c */
[----:B---3--:R-:W-:Y:S01]  /*32e00*/  ISETP.LT.AND P4, PT, R28, c[0x0][0x178], !P2 ;  /* 0x00005e001c007a0c */ /* 0x008fe20005781270 */
[----:B--2---:R0:W-:Y:S01]  /*32e10*/  @P5 STG.E.U16 [R4.64], R7 ;  /* 0x0000000704005986 */ /* 0x0041e2000c101506 */
[----:B------:R-:W-:-:S03]  /*32e20*/  ISETP.LT.AND P5, PT, R27, c[0x0][0x178], !P2 ;  /* 0x00005e001b007a0c */ /* 0x000fc600057a1270 */
[----:B------:R-:W-:Y:S01]  /*32e30*/  @P3 STG.E.U16 [R14.64], R21 ;  /* 0x000000150e003986 */ /* 0x000fe2000c101506 */
[----:B------:R-:W-:-:S03]  /*32e40*/  PRMT R19, R7, 0x7632, R19 ;  /* 0x0000763207137816 */ /* 0x000fc60000000013 */
[----:B------:R1:W-:Y:S01]  /*32e50*/  @P6 STG.E.U16 [R16.64], R20 ;  /* 0x0000001410006986 */ /* 0x0003e2000c101506 */
[----:B------:R-:W-:Y:S02]  /*32e60*/  ISETP.LT.AND P6, PT, R26, c[0x0][0x178], !P2 ;  /* 0x00005e001a007a0c */ /* 0x000fe400057c1270 */
[----:B------:R-:W-:Y:S01]  /*32e70*/  ISETP.LT.AND P2, PT, R23, c[0x0][0x178], !P1 ;  /* 0x00005e0017007a0c */ /* 0x000fe20004f41270 */
[----:B0-----:R-:W-:Y:S01]  /*32e80*/  IMAD.WIDE R4, R18, 0x2, R10 ;  /* 0x0000000212047825 */ /* 0x001fe200078e020a */
[----:B-1----:R-:W-:-:S03]  /*32e90*/  PRMT R17, R6, 0x7632, R17 ;  /* 0x0000763206117816 */ /* 0x002fc60000000011 */
[C---:B------:R-:W-:Y:S01]  /*32ea0*/  IMAD.WIDE R6, R18.reuse, 0x2, R8 ;  /* 0x0000000212067825 */ /* 0x040fe200078e0208 */
[----:B------:R-:W-:Y:S01]  /*32eb0*/  IADD3 R16, R18, c[0x0][0x198], RZ ;  /* 0x0000660012107a10 */ /* 0x000fe20007ffe0ff */
[----:B------:R0:W-:Y:S01]  /*32ec0*/  @P4 STG.E.U16 [R4.64], R17 ;  /* 0x0000001104004986 */ /* 0x0001e2000c101506 */
[----:B------:R-:W-:Y:S01]  /*32ed0*/  ISETP.LT.AND P4, PT, R28, c[0x0][0x178], !P1 ;  /* 0x00005e001c007a0c */ /* 0x000fe20004f81270 */
[----:B------:R-:W-:Y:S01]  /*32ee0*/  IMAD.WIDE R14, R18, 0x2, R2 ;  /* 0x00000002120e7825 */ /* 0x000fe200078e0202 */
[----:B------:R-:W-:Y:S01]  /*32ef0*/  PRMT R20, R21, 0x7632, R20 ;  /* 0x0000763215147816 */ /* 0x000fe20000000014 */
[----:B------:R1:W-:Y:S01]  /*32f00*/  @P5 STG.E.U16 [R6.64], R19 ;  /* 0x0000001306005986 */ /* 0x0003e2000c101506 */
[----:B------:R-:W-:Y:S02]  /*32f10*/  ISETP.LT.AND P5, PT, R27, c[0x0][0x178], !P1 ;  /* 0x00005e001b007a0c */ /* 0x000fe40004fa1270 */
[----:B------:R-:W-:Y:S01]  /*32f20*/  ISETP.LT.AND P1, PT, R26, c[0x0][0x178], !P1 ;  /* 0x00005e001a007a0c */ /* 0x000fe20004f21270 */
[----:B------:R2:W-:Y:S01]  /*32f30*/  @P6 STG.E.U16 [R14.64], R20 ;  /* 0x000000140e006986 */ /* 0x0005e2000c101506 */
[----:B0-----:R-:W-:Y:S01]  /*32f40*/  IMAD.WIDE R4, R16, 0x2, R12 ;  /* 0x0000000210047825 */ /* 0x001fe200078e020c */
[----:B------:R-:W-:-:S04]  /*32f50*/  IADD3 R21, R25, 0x28, RZ ;  /* 0x0000002819157810 */ /* 0x000fc80007ffe0ff */
[----:B------:R0:W-:Y:S01]  /*32f60*/  @P2 STG.E.U16 [R4.64], R0 ;  /* 0x0000000004002986 */ /* 0x0001e2000c101506 */
[C---:B-1----:R-:W-:Y:S01]  /*32f70*/  IMAD.WIDE R6, R16.reuse, 0x2, R8 ;  /* 0x0000000210067825 */ /* 0x042fe200078e0208 */
[----:B------:R-:W-:Y:S02]  /*32f80*/  ISETP.GE.AND P3, PT, R21, c[0x0][0x17c], PT ;  /* 0x00005f0015007a0c */ /* 0x000fe40003f66270 */
[----:B------:R-:W-:Y:S01]  /*32f90*/  IADD3 R21, R25, 0x2a, RZ ;  /* 0x0000002a19157810 */ /* 0x000fe20007ffe0ff */
[----:B--2---:R-:W-:-:S04]  /*32fa0*/  IMAD.WIDE R14, R16, 0x2, R2 ;  /* 0x00000002100e7825 */ /* 0x004fc800078e0202 */
[----:B0-----:R-:W-:Y:S01]  /*32fb0*/  IMAD.WIDE R4, R16, 0x2, R10 ;  /* 0x0000000210047825 */ /* 0x001fe200078e020a */
[----:B------:R-:W-:Y:S02]  /*32fc0*/  PRMT R19, R0, 0x7632, R19 ;  /* 0x0000763200137816 */ /* 0x000fe40000000013 */
[----:B------:R-:W2:Y:S04]  /*32fd0*/  LDL.LU R0, [R1+0xb4] ;  /* 0x0000b40001007983 */ /* 0x000ea80000300800 */
[----:B----4-:R0:W-:Y:S04]  /*32fe0*/  @P4 STG.E.U16 [R4.64], R22 ;  /* 0x0000001604004986 */ /* 0x0101e8000c101506 */
[----:B-----5:R-:W-:Y:S04]  /*32ff0*/  @P5 STG.E.U16 [R6.64], R24 ;  /* 0x0000001806005986 */ /* 0x020fe8000c101506 */
[----:B------:R-:W-:Y:S01]  /*33000*/  @P1 STG.E.U16 [R14.64], R29 ;  /* 0x0000001d0e001986 */ /* 0x000fe2000c101506 */
[----:B------:R-:W-:-:S03]  /*33010*/  ISETP.GE.AND P1, PT, R21, c[0x0][0x17c], PT ;  /* 0x00005f0015007a0c */ /* 0x000fc60003f26270 */
[----:B------:R-:W3:Y:S01]  /*33020*/  LDL.LU R21, [R1+0x74] ;  /* 0x0000740001157983 */ /* 0x000ee20000300800 */
[----:B------:R-:W-:Y:S02]  /*33030*/  ISETP.LT.AND P6, PT, R23, c[0x0][0x178], !P0 ;  /* 0x00005e0017007a0c */ /* 0x000fe400047c1270 */
[----:B------:R-:W-:Y:S02]  /*33040*/  IADD3 R18, R16, c[0x0][0x198], RZ ;  /* 0x0000660010127a10 */ /* 0x000fe40007ffe0ff */
[----:B------:R-:W-:-:S03]  /*33050*/  ISETP.LT.AND P4, PT, R28, c[0x0][0x178], !P0 ;  /* 0x00005e001c007a0c */ /* 0x000fc60004781270 */
[----:B------:R-:W-:Y:S01]  /*33060*/  IMAD.WIDE R16, R18, 0x2, R12 ;  /* 0x0000000212107825 */ /* 0x000fe200078e020c */
[----:B------:R-:W-:-:S03]  /*33070*/  ISETP.LT.AND P5, PT, R27, c[0x0][0x178], !P0 ;  /* 0x00005e001b007a0c */ /* 0x000fc600047a1270 */
[----:B0-----:R-:W-:Y:S02]  /*33080*/  IMAD.WIDE R4, R18, 0x2, R10 ;  /* 0x0000000212047825 */ /* 0x001fe400078e020a */
[----:B------:R-:W-:Y:S01]  /*33090*/  @P6 STG.E.U16 [R16.64], R19 ;  /* 0x0000001310006986 */ /* 0x000fe2000c101506 */
[----:B------:R-:W-:Y:S02]  /*330a0*/  ISETP.LT.AND P6, PT, R26, c[0x0][0x178], !P0 ;  /* 0x00005e001a007a0c */ /* 0x000fe400047c1270 */
[----:B------:R-:W-:Y:S01]  /*330b0*/  ISETP.LT.AND P0, PT, R23, c[0x0][0x178], !P3 ;  /* 0x00005e0017007a0c */ /* 0x000fe20005f01270 */
[----:B---3--:R0:W-:Y:S04]  /*330c0*/  STL [R1+0x114c], R21 ;  /* 0x00114c1501007387 */ /* 0x0081e80000100800 */
[----:B0-----:R-:W3:Y:S01]  /*330d0*/  LDL R21, [R1+0x94] ;  /* 0x0000940001157983 */ /* 0x001ee20000100800 */
[----:B------:R-:W-:-:S02]  /*330e0*/  PRMT R17, R22, 0x7632, R17 ;  /* 0x0000763216117816 */ /* 0x000fc40000000011 */
[----:B------:R-:W-:Y:S02]  /*330f0*/  IADD3 R20, R25, 0x29, RZ ;  /* 0x0000002919147810 */ /* 0x000fe40007ffe0ff */
[----:B------:R-:W-:Y:S01]  /*33100*/  IADD3 R16, R18, c[0x0][0x198], RZ ;  /* 0x0000660012107a10 */ /* 0x000fe20007ffe0ff */
[----:B------:R0:W-:Y:S01]  /*33110*/  @P4 STG.E.U16 [R4.64], R17 ;  /* 0x0000001104004986 */ /* 0x0001e2000c101506 */
[----:B------:R-:W-:Y:S01]  /*33120*/  ISETP.GE.AND P2, PT, R20, c[0x0][0x17c], PT ;  /* 0x00005f0014007a0c */ /* 0x000fe20003f46270 */
[----:B------:R-:W-:Y:S01]  /*33130*/  IMAD.WIDE R6, R18, 0x2, R8 ;  /* 0x0000000212067825 */ /* 0x000fe200078e0208 */
[----:B------:R-:W-:Y:S02]  /*33140*/  PRMT R19, R24, 0x7632, R19 ;  /* 0x0000763218137816 */ /* 0x000fe40000000013 */
[----:B------:R-:W-:Y:S01]  /*33150*/  ISETP.LT.AND P4, PT, R28, c[0x0][0x178], !P3 ;  /* 0x00005e001c007a0c */ /* 0x000fe20005f81270 */
[----:B------:R-:W-:Y:S01]  /*33160*/  IMAD.WIDE R14, R18, 0x2, R2 ;  /* 0x00000002120e7825 */ /* 0x000fe200078e0202 */
[----:B------:R-:W-:Y:S01]  /*33170*/  PRMT R20, R29, 0x7632, R20 ;  /* 0x000076321d147816 */ /* 0x000fe20000000014 */
[----:B------:R1:W-:Y:S02]  /*33180*/  @P5 STG.E.U16 [R6.64], R19 ;  /* 0x0000001306005986 */ /* 0x0003e4000c101506 */
[----:B0-----:R-:W-:-:S02]  /*33190*/  IMAD.WIDE R4, R16, 0x2, R12 ;  /* 0x0000000210047825 */ /* 0x001fc400078e020c */
[----:B------:R-:W-:Y:S04]  /*331a0*/  @P6 STG.E.U16 [R14.64], R20 ;  /* 0x000000140e006986 */ /* 0x000fe8000c101506 */
[----:B--2---:R0:W-:Y:S01]  /*331b0*/  @P0 STG.E.U16 [R4.64], R0 ;  /* 0x0000000004000986 */ /* 0x0041e2000c101506 */
[----:B-1----:R-:W-:Y:S01]  /*331c0*/  PRMT R19, R0, 0x7632, R19 ;  /* 0x0000763200137816 */ /* 0x002fe20000000013 */
[----:B0-----:R-:W-:Y:S02]  /*331d0*/  IMAD.WIDE R4, R16, 0x2, R10 ;  /* 0x0000000210047825 */ /* 0x001fe400078e020a */
[----:B------:R-:W2:Y:S04]  /*331e0*/  LDL.LU R0, [R1+0x244] ;  /* 0x0002440001007983 */ /* 0x000ea80000300800 */
[----:B------:R-:W4:Y:S04]  /*331f0*/  LDL.LU R22, [R1+0xd4] ;  /* 0x0000d40001167983 */ /* 0x000f280000300800 */
[----:B------:R-:W5:Y:S04]  /*33200*/  LDL.LU R24, [R1+0xc4] ;  /* 0x0000c40001187983 */ /* 0x000f680000300800 */
        /* <DEDUP_REMOVED lines=9> */
[----:B------:R-:W-:Y:S02]  /*332a0*/  IADD3 R18, R16, c[0x0][0x198], RZ ;  /* 0x0000660010127a10 */ /* 0x000fe40007ffe0ff */
[----:B------:R-:W-:Y:S01]  /*332b0*/  ISETP.LT.AND P4, PT, R28, c[0x0][0x178], !P2 ;  /* 0x00005e001c007a0c */ /* 0x000fe20005781270 */
[----:B------:R-:W-:-:S04]  /*332c0*/  IMAD.WIDE R14, R16, 0x2, R2 ;  /* 0x00000002100e7825 */ /* 0x000fc800078e0202 */
[----:B------:R-:W-:Y:S01]  /*332d0*/  IMAD.WIDE R16, R18, 0x2, R12 ;  /* 0x0000000212107825 */ /* 0x000fe200078e020c */
[----:B------:R-:W-:-:S04]  /*332e0*/  IADD3 R20, R25, 0x2b, RZ ;  /* 0x0000002b19147810 */ /* 0x000fc80007ffe0ff */
[----:B------:R-:W-:Y:S01]  /*332f0*/  ISETP.GE.AND P0, PT, R20, c[0x0][0x17c], PT ;  /* 0x00005f0014007a0c */ /* 0x000fe20003f06270 */
[----:B--2---:R0:W-:Y:S01]  /*33300*/  @P5 STG.E.U16 [R6.64], R5 ;  /* 0x0000000506005986 */ /* 0x0041e2000c101506 */
[----:B------:R-:W-:-:S03]  /*33310*/  ISETP.LT.AND P5, PT, R27, c[0x0][0x178], !P2 ;  /* 0x00005e001b007a0c */ /* 0x000fc600057a1270 */
[----:B---3--:R-:W-:Y:S04]  /*33320*/  @P3 STG.E.U16 [R14.64], R21 ;  /* 0x000000150e003986 */ /* 0x008fe8000c101506 */
[----:B------:R1:W-:Y:S01]  /*33330*/  @P6 STG.E.U16 [R16.64], R19 ;  /* 0x0000001310006986 */ /* 0x0003e2000c101506 */
[----:B------:R-:W-:Y:S02]  /*33340*/  ISETP.LT.AND P6, PT, R26, c[0x0][0x178], !P2 ;  /* 0x00005e001a007a0c */ /* 0x000fe400057c1270 */
[----:B------:R-:W-:Y:S01]  /*33350*/  ISETP.LT.AND P2, PT, R23, c[0x0][0x178], !P1 ;  /* 0x00005e0017007a0c */ /* 0x000fe20004f41270 */
[----:B0-----:R-:W-:Y:S01]  /*33360*/  IMAD.WIDE R6, R18, 0x2, R8 ;  /* 0x0000000212067825 */ /* 0x001fe200078e0208 */
[----:B-1----:R-:W-:Y:S02]  /*33370*/  PRMT R17, R4, 0x7632, R17 ;  /* 0x0000763204117816 */ /* 0x002fe40000000011 */
[----:B------:R-:W-:Y:S01]  /*33380*/  PRMT R19, R5, 0x7632, R19 ;  /* 0x0000763205137816 */ /* 0x000fe20000000013 */
[C---:B------:R-:W-:Y:S01]  /*33390*/  IMAD.WIDE R4, R18.reuse, 0x2, R10 ;  /* 0x0000000212047825 */ /* 0x040fe200078e020a */
[----:B------:R-:W-:-:S02]  /*333a0*/  IADD3 R16, R18, c[0x0][0x198], RZ ;  /* 0x0000660012107a10 */ /* 0x000fc40007ffe0ff */
[----:B------:R-:W-:Y:S02]  /*333b0*/  PRMT R20, R21, 0x7632, R20 ;  /* 0x0000763215147816 */ /* 0x000fe40000000014 */
[----:B------:R0:W-:Y:S01]  /*333c0*/  @P4 STG.E.U16 [R4.64], R17 ;  /* 0x0000001104004986 */ /* 0x0001e2000c101506 */
[----:B------:R-:W-:Y:S01]  /*333d0*/  ISETP.LT.AND P4, PT, R28, c[0x0][0x178], !P1 ;  /* 0x00005e001c007a0c */ /* 0x000fe20004f81270 */
[----:B------:R-:W-:Y:S02]  /*333e0*/  IMAD.WIDE R14, R18, 0x2, R2 ;  /* 0x00000002120e7825 */ /* 0x000fe400078e0202 */
        /* <DEDUP_REMOVED lines=56> */
[----:B------:R-:W-:Y:S02]  /*33770*/  ISETP.LT.AND P6, PT, R23, c[0x0][0x178], !P2 ;  /* 0x00005e0017007a0c */ /* 0x000fe400057c1270 */
[C---:B------:R-:W-:Y:S01]  /*33780*/  IADD3 R18, R16.reuse, c[0x0][0x198], RZ ;  /* 0x0000660010127a10 */ /* 0x040fe20007ffe0ff */
[----:B------:R-:W-:-:S04]  /*33790*/  IMAD.WIDE R6, R16, 0x2, R8 ;  /* 0x0000000210067825 */ /* 0x000fc800078e0208 */
[----:B------:R-:W-:Y:S01]  /*337a0*/  IMAD.WIDE R14, R16, 0x2, R2 ;  /* 0x00000002100e7825 */ /* 0x000fe200078e0202 */
[----:B------:R-:W-:-:S03]  /*337b0*/  ISETP.LT.AND P4, PT, R28, c[0x0][0x178], !P2 ;  /* 0x00005e001c007a0c */ /* 0x000fc60005781270 */
[----:B------:R-:W-:Y:S01]  /*337c0*/  IMAD.WIDE R16, R18, 0x2, R12 ;  /* 0x0000000212107825 */ /* 0x000fe200078e020c */
[----:B------:R-:W-:-:S04]  /*337d0*/  IADD3 R20, R25, 0x2f, RZ ;  /* 0x0000002f19147810 */ /* 0x000fc80007ffe0ff */
[----:B------:R-:W-:Y:S01]  /*337e0*/  ISETP.GE.AND P0, PT, R20, c[0x0][0x17c], PT ;  /* 0x00005f0014007a0c */ /* 0x000fe20003f06270 */
[----:B--2---:R0:W-:Y:S01]  /*337f0*/  @P5 STG.E.U16 [R6.64], R5 ;  /* 0x0000000506005986 */ /* 0x0041e2000c101506 */
[----:B------:R-:W-:-:S03]  /*33800*/  ISETP.LT.AND P5, PT, R27, c[0x0][0x178], !P2 ;  /* 0x00005e001b007a0c */ /* 0x000fc600057a1270 */
[----:B---3--:R1:W-:Y:S04]  /*33810*/  @P3 STG.E.U16 [R14.64], R21 ;  /* 0x000000150e003986 */ /* 0x0083e8000c101506 */
[----:B------:R2:W-:Y:S01]  /*33820*/  @P6 STG.E.U16 [R16.64], R19 ;  /* 0x0000001310006986 */ /* 0x0005e2000c101506 */
[----:B------:R-:W-:Y:S02]  /*33830*/  ISETP.LT.AND P6, PT, R26, c[0x0][0x178], !P2 ;  /* 0x00005e001a007a0c */ /* 0x000fe400057c1270 */
[----:B------:R-:W-:Y:S01]  /*33840*/  ISETP.LT.AND P2, PT, R23, c[0x0][0x178], !P1 ;  /* 0x00005e0017007a0c */ /* 0x000fe20004f41270 */
[----:B0-----:R-:W-:Y:S01]  /*33850*/  IMAD.WIDE R6, R18, 0x2, R8 ;  /* 0x0000000212067825 */ /* 0x001fe200078e0208 */
[----:B------:R-:W-:-:S03]  /*33860*/  PRMT R20, R21, 0x7632, R20 ;  /* 0x0000763215147816 */ /* 0x000fc60000000014 */
[----:B-1----:R-:W-:Y:S01]  /*33870*/  IMAD.WIDE R14, R18, 0x2, R2 ;  /* 0x00000002120e7825 */ /* 0x002fe200078e0202 */
[----:B--2---:R-:W-:Y:S02]  /*33880*/  PRMT R17, R4, 0x7632, R17 ;  /* 0x0000763204117816 */ /* 0x004fe40000000011 */
[----:B------:R-:W-:Y:S01]  /*33890*/  PRMT R19, R5, 0x7632, R19 ;  /* 0x0000763205137816 */ /* 0x000fe20000000013 */
[C---:B------:R-:W-:Y:S01]  /*338a0*/  IMAD.WIDE R4, R18.reuse, 0x2, R10 ;  /* 0x0000000212047825 */ /* 0x040fe200078e020a */
[----:B------:R-:W-:-:S04]  /*338b0*/  IADD3 R16, R18, c[0x0][0x198], RZ ;  /* 0x0000660012107a10 */ /* 0x000fc80007ffe0ff */
[----:B------:R0:W-:Y:S01]  /*338c0*/  @P4 STG.E.U16 [R4.64], R17 ;  /* 0x0000001104004986 */ /* 0x0001e2000c101506 */
[----:B------:R-:W-:-:S03]  /*338d0*/  ISETP.LT.AND P4, PT, R28, c[0x0][0x178], !P1 ;  /* 0x00005e001c007a0c */ /* 0x000fc60004f81270 */
[----:B------:R1:W-:Y:S01]  /*338e0*/  @P5 STG.E.U16 [R6.64], R19 ;  /* 0x0000001306005986 */ /* 0x0003e2000c101506 */
[----:B------:R-:W-:Y:S02]  /*338f0*/  ISETP.LT.AND P5, PT, R27, c[0x0][0x178], !P1 ;  /* 0x00005e001b007a0c */ /* 0x000fe40004fa1270 */
[----:B------:R-:W-:Y:S01]  /*33900*/  ISETP.LT.AND P1, PT, R26, c[0x0][0x178], !P1 ;  /* 0x00005e001a007a0c */ /* 0x000fe20004f21270 */
[----:B------:R2:W-:Y:S01]  /*33910*/  @P6 STG.E.U16 [R14.64], R20 ;  /* 0x000000140e006986 */ /* 0x0005e2000c101506 */
[----:B------:R-:W-:Y:S01]  /*33920*/  ISETP.LT.AND P6, PT, R23, c[0x0][0x178], !P0 ;  /* 0x00005e0017007a0c */ /* 0x000fe200047c1270 */
[C---:B0-----:R-:W-:Y:S01]  /*33930*/  IMAD.WIDE R4, R16.reuse, 0x2, R12 ;  /* 0x0000000210047825 */ /* 0x041fe200078e020c */
[----:B------:R-:W-:-:S04]  /*33940*/  IADD3 R18, R16, c[0x0][0x198], RZ ;  /* 0x0000660010127a10 */ /* 0x000fc80007ffe0ff */
[----:B------:R0:W-:Y:S01]  /*33950*/  @P2 STG.E.U16 [R4.64], R0 ;  /* 0x0000000004002986 */ /* 0x0001e2000c101506 */
[----:B-1----:R-:W-:Y:S01]  /*33960*/  IMAD.WIDE R6, R16, 0x2, R8 ;  /* 0x0000000210067825 */ /* 0x002fe200078e0208 */
[----:B------:R-:W-:-:S03]  /*33970*/  PRMT R19, R0, 0x7632, R19 ;  /* 0x0000763200137816 */ /* 0x000fc60000000013 */
[----:B--2---:R-:W-:-:S04]  /*33980*/  IMAD.WIDE R14, R16, 0x2, R2 ;  /* 0x00000002100e7825 */ /* 0x004fc800078e0202 */
[----:B0-----:R-:W-:Y:S01]  /*33990*/  IMAD.WIDE R4, R16, 0x2, R10 ;  /* 0x0000000210047825 */ /* 0x001fe200078e020a */
[----:B------:R-:W2:Y:S03]  /*339a0*/  LDL.LU R0, [R1+0xb8] ;  /* 0x0000b80001007983 */ /* 0x000ea60000300800 */
[----:B------:R-:W-:Y:S01]  /*339b0*/  IMAD.WIDE R16, R18, 0x2, R12 ;  /* 0x0000000212107825 */ /* 0x000fe200078e020c */
[----:B----4-:R-:W-:Y:S04]  /*339c0*/  @P4 STG.E.U16 [R4.64], R22 ;  /* 0x0000001604004986 */ /* 0x010fe8000c101506 */
[----:B-----5:R-:W-:Y:S04]  /*339d0*/  @P5 STG.E.U16 [R6.64], R24 ;  /* 0x0000001806005986 */ /* 0x020fe8000c101506 */
[----:B------:R-:W-:Y:S04]  /*339e0*/  @P1 STG.E.U16 [R14.64], R29 ;  /* 0x0000001d0e001986 */ /* 0x000fe8000c101506 */
[----:B------:R0:W-:Y:S02]  /*339f0*/  @P6 STG.E.U16 [R16.64], R19 ;  /* 0x0000001310006986 */ /* 0x0001e4000c101506 */
[----:B0-----:R-:W-:-:S02]  /*33a00*/  PRMT R17, R22, 0x7632, R17 ;  /* 0x0000763216117816 */ /* 0x001fc40000000011 */
[----:B------:R-:W3:Y:S01]  /*33a10*/  LDL R22, [R1+0x98] ;  /* 0x0000980001167983 */ /* 0x000ee20000100800 */
[----:B------:R-:W-:Y:S02]  /*33a20*/  IADD3 R21, R25, 0x30, RZ ;  /* 0x0000003019157810 */ /* 0x000fe40007ffe0ff */
[----:B------:R-:W-:Y:S02]  /*33a30*/  ISETP.LT.AND P4, PT, R28, c[0x0][0x178], !P0 ;  /* 0x00005e001c007a0c */ /* 0x000fe40004781270 */
[----:B------:R-:W-:Y:S02]  /*33a40*/  ISETP.GE.AND P3, PT, R21, c[0x0][0x17c], PT ;  /* 0x00005f0015007a0c */ /* 0x000fe40003f66270 */
[----:B------:R-:W-:Y:S01]  /*33a50*/  ISETP.LT.AND P5, PT, R27, c[0x0][0x178], !P0 ;  /* 0x00005e001b007a0c */ /* 0x000fe200047a1270 */
[----:B------:R-:W-:Y:S01]  /*33a60*/  IMAD.WIDE R4, R18, 0x2, R10 ;  /* 0x0000000212047825 */ /* 0x000fe200078e020a */
[----:B------:R-:W-:Y:S02]  /*33a70*/  ISETP.LT.AND P6, PT, R26, c[0x0][0x178], !P0 ;  /* 0x00005e001a007a0c */ /* 0x000fe400047c1270 */
[----:B------:R-:W-:-:S02]  /*33a80*/  ISETP.LT.AND P0, PT, R23, c[0x0][0x178], !P3 ;  /* 0x00005e0017007a0c */ /* 0x000fc40005f01270 */
        /* <DEDUP_REMOVED lines=9> */
[----:B------:R1:W-:Y:S01]  /*33b20*/  @P5 STG.E.U16 [R6.64], R19 ;  /* 0x0000001306005986 */ /* 0x0003e2000c101506 */
[----:B------:R-:W-:Y:S01]  /*33b30*/  IADD3 R21, R25, 0x32, RZ ;  /* 0x0000003219157810 */ /* 0x000fe20007ffe0ff */
[----:B0-----:R-:W-:-:S02]  /*33b40*/  IMAD.WIDE R4, R16, 0x2, R12 ;  /* 0x0000000210047825 */ /* 0x001fc400078e020c */
[----:B------:R-:W-:Y:S01]  /*33b50*/  @P6 STG.E.U16 [R14.64], R20 ;  /* 0x000000140e006986 */ /* 0x000fe2000c101506 */
[----:B------:R-:W-:-:S03]  /*33b60*/  ISETP.GE.AND P1, PT, R21, c[0x0][0x17c], PT ;  /* 0x00005f0015007a0c */ /* 0x000fc60003f26270 */
[----:B------:R-:W4:Y:S04]  /*33b70*/  LDL.LU R21, [R1+0x78] ;  /* 0x0000780001157983 */ /* 0x000f280000300800 */
[----:B------:R-:W5:Y:S04]  /*33b80*/  LDL.LU R24, [R1+0x248] ;  /* 0x0002480001187983 */ /* 0x000f680000300800 */
[----:B------:R-:W4:Y:S04]  /*33b90*/  LDL.LU R29, [R1+0xd8] ;  /* 0x0000d800011d7983 */ /* 0x000f280000300800 */
[----:B--2---:R0:W-:Y:S01]  /*33ba0*/  @P0 STG.E.U16 [R4.64], R0 ;  /* 0x0000000004000986 */ /* 0x0041e2000c101506 */
[----:B-1----:R-:W-:Y:S01]  /*33bb0*/  PRMT R19, R0, 0x7632, R19 ;  /* 0x0000763200137816 */ /* 0x002fe20000000013 */
[----:B0-----:R-:W-:-:S02]  /*33bc0*/  IMAD.WIDE R4, R16, 0x2, R10 ;  /* 0x0000000210047825 */ /* 0x001fc400078e020a */
        /* <DEDUP_REMOVED lines=10> */
[----:B------:R-:W-:-:S04]  /*33c70*/  IMAD.WIDE R14, R16, 0x2, R2 ;  /* 0x00000002100e7825 */ /* 0x000fc800078e0202 */
[----:B------:R-:W-:Y:S01]  /*33c80*/  IMAD.WIDE R16, R18, 0x2, R12 ;  /* 0x0000000212107825 */ /* 0x000fe200078e020c */
[----:B------:R-:W-:Y:S02]  /*33c90*/  IADD3 R20, R25, 0x33, RZ ;  /* 0x0000003319147810 */ /* 0x000fe40007ffe0ff */
[----:B------:R-:W-:Y:S02]  /*33ca0*/  ISETP.LT.AND P4, PT, R23, c[0x0][0x178], !P1 ;  /* 0x00005e0017007a0c */ /* 0x000fe40004f81270 */
[----:B------:R-:W-:Y:S02]  /*33cb0*/  ISETP.GE.AND P0, PT, R20, c[0x0][0x17c], PT ;  /* 0x00005f0014007a0c */ /* 0x000fe40003f06270 */
[----:B----4-:R-:W-:Y:S01]  /*33cc0*/  PRMT R20, R21, 0x7632, R20 ;  /* 0x0000763215147816 */ /* 0x010fe20000000014 */
[----:B--2---:R0:W-:Y:S01]  /*33cd0*/  @P5 STG.E.U16 [R6.64], R5 ;  /* 0x0000000506005986 */ /* 0x0041e2000c101506 */
[----:B------:R-:W-:-:S03]  /*33ce0*/  ISETP.LT.AND P5, PT, R27, c[0x0][0x178], !P2 ;  /* 0x00005e001b007a0c */ /* 0x000fc600057a1270 */
[----:B------:R1:W-:Y:S01]  /*33cf0*/  @P3 STG.E.U16 [R14.64], R21 ;  /* 0x000000150e003986 */ /* 0x0003e2000c101506 */
[----:B------:R-:W-:-:S03]  /*33d00*/  ISETP.LT.AND P3, PT, R28, c[0x0][0x178], !P2 ;  /* 0x00005e001c007a0c */ /* 0x000fc60005761270 */
[----:B------:R2:W-:Y:S01]  /*33d10*/  @P6 STG.E.U16 [R16.64], R19 ;  /* 0x0000001310006986 */ /* 0x0005e2000c101506 */
[----:B------:R-:W-:Y:S01]  /*33d20*/  ISETP.LT.AND P6, PT, R26, c[0x0][0x178], !P2 ;  /* 0x00005e001a007a0c */ /* 0x000fe200057c1270 */
[----:B0-----:R-:W-:-:S04]  /*33d30*/  IMAD.WIDE R6, R18, 0x2, R8 ;  /* 0x0000000212067825 */ /* 0x001fc800078e0208 */
[----:B-1----:R-:W-:Y:S01]  /*33d40*/  IMAD.WIDE R14, R18, 0x2, R2 ;  /* 0x00000002120e7825 */ /* 0x002fe200078e0202 */
[----:B--2---:R-:W-:Y:S02]  /*33d50*/  PRMT R17, R4, 0x7632, R17 ;  /* 0x0000763204117816 */ /* 0x004fe40000000011 */
[----:B------:R-:W-:Y:S01]  /*33d60*/  PRMT R19, R5, 0x7632, R19 ;  /* 0x0000763205137816 */ /* 0x000fe20000000013 */
[C---:B------:R-:W-:Y:S01]  /*33d70*/  IMAD.WIDE R4, R18.reuse, 0x2, R10 ;  /* 0x0000000212047825 */ /* 0x040fe200078e020a */
[----:B------:R-:W-:-:S04]  /*33d80*/  IADD3 R16, R18, c[0x0][0x198], RZ ;  /* 0x0000660012107a10 */ /* 0x000fc80007ffe0ff */
[----:B------:R0:W-:Y:S04]  /*33d90*/  @P3 STG.E.U16 [R4.64], R17 ;  /* 0x0000001104003986 */ /* 0x0001e8000c101506 */
[----:B------:R5:W-:Y:S04]  /*33da0*/  @P5 STG.E.U16 [R6.64], R19 ;  /* 0x0000001306005986 */ /* 0x000be8000c101506 */
[----:B------:R1:W-:Y:S01]  /*33db0*/  @P6 STG.E.U16 [R14.64], R20 ;  /* 0x000000140e006986 */ /* 0x0003e2000c101506 */
[----:B0-----:R-:W-:Y:S01]  /*33dc0*/  IMAD.WIDE R4, R16, 0x2, R12 ;  /* 0x0000000210047825 */ /* 0x001fe200078e020c */
[----:B-----5:R-:W-:-:S02]  /*33dd0*/  PRMT R19, R24, 0x7632, R19 ;  /* 0x0000763218137816 */ /* 0x020fc40000000013 */
[----:B-1----:R-:W-:Y:S02]  /*33de0*/  IADD3 R20, R25, 0x35, RZ ;  /* 0x0000003519147810 */ /* 0x002fe40007ffe0ff */
[----:B------:R0:W-:Y:S02]  /*33df0*/  @P4 STG.E.U16 [R4.64], R24 ;  /* 0x0000001804004986 */ /* 0x0001e4000c101506 */
[----:B------:R-:W-:Y:S02]  /*33e00*/  ISETP.GE.AND P4, PT, R20, c[0x0][0x17c], PT ;  /* 0x00005f0014007a0c */ /* 0x000fe40003f86270 */
[----:B0-----:R-:W2:Y:S04]  /*33e10*/  LDL.LU R24, [R1+0x108] ;  /* 0x0001080001187983 */ /* 0x001ea80000300800 */
[----:B------:R-:W4:Y:S01]  /*33e20*/  LDL.LU R20, [R1+0xa8] ;  /* 0x0000a80001147983 */ /* 0x000f220000300800 */
[----:B------:R-:W-:-:S02]  /*33e30*/  ISETP.LT.AND P3, PT, R28, c[0x0][0x178], !P1 ;  /* 0x00005e001c007a0c */ /* 0x000fc40004f61270 */
[----:B------:R-:W-:Y:S02]  /*33e40*/  ISETP.LT.AND P5, PT, R27, c[0x0][0x178], !P1 ;  /* 0x00005e001b007a0c */ /* 0x000fe40004fa1270 */
[----:B------:R-:W-:Y:S01]  /*33e50*/  ISETP.LT.AND P1, PT, R26, c[0x0][0x178], !P1 ;  /* 0x00005e001a007a0c */ /* 0x000fe20004f21270 */
[----:B------:R-:W-:Y:S01]  /*33e60*/  IMAD.WIDE R4, R16, 0x2, R10 ;  /* 0x0000000210047825 */ /* 0x000fe200078e020a */
[----:B------:R-:W-:-:S03]  /*33e70*/  ISETP.LT.AND P6, PT, R23, c[0x0][0x178], !P0 ;  /* 0x00005e0017007a0c */ /* 0x000fc600047c1270 */
[----:B------:R-:W-:-:S04]  /*33e80*/  IMAD.WIDE R6, R16, 0x2, R8 ;  /* 0x0000000210067825 */ /* 0x000fc800078e0208 */
[C---:B------:R-:W-:Y:S01]  /*33e90*/  IMAD.WIDE R14, R16.reuse, 0x2, R2 ;  /* 0x00000002100e7825 */ /* 0x040fe200078e0202 */
[----:B------:R0:W-:Y:S01]  /*33ea0*/  @P3 STG.E.U16 [R4.64], R29 ;  /* 0x0000001d04003986 */ /* 0x0001e2000c101506 */
[----:B------:R-:W-:-:S03]  /*33eb0*/  IADD3 R18, R16, c[0x0][0x198], RZ ;  /* 0x0000660010127a10 */ /* 0x000fc60007ffe0ff */
[----:B------:R1:W-:Y:S01]  /*33ec0*/  @P5 STG.E.U16 [R6.64], R0 ;  /* 0x0000000006005986 */ /* 0x0003e2000c101506 */
[----:B------:R-:W-:Y:S01]  /*33ed0*/  ISETP.LT.AND P3, PT, R27, c[0x0][0x178], !P0 ;  /* 0x00005e001b007a0c */ /* 0x000fe20004761270 */
[----:B------:R-:W-:Y:S01]  /*33ee0*/  IMAD.WIDE R16, R18, 0x2, R12 ;  /* 0x0000000212107825 */ /* 0x000fe200078e020c */
[----:B------:R-:W-:-:S04]  /*33ef0*/  IADD3 R21, R25, 0x34, RZ ;  /* 0x0000003419157810 */ /* 0x000fc80007ffe0ff */
[----:B------:R-:W-:Y:S01]  /*33f00*/  ISETP.GE.AND P2, PT, R21, c[0x0][0x17c], PT ;  /* 0x00005f0015007a0c */ /* 0x000fe20003f46270 */
[----:B0-----:R-:W-:Y:S01]  /*33f10*/  IMAD.WIDE R4, R18, 0x2, R8 ;  /* 0x0000000212047825 */ /* 0x001fe200078e0208 */
[----:B------:R-:W-:-:S03]  /*33f20*/  PRMT R21, R29, 0x7632, R21 ;  /* 0x000076321d157816 */ /* 0x000fc60000000015 */
[----:B-1----:R-:W-:Y:S01]  /*33f30*/  IMAD.WIDE R6, R18, 0x2, R10 ;  /* 0x0000000212067825 */ /* 0x002fe200078e020a */
[----:B----4-:R-:W-:Y:S01]  /*33f40*/  @P1 STG.E.U16 [R14.64], R20 ;  /* 0x000000140e001986 */ /* 0x010fe2000c101506 */
[----:B------:R-:W-:-:S03]  /*33f50*/  ISETP.LT.AND P1, PT, R28, c[0x0][0x178], !P0 ;  /* 0x00005e001c007a0c */ /* 0x000fc60004721270 */
[----:B------:R0:W-:Y:S02]  /*33f60*/  @P6 STG.E.U16 [R16.64], R19 ;  /* 0x0000001310006986 */ /* 0x0001e4000c101506 */
[----:B0-----:R-:W-:-:S08]  /*33f70*/  PRMT R17, R0, 0x7632, R17 ;  /* 0x0000763200117816 */ /* 0x001fd00000000011 */
[----:B------:R-:W-:Y:S04]  /*33f80*/  @P1 STG.E.U16 [R6.64], R21 ;  /* 0x0000001506001986 */ /* 0x000fe8000c101506 */
[----:B------:R-:W4:Y:S04]  /*33f90*/  LDL.LU R0, [R1+0xe8] ;  /* 0x0000e80001007983 */ /* 0x000f280000300800 */
[----:B------:R-:W5:Y:S04]  /*33fa0*/  LDL.LU R29, [R1+0x68] ;  /* 0x00006800011d7983 */ /* 0x000f680000300800 */
[----:B------:R0:W-:Y:S04]  /*33fb0*/  @P3 STG.E.U16 [R4.64], R17 ;  /* 0x0000001104003986 */ /* 0x0001e8000c101506 */
[----:B0-----:R-:W3:Y:S01]  /*33fc0*/  LDL.LU R17, [R1+0x258] ;  /* 0x0002580001117983 */ /* 0x001ee20000300800 */
[----:B------:R-:W-:-:S02]  /*33fd0*/  ISETP.LT.AND P0, PT, R26, c[0x0][0x178], !P0 ;  /* 0x00005e001a007a0c */ /* 0x000fc40004701270 */
[----:B------:R-:W-:Y:S02]  /*33fe0*/  ISETP.LT.AND P6, PT, R23, c[0x0][0x178], !P2 ;  /* 0x00005e0017007a0c */ /* 0x000fe400057c1270 */
[----:B------:R-:W-:Y:S02]  /*33ff0*/  ISETP.LT.AND P5, PT, R28, c[0x0][0x178], !P2 ;  /* 0x00005e001c007a0c */ /* 0x000fe400057a1270 */
[C---:B------:R-:W-:Y:S01]  /*34000*/  IADD3 R16, R18.reuse, c[0x0][0x198], RZ ;  /* 0x0000660012107a10 */ /* 0x040fe20007ffe0ff */
[----:B------:R-:W-:Y:S01]  /*34010*/  IMAD.WIDE R14, R18, 0x2, R2 ;  /* 0x00000002120e7825 */ /* 0x000fe200078e0202 */
[----:B------:R-:W-:Y:S02]  /*34020*/  PRMT R19, R20, 0x7632, R19 ;  /* 0x0000763214137816 */ /* 0x000fe40000000013 */
[----:B------:R-:W-:Y:S01]  /*34030*/  ISETP.LT.AND P3, PT, R27, c[0x0][0x178], !P2 ;  /* 0x00005e001b007a0c */ /* 0x000fe20005761270 */
[----:B------:R-:W-:-:S04]  /*34040*/  IMAD.WIDE R6, R16, 0x2, R12 ;  /* 0x0000000210067825 */ /* 0x000fc800078e020c */
[----:B------:R-:W-:Y:S01]  /*34050*/  IMAD.WIDE R4, R16, 0x2, R10 ;  /* 0x0000000210047825 */ /* 0x000fe200078e020a */
[----:B------:R0:W-:Y:S01]  /*34060*/  @P0 STG.E.U16 [R14.64], R19 ;  /* 0x000000130e000986 */ /* 0x0001e2000c101506 */
[----:B------:R-:W-:Y:S02]  /*34070*/  ISETP.LT.AND P2, PT, R26, c[0x0][0x178], !P2 ;  /* 0x00005e001a007a0c */ /* 0x000fe40005741270 */
[----:B------:R-:W-:Y:S02]  /*34080*/  IADD3 R18, R16, c[0x0][0x198], RZ ;  /* 0x0000660010127a10 */ /* 0x000fe40007ffe0ff */
[----:B------:R-:W-:-:S04]  /*34090*/  IADD3 R20, R25, 0x36, RZ ;  /* 0x0000003619147810 */ /* 0x000fc80007ffe0ff */
[----:B------:R-:W-:Y:S02]  /*340a0*/  ISETP.GE.AND P1, PT, R20, c[0x0][0x17c], PT ;  /* 0x00005f0014007a0c */ /* 0x000fe40003f26270 */
[----:B--2---:R-:W-:Y:S01]  /*340b0*/  PRMT R20, R24, 0x7632, R20 ;  /* 0x0000763218147816 */ /* 0x004fe20000000014 */
[----:B0-----:R-:W-:Y:S01]  /*340c0*/  IMAD.WIDE R14, R18, 0x2, R12 ;  /* 0x00000002120e7825 */ /* 0x001fe200078e020c */
[----:B---3--:R0:W-:Y:S01]  /*340d0*/  @P6 STG.E.U16 [R6.64], R17 ;  /* 0x0000001106006986 */ /* 0x0081e2000c101506 */
[----:B------:R-:W-:-:S03]  /*340e0*/  ISETP.LT.AND P6, PT, R28, c[0x0][0x178], !P4 ;  /* 0x00005e001c007a0c */ /* 0x000fc600067c1270 */
[----:B------:R1:W-:Y:S01]  /*340f0*/  @P5 STG.E.U16 [R4.64], R24 ;  /* 0x0000001804005986 */ /* 0x0003e2000c101506 */
[----:B------:R-:W-:Y:S02]  /*34100*/  ISETP.LT.AND P5, PT, R23, c[0x0][0x178], !P4 ;  /* 0x00005e0017007a0c */ /* 0x000fe400067a1270 */
[----:B0-----:R-:W-:Y:S01]  /*34110*/  IADD3 R6, R25, 0x37, RZ ;  /* 0x0000003719067810 */ /* 0x001fe20007ffe0ff */
[----:B-1----:R-:W-:-:S03]  /*34120*/  IMAD.WIDE R4, R16, 0x2, R8 ;  /* 0x0000000210047825 */ /* 0x002fc600078e0208 */
[----:B------:R-:W-:Y:S02]  /*34130*/  ISETP.GE.AND P0, PT, R6, c[0x0][0x17c], PT ;  /* 0x00005f0006007a0c */ /* 0x000fe40003f06270 */
[----:B------:R-:W-:Y:S01]  /*34140*/  PRMT R19, R17, 0x7632, R19 ;  /* 0x0000763211137816 */ /* 0x000fe20000000013 */
[----:B------:R-:W-:Y:S01]  /*34150*/  IMAD.WIDE R6, R16, 0x2, R2 ;  /* 0x0000000210067825 */ /* 0x000fe200078e0202 */
[----:B----4-:R0:W-:Y:S01]  /*34160*/  @P3 STG.E.U16 [R4.64], R0 ;  /* 0x0000000004003986 */ /* 0x0101e2000c101506 */
[----:B------:R-:W-:Y:S02]  /*34170*/  ISETP.LT.AND P3, PT, R27, c[0x0][0x178], !P4 ;  /* 0x00005e001b007a0c */ /* 0x000fe40006761270 */
[C---:B------:R-:W-:Y:S01]  /*34180*/  IMAD.WIDE R16, R18.reuse, 0x2, R10 ;  /* 0x0000000212107825 */ /* 0x040fe200078e020a */
[----:B-----5:R-:W-:Y:S04]  /*34190*/  @P2 STG.E.U16 [R6.64], R29 ;  /* 0x0000001d06002986 */ /* 0x020fe8000c101506 */
[----:B------:R1:W-:Y:S04]  /*341a0*/  @P5 STG.E.U16 [R14.64], R19 ;  /* 0x000000130e005986 */ /* 0x0003e8000c101506 */
[----:B------:R2:W-:Y:S01]  /*341b0*/  @P6 STG.E.U16 [R16.64], R20 ;  /* 0x0000001410006986 */ /* 0x0005e2000c101506 */
[----:B0-----:R-:W-:Y:S01]  /*341c0*/  IMAD.WIDE R4, R18, 0x2, R8 ;  /* 0x0000000212047825 */ /* 0x001fe200078e0208 */
[----:B-1----:R-:W-:-:S02]  /*341d0*/  PRMT R19, R29, 0x7632, R19 ;  /* 0x000076321d137816 */ /* 0x002fc40000000013 */
[----:B--2---:R-:W-:Y:S02]  /*341e0*/  PRMT R16, R0, 0x7632, R16 ;  /* 0x0000763200107816 */ /* 0x004fe40000000010 */
[----:B------:R-:W2:Y:S04]  /*341f0*/  LDL.LU R0, [R1+0xf8] ;  /* 0x0000f80001007983 */ /* 0x000ea80000300800 */
[----:B------:R-:W3:Y:S04]  /*34200*/  LDL.LU R24, [R1+0x9c] ;  /* 0x00009c0001187983 */ /* 0x000ee80000300800 */
[----:B------:R-:W4:Y:S04]  /*34210*/  LDL.LU R29, [R1+0x8c] ;  /* 0x00008c00011d7983 */ /* 0x000f280000300800 */
[----:B------:R0:W-:Y:S04]  /*34220*/  @P3 STG.E.U16 [R4.64], R16 ;  /* 0x0000001004003986 */ /* 0x0001e8000c101506 */
[----:B0-----:R-:W5:Y:S01]  /*34230*/  LDL R5, [R1+0x278] ;  /* 0x0002780001057983 */ /* 0x001f620000100800 */
[----:B------:R-:W-:-:S02]  /*34240*/  ISETP.LT.AND P4, PT, R26, c[0x0][0x178], !P4 ;  /* 0x00005e001a007a0c */ /* 0x000fc40006781270 */
[----:B------:R-:W-:Y:S02]  /*34250*/  ISETP.LT.AND P5, PT, R23, c[0x0][0x178], !P1 ;  /* 0x00005e0017007a0c */ /* 0x000fe40004fa1270 */
[C---:B------:R-:W-:Y:S01]  /*34260*/  IADD3 R17, R18.reuse, c[0x0][0x198], RZ ;  /* 0x0000660012117a10 */ /* 0x040fe20007ffe0ff */
[----:B------:R-:W-:-:S04]  /*34270*/  IMAD.WIDE R6, R18, 0x2, R2 ;  /* 0x0000000212067825 */ /* 0x000fc800078e0202 */
[----:B------:R-:W-:-:S04]  /*34280*/  IMAD.WIDE R14, R17, 0x2, R12 ;  /* 0x00000002110e7825 */ /* 0x000fc800078e020c */
[----:B------:R0:W-:Y:S04]  /*34290*/  @P4 STG.E.U16 [R6.64], R19 ;  /* 0x0000001306004986 */ /* 0x0001e8000c101506 */
[----:B0-----:R-:W2:Y:S04]  /*342a0*/  LDL.LU R19, [R1+0xbc] ;  /* 0x0000bc0001137983 */ /* 0x001ea80000300800 */
[----:B-----5:R0:W-:Y:S04]  /*342b0*/  @P5 STG.E.U16 [R14.64], R5 ;  /* 0x000000050e005986 */ /* 0x0201e8000c101506 */
[----:B0-----:R-:W5:Y:S01]  /*342c0*/  LDL.LU R15, [R1+0x268] ;  /* 0x00026800010f7983 */ /* 0x001f620000300800 */
[----:B------:R-:W-:Y:S01]  /*342d0*/  ISETP.LT.AND P2, PT, R28, c[0x0][0x178], !P1 ;  /* 0x00005e001c007a0c */ /* 0x000fe20004f41270 */
[----:B------:R-:W-:Y:S01]  /*342e0*/  IMAD.WIDE R6, R17, 0x2, R10 ;  /* 0x0000000211067825 */ /* 0x000fe200078e020a */
[----:B------:R-:W-:-:S02]  /*342f0*/  ISETP.LT.AND P6, PT, R27, c[0x0][0x178], !P1 ;  /* 0x00005e001b007a0c */ /* 0x000fc40004fc1270 */
[----:B------:R-:W-:-:S09]  /*34300*/  ISETP.LT.AND P1, PT, R26, c[0x0][0x178], !P1 ;  /* 0x00005e001a007a0c */ /* 0x000fd20004f21270 */
[----:B-----5:R0:W-:Y:S04]  /*34310*/  @P2 STG.E.U16 [R6.64], R15 ;  /* 0x0000000f06002986 */ /* 0x0201e8000c101506 */
[----:B0-----:R-:W5:Y:S04]  /*34320*/  LDL R6, [R1+0x118] ;  /* 0x0001180001067983 */ /* 0x001f680000100800 */
[----:B------:R-:W2:Y:S01]  /*34330*/  LDL.LU R7, [R1+0x278] ;  /* 0x0002780001077983 */ /* 0x000ea20000300800 */
[----:B------:R-:W-:Y:S01]  /*34340*/  IMAD.WIDE R4, R17, 0x2, R8 ;  /* 0x0000000211047825 */ /* 0x000fe200078e0208 */
[----:B------:R-:W-:-:S02]  /*34350*/  ISETP.LT.AND P5, PT, R23, c[0x0][0x178], !P0 ;  /* 0x00005e0017007a0c */ /* 0x000fc400047a1270 */
[----:B------:R-:W-:Y:S02]  /*34360*/  ISETP.LT.AND P4, PT, R28, c[0x0][0x178], !P0 ;  /* 0x00005e001c007a0c */ /* 0x000fe40004781270 */
[----:B------:R-:W-:Y:S02]  /*34370*/  IADD3 R16, R17, c[0x0][0x198], RZ ;  /* 0x0000660011107a10 */ /* 0x000fe40007ffe0ff */
[----:B------:R-:W-:Y:S02]  /*34380*/  IADD3 R14, R25, 0x39, RZ ;  /* 0x00000039190e7810 */ /* 0x000fe40007ffe0ff */
[----:B------:R-:W-:Y:S02]  /*34390*/  PRMT R18, R15, 0x7632, R18 ;  /* 0x000076320f127816 */ /* 0x000fe40000000012 */
[----:B------:R-:W-:Y:S01]  /*343a0*/  ISETP.GE.AND P2, PT, R14, c[0x0][0x17c], PT ;  /* 0x00005f000e007a0c */ /* 0x000fe20003f46270 */
[----:B------:R-:W-:Y:S01]  /*343b0*/  IMAD.WIDE R14, R16, 0x2, R10 ;  /* 0x00000002100e7825 */ /* 0x000fe200078e020a */
[----:B-----5:R0:W-:Y:S03]  /*343c0*/  @P6 STG.E.U16 [R4.64], R6 ;  /* 0x0000000604006986 */ /* 0x0201e6000c101506 */
[----:B0-----:R-:W-:-:S05]  /*343d0*/  IMAD.WIDE R4, R17, 0x2, R2 ;  /* 0x0000000211047825 */ /* 0x001fca00078e0202 */
[----:B--2---:R0:W-:Y:S04]  /*343e0*/  @P1 STG.E.U16 [R4.64], R0 ;  /* 0x0000000004001986 */ /* 0x0041e8000c101506 */
[----:B0-----:R-:W2:Y:S01]  /*343f0*/  LDL.LU R5, [R1+0x118] ;  /* 0x0001180001057983 */ /* 0x001ea20000300800 */
[----:B------:R-:W-:Y:S01]  /*34400*/  PRMT R17, R7, 0x7632, R17 ;  /* 0x0000763207117816 */ /* 0x000fe20000000011 */
[----:B------:R-:W-:-:S05]  /*34410*/  IMAD.WIDE R6, R16, 0x2, R12 ;  /* 0x0000000210067825 */ /* 0x000fca00078e020c */
[----:B------:R-:W-:Y:S04]  /*34420*/  @P5 STG.E.U16 [R6.64], R17 ;  /* 0x0000001106005986 */ /* 0x000fe8000c101506 */
[----:B------:R0:W-:Y:S02]  /*34430*/  @P4 STG.E.U16 [R14.64], R18 ;  /* 0x000000120e004986 */ /* 0x0001e4000c101506 */
[----:B0-----:R-:W-:Y:S02]  /*34440*/  PRMT R15, R0, 0x7632, R15 ;  /* 0x00007632000f7816 */ /* 0x001fe4000000000f */
[----:B------:R-:W5:Y:S01]  /*34450*/  LDL.LU R0, [R1+0x7c] ;  /* 0x00007c0001007983 */ /* 0x000f620000300800 */
[----:B------:R-:W-:Y:S02]  /*34460*/  IADD3 R20, R25, 0x38, RZ ;  /* 0x0000003819147810 */ /* 0x000fe40007ffe0ff */
[----:B------:R-:W-:-:S02]  /*34470*/  ISETP.LT.AND P1, PT, R27, c[0x0][0x178], !P0 ;  /* 0x00005e001b007a0c */ /* 0x000fc40004721270 */
[----:B------:R-:W-:Y:S02]  /*34480*/  ISETP.LT.AND P0, PT, R26, c[0x0][0x178], !P0 ;  /* 0x00005e001a007a0c */ /* 0x000fe40004701270 */
[----:B------:R-:W-:Y:S01]  /*34490*/  ISETP.GE.AND P3, PT, R20, c[0x0][0x17c], PT ;  /* 0x00005f0014007a0c */ /* 0x000fe20003f66270 */
[----:B------:R-:W-:-:S03]  /*344a0*/  IMAD.WIDE R6, R16, 0x2, R2 ;  /* 0x0000000210067825 */ /* 0x000fc600078e0202 */
[----:B------:R-:W-:Y:S02]  /*344b0*/  ISETP.LT.AND P4, PT, R23, c[0x0][0x178], !P3 ;  /* 0x00005e0017007a0c */ /* 0x000fe40005f81270 */
[----:B------:R-:W-:Y:S02]  /*344c0*/  ISETP.LT.AND P5, PT, R28, c[0x0][0x178], !P3 ;  /* 0x00005e001c007a0c */ /* 0x000fe40005fa1270 */
[----:B------:R-:W-:Y:S02]  /*344d0*/  ISETP.LT.AND P6, PT, R27, c[0x0][0x178], !P3 ;  /* 0x00005e001b007a0c */ /* 0x000fe40005fc1270 */
[----:B------:R-:W-:Y:S02]  /*344e0*/  ISETP.LT.AND P3, PT, R26, c[0x0][0x178], !P3 ;  /* 0x00005e001a007a0c */ /* 0x000fe40005f61270 */
[----:B------:R-:W-:Y:S02]  /*344f0*/  IADD3 R17, R25, 0x3a, RZ ;  /* 0x0000003a19117810 */ /* 0x000fe40007ffe0ff */
[----:B------:R-:W-:-:S02]  /*34500*/  PRMT R18, R19, 0x7632, R18 ;  /* 0x0000763213127816 */ /* 0x000fc40000000012 */
[----:B---3--:R-:W-:Y:S02]  /*34510*/  PRMT R21, R24, 0x7632, R21 ;  /* 0x0000763218157816 */ /* 0x008fe40000000015 */
[----:B----4-:R-:W-:Y:S02]  /*34520*/  PRMT R20, R29, 0x7632, R20 ;  /* 0x000076321d147816 */ /* 0x010fe40000000014 */
[----:B--2---:R-:W-:Y:S01]  /*34530*/  PRMT R14, R5, 0x7632, R14 ;  /* 0x00007632050e7816 */ /* 0x004fe2000000000e */
[C---:B------:R-:W-:Y:S01]  /*34540*/  IMAD.WIDE R4, R16.reuse, 0x2, R8 ;  /* 0x0000000210047825 */ /* 0x040fe200078e0208 */
[----:B------:R-:W-:-:S04]  /*34550*/  IADD3 R16, R16, c[0x0][0x198], RZ ;  /* 0x0000660010107a10 */ /* 0x000fc80007ffe0ff */
[----:B------:R0:W-:Y:S04]  /*34560*/  @P1 STG.E.U16 [R4.64], R14 ;  /* 0x0000000e04001986 */ /* 0x0001e8000c101506 */
[----:B------:R1:W-:Y:S01]  /*34570*/  @P0 STG.E.U16 [R6.64], R15 ;  /* 0x0000000f06000986 */ /* 0x0003e2000c101506 */
[----:B0-----:R-:W-:-:S04]  /*34580*/  IMAD.WIDE R4, R16, 0x2, R12 ;  /* 0x0000000210047825 */ /* 0x001fc800078e020c */
[C---:B-1----:R-:W-:Y:S01]  /*34590*/  IMAD.WIDE R6, R16.reuse, 0x2, R10 ;  /* 0x0000000210067825 */ /* 0x042fe200078e020a */
[----:B------:R0:W-:Y:S03]  /*345a0*/  @P4 STG.E.U16 [R4.64], R19 ;  /* 0x0000001304004986 */ /* 0x0001e6000c101506 */
[----:B------:R-:W-:Y:S01]  /*345b0*/  IMAD.WIDE R14, R16, 0x2, R8 ;  /* 0x00000002100e7825 */ /* 0x000fe200078e0208 */
[----:B------:R1:W-:Y:S01]  /*345c0*/  @P5 STG.E.U16 [R6.64], R24 ;  /* 0x0000001806005986 */ /* 0x0003e2000c101506 */
[----:B------:R-:W-:-:S03]  /*345d0*/  ISETP.LT.AND P5, PT, R28, c[0x0][0x178], !P2 ;  /* 0x00005e001c007a0c */ /* 0x000fc600057a1270 */
[----:B------:R2:W-:Y:S01]  /*345e0*/  @P6 STG.E.U16 [R14.64], R29 ;  /* 0x0000001d0e006986 */ /* 0x0005e2000c101506 */
[----:B------:R-:W-:Y:S02]  /*345f0*/  ISETP.LT.AND P6, PT, R23, c[0x0][0x178], !P2 ;  /* 0x00005e0017007a0c */ /* 0x000fe400057c1270 */
[----:B------:R-:W-:Y:S02]  /*34600*/  ISETP.LT.AND P4, PT, R27, c[0x0][0x178], !P2 ;  /* 0x00005e001b007a0c */ /* 0x000fe40005781270 */
[C---:B0-----:R-:W-:Y:S02]  /*34610*/  IADD3 R19, R16.reuse, c[0x0][0x198], RZ ;  /* 0x0000660010137a10 */ /* 0x041fe40007ffe0ff */
[----:B------:R-:W-:Y:S01]  /*34620*/  ISETP.GE.AND P1, PT, R17, c[0x0][0x17c], PT ;  /* 0x00005f0011007a0c */ /* 0x000fe20003f26270 */
[----:B------:R-:W-:Y:S01]  /*34630*/  IMAD.WIDE R4, R16, 0x2, R2 ;  /* 0x0000000210047825 */ /* 0x000fe200078e0202 */
[----:B------:R-:W-:Y:S01]  /*34640*/  IADD3 R17, R25, 0x3b, RZ ;  /* 0x0000003b19117810 */ /* 0x000fe20007ffe0ff */
[----:B-1----:R-:W3:Y:S02]  /*34650*/  LDL.LU R24, [R1+0xcc] ;  /* 0x0000cc0001187983 */ /* 0x002ee40000300800 */
[----:B------:R-:W-:Y:S01]  /*34660*/  IMAD.WIDE R6, R19, 0x2, R12 ;  /* 0x0000000213067825 */ /* 0x000fe200078e020c */
[----:B------:R-:W-:-:S03]  /*34670*/  ISETP.GE.AND P0, PT, R17, c[0x0][0x17c], PT ;  /* 0x00005f0011007a0c */ /* 0x000fc60003f06270 */
[C---:B--2---:R-:W-:Y:S01]  /*34680*/  IMAD.WIDE R14, R19.reuse, 0x2, R10 ;  /* 0x00000002130e7825 */ /* 0x044fe200078e020a */
[----:B-----5:R-:W-:Y:S01]  /*34690*/  PRMT R22, R0, 0x7632, R22 ;  /* 0x0000763200167816 */ /* 0x020fe20000000016 */
[----:B------:R0:W-:Y:S02]  /*346a0*/  @P3 STG.E.U16 [R4.64], R0 ;  /* 0x0000000004003986 */ /* 0x0001e4000c101506 */
[----:B------:R-:W-:Y:S02]  /*346b0*/  IMAD.WIDE R16, R19, 0x2, R8 ;  /* 0x0000000213107825 */ /* 0x000fe400078e0208 */
[----:B------:R-:W-:Y:S04]  /*346c0*/  @P6 STG.E.U16 [R6.64], R18 ;  /* 0x0000001206006986 */ /* 0x000fe8000c101506 */
[----:B------:R1:W-:Y:S04]  /*346d0*/  @P5 STG.E.U16 [R14.64], R21 ;  /* 0x000000150e005986 */ /* 0x0003e8000c101506 */
[----:B0-----:R-:W2:Y:S04]  /*346e0*/  LDL.LU R0, [R1+0xac] ;  /* 0x0000ac0001007983 */ /* 0x001ea80000300800 */
[----:B------:R-:W4:Y:S04]  /*346f0*/  LDL.LU R29, [R1+0x25c] ;  /* 0x00025c00011d7983 */ /* 0x000f280000300800 */
[----:B-1----:R-:W5:Y:S04]  /*34700*/  LDL.LU R21, [R1+0xdc] ;  /* 0x0000dc0001157983 */ /* 0x002f680000300800 */
[----:B------:R0:W-:Y:S04]  /*34710*/  @P4 STG.E.U16 [R16.64], R20 ;  /* 0x0000001410004986 */ /* 0x0001e8000c101506 */
[----:B0-----:R-:W2:Y:S01]  /*34720*/  LDL.LU R20, [R1+0x24c] ;  /* 0x00024c0001147983 */ /* 0x001ea20000300800 */
[----:B------:R-:W-:-:S02]  /*34730*/  ISETP.LT.AND P2, PT, R26, c[0x0][0x178], !P2 ;  /* 0x00005e001a007a0c */ /* 0x000fc40005741270 */
[----:B------:R-:W-:Y:S01]  /*34740*/  ISETP.LT.AND P5, PT, R23, c[0x0][0x178], !P1 ;  /* 0x00005e0017007a0c */ /* 0x000fe20004fa1270 */
[----:B------:R-:W-:Y:S01]  /*34750*/  IMAD.WIDE R4, R19, 0x2, R2 ;  /* 0x0000000213047825 */ /* 0x000fe200078e0202 */
[----:B------:R-:W-:Y:S02]  /*34760*/  ISETP.LT.AND P4, PT, R28, c[0x0][0x178], !P1 ;  /* 0x00005e001c007a0c */ /* 0x000fe40004f81270 */
[----:B------:R-:W-:Y:S02]  /*34770*/  ISETP.LT.AND P6, PT, R27, c[0x0][0x178], !P1 ;  /* 0x00005e001b007a0c */ /* 0x000fe40004fc1270 */
[----:B------:R-:W-:Y:S02]  /*34780*/  IADD3 R19, R19, c[0x0][0x198], RZ ;  /* 0x0000660013137a10 */ /* 0x000fe40007ffe0ff */
[----:B------:R-:W-:-:S03]  /*34790*/  IADD3 R6, R25, 0x3c, RZ ;  /* 0x0000003c19067810 */ /* 0x000fc60007ffe0ff */
[----:B------:R0:W-:Y:S01]  /*347a0*/  @P2 STG.E.U16 [R4.64], R22 ;  /* 0x0000001604002986 */ /* 0x0001e2000c101506 */
[----:B------:R-:W-:Y:S01]  /*347b0*/  ISETP.GE.AND P3, PT, R6, c[0x0][0x17c], PT ;  /* 0x00005f0006007a0c */ /* 0x000fe20003f66270 */
[C---:B------:R-:W-:Y:S02]  /*347c0*/  IMAD.WIDE R6, R19.reuse, 0x2, R10 ;  /* 0x0000000213067825 */ /* 0x040fe400078e020a */
[----:B------:R1:W-:Y:S02]  /*347d0*/  STL [R1+0x1130], R22 ;  /* 0x0011301601007387 */ /* 0x0003e40000100800 */
[----:B------:R-:W-:-:S04]  /*347e0*/  IMAD.WIDE R14, R19, 0x2, R8 ;  /* 0x00000002130e7825 */ /* 0x000fc800078e0208 */
[----:B0-----:R-:W-:Y:S01]  /*347f0*/  IMAD.WIDE R4, R19, 0x2, R12 ;  /* 0x0000000213047825 */ /* 0x001fe200078e020c */
[----:B-1----:R-:W4:Y:S01]  /*34800*/  LDL.LU R22, [R1+0x10c] ;  /* 0x00010c0001167983 */ /* 0x002f220000300800 */
[----:B------:R-:W-:-:S03]  /*34810*/  ISETP.LT.AND P1, PT, R26, c[0x0][0x178], !P1 ;  /* 0x00005e001a007a0c */ /* 0x000fc60004f21270 */
[----:B--2---:R0:W-:Y:S01]  /*34820*/  @P5 STG.E.U16 [R4.64], R20 ;  /* 0x0000001404005986 */ /* 0x0041e2000c101506 */
[----:B------:R-:W-:-:S03]  /*34830*/  PRMT R18, R20, 0x7632, R18 ;  /* 0x0000763214127816 */ /* 0x000fc60000000012 */
[----:B-----5:R-:W-:Y:S04]  /*34840*/  @P4 STG.E.U16 [R6.64], R21 ;  /* 0x0000001506004986 */ /* 0x020fe8000c101506 */
[----:B---3--:R1:W-:Y:S04]  /*34850*/  @P6 STG.E.U16 [R14.64], R24 ;  /* 0x000000180e006986 */ /* 0x0083e8000c101506 */
[----:B0-----:R-:W2:Y:S01]  /*34860*/  LDL.LU R20, [R1+0xec] ;  /* 0x0000ec0001147983 */ /* 0x001ea20000300800 */
[----:B-1----:R-:W-:-:S03]  /*34870*/  PRMT R15, R21, 0x7632, R15 ;  /* 0x00007632150f7816 */ /* 0x002fc6000000000f */
[----:B------:R-:W3:Y:S01]  /*34880*/  LDL.LU R21, [R1+0x6c] ;  /* 0x00006c0001157983 */ /* 0x000ee20000300800 */
[----:B------:R-:W-:Y:S01]  /*34890*/  ISETP.LT.AND P4, PT, R23, c[0x0][0x178], !P0 ;  /* 0x00005e0017007a0c */ /* 0x000fe20004781270 */
[C---:B------:R-:W-:Y:S01]  /*348a0*/  IMAD.WIDE R4, R19.reuse, 0x2, R2 ;  /* 0x0000000213047825 */ /* 0x040fe200078e0202 */
[----:B------:R-:W-:Y:S02]  /*348b0*/  ISETP.LT.AND P6, PT, R28, c[0x0][0x178], !P0 ;  /* 0x00005e001c007a0c */ /* 0x000fe400047c1270 */
[----:B------:R-:W-:Y:S02]  /*348c0*/  IADD3 R14, R19, c[0x0][0x198], RZ ;  /* 0x00006600130e7a10 */ /* 0x000fe40007ffe0ff */
[----:B------:R0:W-:Y:S01]  /*348d0*/  @P1 STG.E.U16 [R4.64], R0 ;  /* 0x0000000004001986 */ /* 0x0001e2000c101506 */
[----:B------:R-:W-:Y:S02]  /*348e0*/  ISETP.LT.AND P1, PT, R27, c[0x0][0x178], !P0 ;  /* 0x00005e001b007a0c */ /* 0x000fe40004721270 */
[----:B------:R-:W-:Y:S01]  /*348f0*/  IADD3 R17, R25, 0x3e, RZ ;  /* 0x0000003e19117810 */ /* 0x000fe20007ffe0ff */
[----:B------:R-:W-:Y:S01]  /*34900*/  IMAD.WIDE R6, R14, 0x2, R10 ;  /* 0x000000020e067825 */ /* 0x000fe200078e020a */
[----:B------:R-:W-:-:S02]  /*34910*/  ISETP.LT.AND P0, PT, R26, c[0x0][0x178], !P0 ;  /* 0x00005e001a007a0c */ /* 0x000fc40004701270 */
[----:B------:R-:W-:Y:S01]  /*34920*/  IADD3 R16, R25, 0x3d, RZ ;  /* 0x0000003d19107810 */ /* 0x000fe20007ffe0ff */
[----:B0-----:R-:W-:Y:S01]  /*34930*/  IMAD.WIDE R4, R14, 0x2, R12 ;  /* 0x000000020e047825 */ /* 0x001fe200078e020c */
[----:B------:R-:W-:Y:S02]  /*34940*/  ISETP.GE.AND P5, PT, R17, c[0x0][0x17c], PT ;  /* 0x00005f0011007a0c */ /* 0x000fe40003fa6270 */
[----:B------:R-:W-:Y:S02]  /*34950*/  PRMT R17, R24, 0x7632, R17 ;  /* 0x0000763218117816 */ /* 0x000fe40000000011 */
[----:B------:R0:W-:Y:S01]  /*34960*/  @P4 STG.E.U16 [R4.64], R18 ;  /* 0x0000001204004986 */ /* 0x0001e2000c101506 */
[----:B------:R-:W-:-:S03]  /*34970*/  ISETP.LT.AND P4, PT, R23, c[0x0][0x178], !P3 ;  /* 0x00005e0017007a0c */ /* 0x000fc60005f81270 */
[----:B------:R1:W-:Y:S01]  /*34980*/  @P6 STG.E.U16 [R6.64], R15 ;  /* 0x0000000f06006986 */ /* 0x0003e2000c101506 */
[----:B------:R-:W-:Y:S02]  /*34990*/  ISETP.LT.AND P6, PT, R28, c[0x0][0x178], !P3 ;  /* 0x00005e001c007a0c */ /* 0x000fe40005fc1270 */
[----:B------:R-:W-:Y:S02]  /*349a0*/  ISETP.GE.AND P2, PT, R16, c[0x0][0x17c], PT ;  /* 0x00005f0010007a0c */ /* 0x000fe40003f46270 */
[----:B------:R-:W-:Y:S02]  /*349b0*/  PRMT R16, R0, 0x7632, R16 ;  /* 0x0000763200107816 */ /* 0x000fe40000000010 */
[----:B------:R-:W5:Y:S01]  /*349c0*/  LDL.LU R0, [R1+0x27c] ;  /* 0x00027c0001007983 */ /* 0x000f620000300800 */
[----:B0-----:R-:W-:-:S03]  /*349d0*/  IMAD.WIDE R4, R14, 0x2, R8 ;  /* 0x000000020e047825 */ /* 0x001fc600078e0208 */
[----:B------:R-:W5:Y:S01]  /*349e0*/  LDL.LU R24, [R1+0x26c] ;  /* 0x00026c0001187983 */ /* 0x000f620000300800 */
[C---:B-1----:R-:W-:Y:S01]  /*349f0*/  IADD3 R6, R14.reuse, c[0x0][0x198], RZ ;  /* 0x000066000e067a10 */ /* 0x042fe20007ffe0ff */
[----:B------:R-:W-:Y:S02]  /*34a00*/  IMAD.WIDE R14, R14, 0x2, R2 ;  /* 0x000000020e0e7825 */ /* 0x000fe400078e0202 */
[----:B------:R0:W-:Y:S01]  /*34a10*/  @P1 STG.E.U16 [R4.64], R17 ;  /* 0x0000001104001986 */ /* 0x0001e2000c101506 */
[----:B------:R-:W-:Y:S02]  /*34a20*/  ISETP.LT.AND P1, PT, R27, c[0x0][0x178], !P3 ;  /* 0x00005e001b007a0c */ /* 0x000fe40005f21270 */
[----:B------:R-:W-:Y:S01]  /*34a30*/  ISETP.LT.AND P3, PT, R26, c[0x0][0x178], !P3 ;  /* 0x00005e001a007a0c */ /* 0x000fe20005f61270 */
[----:B------:R1:W-:Y:S01]  /*34a40*/  @P0 STG.E.U16 [R14.64], R16 ;  /* 0x000000100e000986 */ /* 0x0003e2000c101506 */
[----:B0-----:R-:W-:-:S04]  /*34a50*/  IMAD.WIDE R4, R6, 0x2, R12 ;  /* 0x0000000206047825 */ /* 0x001fc800078e020c */
[C---:B-1----:R-:W-:Y:S01]  /*34a60*/  IMAD.WIDE R14, R6.reuse, 0x2, R10 ;  /* 0x00000002060e7825 */ /* 0x042fe200078e020a */
[----:B----4-:R0:W-:Y:S04]  /*34a70*/  @P4 STG.E.U16 [R4.64], R29 ;  /* 0x0000001d04004986 */ /* 0x0101e8000c101506 */
[----:B------:R1:W-:Y:S01]  /*34a80*/  @P6 STG.E.U16 [R14.64], R22 ;  /* 0x000000160e006986 */ /* 0x0003e2000c101506 */
[----:B0-----:R-:W-:-:S04]  /*34a90*/  IMAD.WIDE R4, R6, 0x2, R8 ;  /* 0x0000000206047825 */ /* 0x001fc800078e0208 */
[----:B-1----:R-:W-:Y:S01]  /*34aa0*/  IMAD.WIDE R14, R6, 0x2, R2 ;  /* 0x00000002060e7825 */ /* 0x002fe200078e0202 */
[----:B--2---:R-:W-:Y:S04]  /*34ab0*/  @P1 STG.E.U16 [R4.64], R20 ;  /* 0x0000001404001986 */ /* 0x004fe8000c101506 */
[----:B---3--:R0:W-:Y:S02]  /*34ac0*/  @P3 STG.E.U16 [R14.64], R21 ;  /* 0x000000150e003986 */ /* 0x0081e4000c101506 */
[----:B0-----:R-:W-:Y:S02]  /*34ad0*/  PRMT R14, R29, 0x7632, R14 ;  /* 0x000076321d0e7816 */ /* 0x001fe4000000000e */
[----:B------:R-:W2:Y:S01]  /*34ae0*/  LDL.LU R29, [R1+0x11c] ;  /* 0x00011c00011d7983 */ /* 0x000ea20000300800 */
[----:B------:R-:W-:-:S02]  /*34af0*/  ISETP.LT.AND P6, PT, R23, c[0x0][0x178], !P2 ;  /* 0x00005e0017007a0c */ /* 0x000fc400057c1270 */
[----:B------:R-:W-:Y:S02]  /*34b00*/  IADD3 R7, R25, 0x3f, RZ ;  /* 0x0000003f19077810 */ /* 0x000fe40007ffe0ff */
[----:B------:R-:W-:Y:S02]  /*34b10*/  IADD3 R16, R6, c[0x0][0x198], RZ ;  /* 0x0000660006107a10 */ /* 0x000fe40007ffe0ff */
[----:B------:R-:W-:Y:S02]  /*34b20*/  ISETP.LT.AND P1, PT, R28, c[0x0][0x178], !P2 ;  /* 0x00005e001c007a0c */ /* 0x000fe40005721270 */
[----:B------:R-:W-:Y:S02]  /*34b30*/  ISETP.GE.AND P0, PT, R7, c[0x0][0x17c], PT ;  /* 0x00005f0007007a0c */ /* 0x000fe40003f06270 */
[----:B------:R-:W-:Y:S01]  /*34b40*/  IADD3 R7, R25, 0x40, RZ ;  /* 0x0000004019077810 */ /* 0x000fe20007ffe0ff */
[----:B------:R-:W-:Y:S01]  /*34b50*/  IMAD.WIDE R4, R16, 0x2, R12 ;  /* 0x0000000210047825 */ /* 0x000fe200078e020c */
[----:B------:R-:W-:-:S02]  /*34b60*/  ISETP.LT.AND P3, PT, R27, c[0x0][0x178], !P2 ;  /* 0x00005e001b007a0c */ /* 0x000fc40005761270 */
[----:B------:R-:W-:Y:S01]  /*34b70*/  ISETP.GE.AND P4, PT, R7, c[0x0][0x17c], PT ;  /* 0x00005f0007007a0c */ /* 0x000fe20003f86270 */
[----:B------:R-:W-:Y:S01]  /*34b80*/  IMAD.WIDE R6, R16, 0x2, R10 ;  /* 0x0000000210067825 */ /* 0x000fe200078e020a */
[----:B------:R-:W-:Y:S02]  /*34b90*/  PRMT R15, R20, 0x7632, R15 ;  /* 0x00007632140f7816 */ /* 0x000fe4000000000f */
[----:B------:R-:W-:Y:S01]  /*34ba0*/  PRMT R17, R22, 0x7632, R17 ;  /* 0x0000763216117816 */ /* 0x000fe20000000011 */
[----:B------:R-:W3:Y:S01]  /*34bb0*/  LDL.LU R20, [R1+0xfc] ;  /* 0x0000fc0001147983 */ /* 0x000ee20000300800 */
[----:B------:R-:W-:-:S03]  /*34bc0*/  ISETP.LT.AND P2, PT, R26, c[0x0][0x178], !P2 ;  /* 0x00005e001a007a0c */ /* 0x000fc60005741270 */
[----:B------:R0:W-:Y:S01]  /*34bd0*/  @P6 STG.E.U16 [R4.64], R14 ;  /* 0x0000000e04006986 */ /* 0x0001e2000c101506 */
[----:B------:R-:W-:-:S03]  /*34be0*/  ISETP.LT.AND P6, PT, R23, c[0x0][0x178], !P5 ;  /* 0x00005e0017007a0c */ /* 0x000fc60006fc1270 */
[----:B------:R1:W-:Y:S01]  /*34bf0*/  @P1 STG.E.U16 [R6.64], R17 ;  /* 0x0000001106001986 */ /* 0x0003e2000c101506 */
[----:B------:R-:W-:Y:S01]  /*34c00*/  ISETP.LT.AND P1, PT, R28, c[0x0][0x178], !P5 ;  /* 0x00005e001c007a0c */ /* 0x000fe20006f21270 */
[C---:B0-----:R-:W-:Y:S01]  /*34c10*/  IMAD.WIDE R4, R16.reuse, 0x2, R8 ;  /* 0x0000000210047825 */ /* 0x041fe200078e0208 */
[----:B-1----:R-:W-:-:S04]  /*34c20*/  IADD3 R17, R16, c[0x0][0x198], RZ ;  /* 0x0000660010117a10 */ /* 0x002fc80007ffe0ff */
[----:B------:R0:W-:Y:S01]  /*34c30*/  @P3 STG.E.U16 [R4.64], R15 ;  /* 0x0000000f04003986 */ /* 0x0001e2000c101506 */
[----:B------:R-:W-:Y:S01]  /*34c40*/  PRMT R14, R21, 0x7632, R14 ;  /* 0x00007632150e7816 */ /* 0x000fe2000000000e */
[----:B------:R-:W-:Y:S01]  /*34c50*/  IMAD.WIDE R6, R16, 0x2, R2 ;  /* 0x0000000210067825 */ /* 0x000fe200078e0202 */
[----:B------:R-:W-:Y:S02]  /*34c60*/  ISETP.LT.AND P3, PT, R27, c[0x0][0x178], !P5 ;  /* 0x00005e001b007a0c */ /* 0x000fe40006f61270 */
[----:B-----5:R-:W-:Y:S02]  /*34c70*/  PRMT R16, R0, 0x7632, R16 ;  /* 0x0000763200107816 */ /* 0x020fe40000000010 */
[----:B------:R1:W-:Y:S01]  /*34c80*/  @P2 STG.E.U16 [R6.64], R14 ;  /* 0x0000000e06002986 */ /* 0x0003e2000c101506 */
[----:B0-----:R-:W-:Y:S01]  /*34c90*/  IMAD.WIDE R4, R17, 0x2, R12 ;  /* 0x0000000211047825 */ /* 0x001fe200078e020c */
[----:B------:R-:W-:-:S04]  /*34ca0*/  IADD3 R15, R25, 0x41, RZ ;  /* 0x00000041190f7810 */ /* 0x000fc80007ffe0ff */
[----:B------:R-:W-:Y:S01]  /*34cb0*/  ISETP.GE.AND P2, PT, R15, c[0x0][0x17c], PT ;  /* 0x00005f000f007a0c */ /* 0x000fe20003f46270 */
[----:B------:R0:W-:Y:S01]  /*34cc0*/  @P6 STG.E.U16 [R4.64], R0 ;  /* 0x0000000004006986 */ /* 0x0001e2000c101506 */
[----:B-1----:R-:W-:-:S05]  /*34cd0*/  IMAD.WIDE R14, R17, 0x2, R10 ;  /* 0x00000002110e7825 */ /* 0x002fca00078e020a */
[----:B------:R1:W-:Y:S04]  /*34ce0*/  @P1 STG.E.U16 [R14.64], R24 ;  /* 0x000000180e001986 */ /* 0x0003e8000c101506 */
[----:B0-----:R-:W4:Y:S01]  /*34cf0*/  LDL.LU R0, [R1+0x1e0] ;  /* 0x0001e00001007983 */ /* 0x001f220000300800 */
[----:B------:R-:W-:Y:S01]  /*34d00*/  PRMT R4, R24, 0x7632, R4 ;  /* 0x0000763218047816 */ /* 0x000fe20000000004 */
[----:B------:R-:W-:Y:S02]  /*34d10*/  IMAD.WIDE R6, R17, 0x2, R8 ;  /* 0x0000000211067825 */ /* 0x000fe400078e0208 */
[----:B------:R-:W5:Y:S04]  /*34d20*/  LDL.LU R21, [R1+0x1d0] ;  /* 0x0001d00001157983 */ /* 0x000f680000300800 */
[----:B-1----:R-:W5:Y:S01]  /*34d30*/  LDL.LU R24, [R1+0x140] ;  /* 0x0001400001187983 */ /* 0x002f620000300800 */
[----:B--2---:R-:W-:-:S03]  /*34d40*/  PRMT R18, R29, 0x7632, R18 ;  /* 0x000076321d127816 */ /* 0x004fc60000000012 */
[----:B------:R0:W-:Y:S04]  /*34d50*/  @P3 STG.E.U16 [R6.64], R29 ;  /* 0x0000001d06003986 */ /* 0x0001e8000c101506 */
[----:B0-----:R-:W2:Y:S01]  /*34d60*/  LDL.LU R29, [R1+0x130] ;  /* 0x00013000011d7983 */ /* 0x001ea20000300800 */
[----:B------:R-:W-:Y:S02]  /*34d70*/  ISETP.LT.AND P5, PT, R26, c[0x0][0x178], !P5 ;  /* 0x00005e001a007a0c */ /* 0x000fe40006fa1270 */
[----:B------:R-:W-:Y:S02]  /*34d80*/  ISETP.LT.AND P6, PT, R23, c[0x0][0x178], !P0 ;  /* 0x00005e0017007a0c */ /* 0x000fe400047c1270 */
[C---:B------:R-:W-:Y:S02]  /*34d90*/  IADD3 R5, R17.reuse, c[0x0][0x198], RZ ;  /* 0x0000660011057a10 */ /* 0x040fe40007ffe0ff */
[----:B------:R-:W-:Y:S01]  /*34da0*/  ISETP.LT.AND P1, PT, R28, c[0x0][0x178], !P0 ;  /* 0x00005e001c007a0c */ /* 0x000fe20004721270 */
[----:B------:R-:W-:Y:S01]  /*34db0*/  IMAD.WIDE R6, R17, 0x2, R2 ;  /* 0x0000000211067825 */ /* 0x000fe200078e0202 */
[----:B------:R-:W-:-:S02]  /*34dc0*/  ISETP.LT.AND P3, PT, R27, c[0x0][0x178], !P0 ;  /* 0x00005e001b007a0c */ /* 0x000fc40004761270 */
[----:B------:R-:W-:Y:S01]  /*34dd0*/  ISETP.LT.AND P0, PT, R26, c[0x0][0x178], !P0 ;  /* 0x00005e001a007a0c */ /* 0x000fe20004701270 */
[----:B------:R-:W-:Y:S02]  /*34de0*/  IMAD.WIDE R14, R5, 0x2, R12 ;  /* 0x00000002050e7825 */ /* 0x000fe400078e020c */
[----:B---3--:R0:W-:Y:S01]  /*34df0*/  @P5 STG.E.U16 [R6.64], R20 ;  /* 0x0000001406005986 */ /* 0x0081e2000c101506 */
[----:B------:R-:W-:-:S03]  /*34e00*/  PRMT R19, R20, 0x7632, R19 ;  /* 0x0000763214137816 */ /* 0x000fc60000000013 */
[----:B------:R1:W-:Y:S01]  /*34e10*/  @P6 STG.E.U16 [R14.64], R16 ;  /* 0x000000100e006986 */ /* 0x0003e2000c101506 */
[----:B------:R-:W-:Y:S01]  /*34e20*/  ISETP.LT.AND P6, PT, R23, c[0x0][0x178], !P4 ;  /* 0x00005e0017007a0c */ /* 0x000fe200067c1270 */
[----:B0-----:R-:W-:-:S04]  /*34e30*/  IMAD.WIDE R6, R5, 0x2, R10 ;  /* 0x0000000205067825 */ /* 0x001fc800078e020a */
[C---:B-1----:R-:W-:Y:S01]  /*34e40*/  IMAD.WIDE R14, R5.reuse, 0x2, R8 ;  /* 0x00000002050e7825 */ /* 0x042fe200078e0208 */
[----:B------:R0:W-:Y:S03]  /*34e50*/  @P1 STG.E.U16 [R6.64], R4 ;  /* 0x0000000406001986 */ /* 0x0001e6000c101506 */
[C---:B------:R-:W-:Y:S01]  /*34e60*/  IMAD.WIDE R16, R5.reuse, 0x2, R2 ;  /* 0x0000000205107825 */ /* 0x040fe200078e0202 */
[----:B------:R-:W-:Y:S01]  /*34e70*/  IADD3 R5, R5, c[0x0][0x198], RZ ;  /* 0x0000660005057a10 */ /* 0x000fe20007ffe0ff */
[----:B------:R1:W-:Y:S01]  /*34e80*/  @P3 STG.E.U16 [R14.64], R18 ;  /* 0x000000120e003986 */ /* 0x0003e2000c101506 */
[----:B------:R-:W-:-:S03]  /*34e90*/  ISETP.LT.AND P1, PT, R27, c[0x0][0x178], !P4 ;  /* 0x00005e001b007a0c */ /* 0x000fc60006721270 */
[----:B------:R-:W-:Y:S01]  /*34ea0*/  @P0 STG.E.U16 [R16.64], R19 ;  /* 0x0000001310000986 */ /* 0x000fe2000c101506 */
[----:B------:R-:W-:Y:S01]  /*34eb0*/  ISETP.LT.AND P0, PT, R28, c[0x0][0x178], !P4 ;  /* 0x00005e001c007a0c */ /* 0x000fe20006701270 */
[----:B0-----:R-:W-:Y:S01]  /*34ec0*/  IMAD.WIDE R6, R5, 0x2, R12 ;  /* 0x0000000205067825 */ /* 0x001fe200078e020c */
[----:B------:R-:W-:Y:S02]  /*34ed0*/  ISETP.LT.AND P4, PT, R26, c[0x0][0x178], !P4 ;  /* 0x00005e001a007a0c */ /* 0x000fe40006781270 */
[----:B------:R-:W-:Y:S01]  /*34ee0*/  ISETP.LT.AND P3, PT, R23, c[0x0][0x178], !P2 ;  /* 0x00005e0017007a0c */ /* 0x000fe20005761270 */
[C---:B-1----:R-:W-:Y:S01]  /*34ef0*/  IMAD.WIDE R14, R5.reuse, 0x2, R10 ;  /* 0x00000002050e7825 */ /* 0x042fe200078e020a */
[C---:B------:R-:W-:Y:S01]  /*34f00*/  IADD3 R18, R5.reuse, c[0x0][0x198], RZ ;  /* 0x0000660005127a10 */ /* 0x040fe20007ffe0ff */
[----:B----4-:R0:W-:Y:S06]  /*34f10*/  @P6 STG.E.U16 [R6.64], R0 ;  /* 0x0000000006006986 */ /* 0x0101ec000c101506 */
[----:B-----5:R-:W-:Y:S01]  /*34f20*/  @P0 STG.E.U16 [R14.64], R21 ;  /* 0x000000150e000986 */ /* 0x020fe2000c101506 */
[----:B0-----:R-:W-:Y:S01]  /*34f30*/  IMAD.WIDE R6, R5, 0x2, R8 ;  /* 0x0000000205067825 */ /* 0x001fe200078e0208 */
[----:B------:R-:W-:-:S02]  /*34f40*/  PRMT R19, R0, 0x7632, R19 ;  /* 0x0000763200137816 */ /* 0x000fc40000000013 */
[----:B------:R-:W-:Y:S01]  /*34f50*/  IADD3 R20, R25, 0x42, RZ ;  /* 0x0000004219147810 */ /* 0x000fe20007ffe0ff */
[----:B------:R-:W-:Y:S01]  /*34f60*/  IMAD.WIDE R4, R5, 0x2, R2 ;  /* 0x0000000205047825 */ /* 0x000fe200078e0202 */
[----:B------:R-:W-:Y:S01]  /*34f70*/  @P1 STG.E.U16 [R6.64], R24 ;  /* 0x0000001806001986 */ /* 0x000fe2000c101506 */
[----:B------:R-:W-:Y:S02]  /*34f80*/  ISETP.LT.AND P1, PT, R28, c[0x0][0x178], !P2 ;  /* 0x00005e001c007a0c */ /* 0x000fe40005721270 */
[----:B------:R-:W-:Y:S01]  /*34f90*/  IMAD.WIDE R16, R18, 0x2, R12 ;  /* 0x0000000212107825 */ /* 0x000fe200078e020c */
[----:B------:R-:W-:Y:S01]  /*34fa0*/  ISETP.GE.AND P5, PT, R20, c[0x0][0x17c], PT ;  /* 0x00005f0014007a0c */ /* 0x000fe20003fa6270 */
[----:B------:R-:W3:Y:S04]  /*34fb0*/  LDL.LU R0, [R1+0x220] ;  /* 0x0002200001007983 */ /* 0x000ee80000300800 */
[----:B------:R-:W-:Y:S04]  /*34fc0*/  STL [R1+0x1140], R28 ;  /* 0x0011401c01007387 */ /* 0x000fe80000100800 */
[----:B--2---:R0:W-:Y:S04]  /*34fd0*/  @P4 STG.E.U16 [R4.64], R29 ;  /* 0x0000001d04004986 */ /* 0x0041e8000c101506 */
[----:B------:R1:W-:Y:S01]  /*34fe0*/  @P3 STG.E.U16 [R16.64], R19 ;  /* 0x0000001310003986 */ /* 0x0003e2000c101506 */
[----:B0-----:R-:W-:Y:S01]  /*34ff0*/  IMAD.WIDE R4, R18, 0x2, R10 ;  /* 0x0000000212047825 */ /* 0x001fe200078e020a */
[----:B-1----:R-:W-:-:S05]  /*35000*/  PRMT R16, R21, 0x7632, R16 ;  /* 0x0000763215107816 */ /* 0x002fca0000000010 */
[----:B------:R0:W-:Y:S01]  /*35010*/  @P1 STG.E.U16 [R4.64], R16 ;  /* 0x0000001004001986 */ /* 0x0001e2000c101506 */
[----:B------:R-:W-:-:S03]  /*35020*/  ISETP.LT.AND P1, PT, R28, c[0x0][0x178], !P5 ;  /* 0x00005e001c007a0c */ /* 0x000fc60006f21270 */
[----:B------:R-:W2:Y:S01]  /*35030*/  LDL R28, [R1+0x210] ;  /* 0x00021000011c7983 */ /* 0x000ea20000100800 */
[----:B------:R-:W-:Y:S02]  /*35040*/  ISETP.LT.AND P4, PT, R27, c[0x0][0x178], !P2 ;  /* 0x00005e001b007a0c */ /* 0x000fe40005781270 */
[----:B------:R-:W-:Y:S02]  /*35050*/  ISETP.LT.AND P2, PT, R26, c[0x0][0x178], !P2 ;  /* 0x00005e001a007a0c */ /* 0x000fe40005741270 */
[----:B------:R-:W-:Y:S01]  /*35060*/  ISETP.LT.AND P3, PT, R23, c[0x0][0x178], !P5 ;  /* 0x00005e0017007a0c */ /* 0x000fe20006f61270 */
[----:B------:R-:W-:Y:S01]  /*35070*/  IMAD.WIDE R6, R18, 0x2, R8 ;  /* 0x0000000212067825 */ /* 0x000fe200078e0208 */
[----:B------:R-:W-:-:S03]  /*35080*/  IADD3 R20, R25, 0x43, RZ ;  /* 0x0000004319147810 */ /* 0x000fc60007ffe0ff */
[C---:B------:R-:W-:Y:S01]  /*35090*/  IMAD.WIDE R14, R18.reuse, 0x2, R2 ;  /* 0x00000002120e7825 */ /* 0x040fe200078e0202 */
[----:B------:R-:W-:Y:S02]  /*350a0*/  IADD3 R18, R18, c[0x0][0x198], RZ ;  /* 0x0000660012127a10 */ /* 0x000fe40007ffe0ff */
[----:B------:R-:W-:Y:S02]  /*350b0*/  PRMT R17, R24, 0x7632, R17 ;  /* 0x0000763218117816 */ /* 0x000fe40000000011 */
[----:B------:R-:W-:Y:S01]  /*350c0*/  ISETP.GE.AND P6, PT, R20, c[0x0][0x17c], PT ;  /* 0x00005f0014007a0c */ /* 0x000fe20003fc6270 */
[----:B0-----:R-:W-:Y:S01]  /*350d0*/  IMAD.WIDE R4, R18, 0x2, R12 ;  /* 0x0000000212047825 */ /* 0x001fe200078e020c */
[----:B------:R-:W-:Y:S02]  /*350e0*/  PRMT R19, R29, 0x7632, R19 ;  /* 0x000076321d137816 */ /* 0x000fe40000000013 */
[C---:B------:R-:W-:Y:S01]  /*350f0*/  IADD3 R20, R25.reuse, 0x44, RZ ;  /* 0x0000004419147810 */ /* 0x040fe20007ffe0ff */
[----:B------:R0:W-:Y:S01]  /*35100*/  @P4 STG.E.U16 [R6.64], R17 ;  /* 0x0000001106004986 */ /* 0x0001e2000c101506 */
[----:B------:R-:W-:-:S02]  /*35110*/  IADD3 R21, R25, 0x45, RZ ;  /* 0x0000004519157810 */ /* 0x000fc40007ffe0ff */
[----:B------:R-:W-:Y:S01]  /*35120*/  ISETP.GE.AND P0, PT, R20, c[0x0][0x17c], PT ;  /* 0x00005f0014007a0c */ /* 0x000fe20003f06270 */
[----:B------:R-:W-:Y:S01]  /*35130*/  @P2 STG.E.U16 [R14.64], R19 ;  /* 0x000000130e002986 */ /* 0x000fe2000c101506 */
[----:B0-----:R-:W-:-:S03]  /*35140*/  IMAD.WIDE R6, R18, 0x2, R10 ;  /* 0x0000000212067825 */ /* 0x001fc600078e020a */
[----:B---3--:R0:W-:Y:S01]  /*35150*/  @P3 STG.E.U16 [R4.64], R0 ;  /* 0x0000000004003986 */ /* 0x0081e2000c101506 */
[----:B------:R-:W-:Y:S02]  /*35160*/  PRMT R20, R0, 0x7632, R20 ;  /* 0x0000763200147816 */ /* 0x000fe40000000014 */
        /* <DEDUP_REMOVED lines=17> */
[----:B---3--:R-:W-:Y:S01]  /*35280*/  PRMT R18, R21, 0x7632, R18 ;  /* 0x0000763215127816 */ /* 0x008fe20000000012 */
[----:B--2---:R0:W-:Y:S01]  /*35290*/  @P2 STG.E.U16 [R4.64], R7 ;  /* 0x0000000704002986 */ /* 0x0041e2000c101506 */
[----:B------:R-:W-:-:S03]  /*352a0*/  ISETP.LT.AND P2, PT, R28, c[0x0][0x178], !P6 ;  /* 0x00005e001c007a0c */ /* 0x000fc60007741270 */
[----:B------:R1:W-:Y:S04]  /*352b0*/  @P5 STG.E.U16 [R14.64], R21 ;  /* 0x000000150e005986 */ /* 0x0003e8000c101506 */
[----:B------:R2:W-:Y:S01]  /*352c0*/  @P4 STG.E.U16 [R16.64], R20 ;  /* 0x0000001410004986 */ /* 0x0005e2000c101506 */
[----:B------:R-:W-:Y:S02]  /*352d0*/  ISETP.LT.AND P4, PT, R27, c[0x0][0x178], !P6 ;  /* 0x00005e001b007a0c */ /* 0x000fe40007781270 */
[----:B------:R-:W-:Y:S01]  /*352e0*/  ISETP.LT.AND P6, PT, R26, c[0x0][0x178], !P6 ;  /* 0x00005e001a007a0c */ /* 0x000fe200077c1270 */
[----:B0-----:R-:W-:Y:S01]  /*352f0*/  IMAD.WIDE R4, R19, 0x2, R10 ;  /* 0x0000000213047825 */ /* 0x001fe200078e020a */
[----:B------:R-:W-:-:S03]  /*35300*/  ISETP.LT.AND P5, PT, R23, c[0x0][0x178], !P0 ;  /* 0x00005e0017007a0c */ /* 0x000fc600047a1270 */
[----:B-1----:R-:W-:Y:S01]  /*35310*/  IMAD.WIDE R14, R19, 0x2, R2 ;  /* 0x00000002130e7825 */ /* 0x002fe200078e0202 */
[----:B--2---:R-:W-:Y:S02]  /*35320*/  PRMT R16, R6, 0x7632, R16 ;  /* 0x0000763206107816 */ /* 0x004fe40000000010 */
[----:B------:R-:W-:Y:S01]  /*35330*/  PRMT R17, R7, 0x7632, R17 ;  /* 0x0000763207117816 */ /* 0x000fe20000000011 */
[C---:B------:R-:W-:Y:S01]  /*35340*/  IMAD.WIDE R6, R19.reuse, 0x2, R8 ;  /* 0x0000000213067825 */ /* 0x040fe200078e0208 */
[----:B------:R-:W-:Y:S01]  /*35350*/  IADD3 R19, R19, c[0x0][0x198], RZ ;  /* 0x0000660013137a10 */ /* 0x000fe20007ffe0ff */
[----:B------:R0:W-:Y:S01]  /*35360*/  @P2 STG.E.U16 [R4.64], R16 ;  /* 0x0000001004002986 */ /* 0x0001e2000c101506 */
[----:B------:R-:W-:-:S03]  /*35370*/  ISETP.LT.AND P2, PT, R28, c[0x0][0x178], !P0 ;  /* 0x00005e001c007a0c */ /* 0x000fc60004741270 */
[----:B------:R1:W-:Y:S01]  /*35380*/  @P4 STG.E.U16 [R6.64], R17 ;  /* 0x0000001106004986 */ /* 0x0003e2000c101506 */
[----:B------:R-:W-:Y:S02]  /*35390*/  ISETP.LT.AND P4, PT, R27, c[0x0][0x178], !P0 ;  /* 0x00005e001b007a0c */ /* 0x000fe40004781270 */
[----:B------:R-:W-:Y:S01]  /*353a0*/  ISETP.LT.AND P0, PT, R26, c[0x0][0x178], !P0 ;  /* 0x00005e001a007a0c */ /* 0x000fe20004701270 */
[----:B------:R2:W-:Y:S01]  /*353b0*/  @P6 STG.E.U16 [R14.64], R18 ;  /* 0x000000120e006986 */ /* 0x0005e2000c101506 */
[----:B------:R-:W-:Y:S01]  /*353c0*/  IADD3 R21, R25, 0x47, RZ ;  /* 0x0000004719157810 */ /* 0x000fe20007ffe0ff */
[----:B0-----:R-:W-:Y:S01]  /*353d0*/  IMAD.WIDE R4, R19, 0x2, R12 ;  /* 0x0000000213047825 */ /* 0x001fe200078e020c */
[----:B------:R-:W-:-:S03]  /*353e0*/  IADD3 R20, R25, 0x46, RZ ;  /* 0x0000004619147810 */ /* 0x000fc60007ffe0ff */
[----:B-1----:R-:W-:Y:S01]  /*353f0*/  IMAD.WIDE R6, R19, 0x2, R10 ;  /* 0x0000000213067825 */ /* 0x002fe200078e020a */
[----:B------:R0:W-:Y:S01]  /*35400*/  @P5 STG.E.U16 [R4.64], R0 ;  /* 0x0000000004005986 */ /* 0x0001e2000c101506 */
[----:B------:R-:W-:Y:S02]  /*35410*/  ISETP.GE.AND P5, PT, R21, c[0x0][0x17c], PT ;  /* 0x00005f0015007a0c */ /* 0x000fe40003fa6270 */
[----:B--2---:R-:W-:Y:S01]  /*35420*/  IMAD.WIDE R14, R19, 0x2, R2 ;  /* 0x00000002130e7825 */ /* 0x004fe200078e0202 */
[----:B------:R-:W-:Y:S01]  /*35430*/  IADD3 R21, R25, 0x48, RZ ;  /* 0x0000004819157810 */ /* 0x000fe20007ffe0ff */
[----:B----4-:R-:W-:Y:S01]  /*35440*/  @P2 STG.E.U16 [R6.64], R22 ;  /* 0x0000001606002986 */ /* 0x010fe2000c101506 */
[----:B------:R-:W-:Y:S01]  /*35450*/  ISETP.GE.AND P1, PT, R20, c[0x0][0x17c], PT ;  /* 0x00005f0014007a0c */ /* 0x000fe20003f26270 */
[----:B0-----:R-:W-:Y:S01]  /*35460*/  IMAD.WIDE R4, R19, 0x2, R8 ;  /* 0x0000000213047825 */ /* 0x001fe200078e0208 */
[----:B------:R-:W-:Y:S02]  /*35470*/  PRMT R20, R0, 0x7632, R20 ;  /* 0x0000763200147816 */ /* 0x000fe40000000014 */
[----:B------:R-:W2:Y:S04]  /*35480*/  LDL.LU R0, [R1+0x2c0] ;  /* 0x0002c00001007983 */ /* 0x000ea80000300800 */
[----:B-----5:R0:W-:Y:S04]  /*35490*/  @P4 STG.E.U16 [R4.64], R24 ;  /* 0x0000001804004986 */ /* 0x0201e8000c101506 */
[----:B------:R-:W-:Y:S01]  /*354a0*/  @P0 STG.E.U16 [R14.64], R29 ;  /* 0x0000001d0e000986 */ /* 0x000fe2000c101506 */
[----:B------:R-:W-:-:S03]  /*354b0*/  ISETP.GE.AND P0, PT, R21, c[0x0][0x17c], PT ;  /* 0x00005f0015007a0c */ /* 0x000fc60003f06270 */
[----:B------:R-:W3:Y:S01]  /*354c0*/  LDL.LU R21, [R1+0x2a0] ;  /* 0x0002a00001157983 */ /* 0x000ee20000300800 */
[----:B------:R-:W-:Y:S02]  /*354d0*/  ISETP.LT.AND P6, PT, R23, c[0x0][0x178], !P3 ;  /* 0x00005e0017007a0c */ /* 0x000fe40005fc1270 */
[----:B------:R-:W-:Y:S02]  /*354e0*/  IADD3 R18, R19, c[0x0][0x198], RZ ;  /* 0x0000660013127a10 */ /* 0x000fe40007ffe0ff */
[----:B------:R-:W-:-:S03]  /*354f0*/  ISETP.LT.AND P2, PT, R28, c[0x0][0x178], !P3 ;  /* 0x00005e001c007a0c */ /* 0x000fc60005f41270 */
[----:B------:R-:W-:Y:S01]  /*35500*/  IMAD.WIDE R16, R18, 0x2, R12 ;  /* 0x0000000212107825 */ /* 0x000fe200078e020c */
[----:B------:R-:W-:-:S05]  /*35510*/  ISETP.LT.AND P4, PT, R23, c[0x0][0x178], !P1 ;  /* 0x00005e0017007a0c */ /* 0x000fca0004f81270 */
[----:B------:R-:W-:Y:S01]  /*35520*/  @P6 STG.E.U16 [R16.64], R20 ;  /* 0x0000001410006986 */ /* 0x000fe2000c101506 */
[----:B------:R-:W-:Y:S01]  /*35530*/  ISETP.LT.AND P6, PT, R27, c[0x0][0x178], !P3 ;  /* 0x00005e001b007a0c */ /* 0x000fe20005fc1270 */
[----:B0-----:R-:W-:Y:S01]  /*35540*/  IMAD.WIDE R4, R18, 0x2, R10 ;  /* 0x0000000212047825 */ /* 0x001fe200078e020a */
[----:B------:R-:W-:Y:S01]  /*35550*/  ISETP.LT.AND P3, PT, R26, c[0x0][0x178], !P3 ;  /* 0x00005e001a007a0c */ /* 0x000fe20005f61270 */
[----:B---3--:R0:W-:Y:S04]  /*35560*/  STL [R1+0x113c], R21 ;  /* 0x00113c1501007387 */ /* 0x0081e80000100800 */
[----:B0-----:R-:W3:Y:S01]  /*35570*/  LDL R21, [R1+0x2d0] ;  /* 0x0002d00001157983 */ /* 0x001ee20000100800 */
[----:B------:R-:W-:Y:S02]  /*35580*/  PRMT R17, R22, 0x7632, R17 ;  /* 0x0000763216117816 */ /* 0x000fe40000000011 */
[C---:B------:R-:W-:Y:S01]  /*35590*/  IADD3 R16, R18.reuse, c[0x0][0x198], RZ ;  /* 0x0000660012107a10 */ /* 0x040fe20007ffe0ff */
[----:B------:R-:W-:Y:S01]  /*355a0*/  IMAD.WIDE R6, R18, 0x2, R8 ;  /* 0x0000000212067825 */ /* 0x000fe200078e0208 */
[----:B------:R-:W-:Y:S01]  /*355b0*/  PRMT R19, R24, 0x7632, R19 ;  /* 0x0000763218137816 */ /* 0x000fe20000000013 */
[----:B------:R0:W-:Y:S01]  /*355c0*/  @P2 STG.E.U16 [R4.64], R17 ;  /* 0x0000001104002986 */ /* 0x0001e2000c101506 */
[----:B------:R-:W-:Y:S01]  /*355d0*/  ISETP.LT.AND P2, PT, R28, c[0x0][0x178], !P1 ;  /* 0x00005e001c007a0c */ /* 0x000fe20004f41270 */
[----:B------:R-:W-:Y:S01]  /*355e0*/  IMAD.WIDE R14, R18, 0x2, R2 ;  /* 0x00000002120e7825 */ /* 0x000fe200078e0202 */
[----:B------:R-:W-:Y:S01]  /*355f0*/  PRMT R20, R29, 0x7632, R20 ;  /* 0x000076321d147816 */ /* 0x000fe20000000014 */
[----:B------:R1:W-:Y:S04]  /*35600*/  @P6 STG.E.U16 [R6.64], R19 ;  /* 0x0000001306006986 */ /* 0x0003e8000c101506 */
[----:B------:R-:W-:Y:S01]  /*35610*/  @P3 STG.E.U16 [R14.64], R20 ;  /* 0x000000140e003986 */ /* 0x000fe2000c101506 */
[----:B0-----:R-:W-:-:S05]  /*35620*/  IMAD.WIDE R4, R16, 0x2, R12 ;  /* 0x0000000210047825 */ /* 0x001fca00078e020c */
        /* <DEDUP_REMOVED lines=134> */
[----:B------:R-:W3:Y:S01]  /*35e90*/  LDL.LU R24, [R1+0x2a4] ;  /* 0x0002a40001187983 */ /* 0x000ee20000300800 */
[----:B------:R-:W-:Y:S02]  /*35ea0*/  IADD3 R21, R25, 0x4e, RZ ;  /* 0x0000004e19157810 */ /* 0x000fe40007ffe0ff */
[----:B------:R-:W-:Y:S02]  /*35eb0*/  ISETP.LT.AND P2, PT, R28, c[0x0][0x178], !P4 ;  /* 0x00005e001c007a0c */ /* 0x000fe40006741270 */
[----:B------:R-:W-:Y:S02]  /*35ec0*/  ISETP.GE.AND P1, PT, R21, c[0x0][0x17c], PT ;  /* 0x00005f0015007a0c */ /* 0x000fe40003f26270 */
[----:B------:R-:W-:Y:S01]  /*35ed0*/  ISETP.LT.AND P3, PT, R27, c[0x0][0x178], !P4 ;  /* 0x00005e001b007a0c */ /* 0x000fe20006761270 */
[----:B------:R-:W-:Y:S01]  /*35ee0*/  IMAD.WIDE R4, R18, 0x2, R10 ;  /* 0x0000000212047825 */ /* 0x000fe200078e020a */
[----:B------:R-:W-:Y:S02]  /*35ef0*/  ISETP.LT.AND P6, PT, R26, c[0x0][0x178], !P4 ;  /* 0x00005e001a007a0c */ /* 0x000fe400067c1270 */
[----:B------:R-:W-:-:S02]  /*35f00*/  PRMT R17, R22, 0x7632, R17 ;  /* 0x0000763216117816 */ /* 0x000fc40000000011 */
[----:B------:R-:W-:Y:S02]  /*35f10*/  ISETP.LT.AND P4, PT, R23, c[0x0][0x178], !P1 ;  /* 0x00005e0017007a0c */ /* 0x000fe40004f81270 */
[----:B------:R-:W-:Y:S01]  /*35f20*/  IADD3 R20, R25, 0x4f, RZ ;  /* 0x0000004f19147810 */ /* 0x000fe20007ffe0ff */
[----:B---3--:R0:W-:Y:S04]  /*35f30*/  STL [R1+0x1134], R24 ;  /* 0x0011341801007387 */ /* 0x0081e80000100800 */
[----:B0-----:R-:W3:Y:S01]  /*35f40*/  LDL R24, [R1+0x2d4] ;  /* 0x0002d40001187983 */ /* 0x001ee20000100800 */
[C---:B------:R-:W-:Y:S01]  /*35f50*/  IADD3 R16, R18.reuse, c[0x0][0x198], RZ ;  /* 0x0000660012107a10 */ /* 0x040fe20007ffe0ff */
[----:B------:R-:W-:Y:S01]  /*35f60*/  IMAD.WIDE R6, R18, 0x2, R8 ;  /* 0x0000000212067825 */ /* 0x000fe200078e0208 */
[----:B------:R-:W-:Y:S01]  /*35f70*/  ISETP.GE.AND P5, PT, R20, c[0x0][0x17c], PT ;  /* 0x00005f0014007a0c */ /* 0x000fe20003fa6270 */
[----:B------:R0:W-:Y:S01]  /*35f80*/  @P2 STG.E.U16 [R4.64], R17 ;  /* 0x0000001104002986 */ /* 0x0001e2000c101506 */
[----:B------:R-:W-:Y:S01]  /*35f90*/  ISETP.LT.AND P2, PT, R28, c[0x0][0x178], !P1 ;  /* 0x00005e001c007a0c */ /* 0x000fe20004f41270 */
[----:B------:R-:W-:Y:S01]  /*35fa0*/  IMAD.WIDE R14, R18, 0x2, R2 ;  /* 0x00000002120e7825 */ /* 0x000fe200078e0202 */
[----:B------:R-:W-:Y:S01]  /*35fb0*/  PRMT R20, R29, 0x7632, R20 ;  /* 0x000076321d147816 */ /* 0x000fe20000000014 */
[----:B------:R2:W-:Y:S01]  /*35fc0*/  @P3 STG.E.U16 [R6.64], R19 ;  /* 0x0000001306003986 */ /* 0x0005e2000c101506 */
[----:B------:R-:W-:-:S03]  /*35fd0*/  IADD3 R21, R25, 0x50, RZ ;  /* 0x0000005019157810 */ /* 0x000fc60007ffe0ff */
[----:B------:R-:W-:Y:S01]  /*35fe0*/  @P6 STG.E.U16 [R14.64], R20 ;  /* 0x000000140e006986 */ /* 0x000fe2000c101506 */
[----:B0-----:R-:W-:Y:S01]  /*35ff0*/  IMAD.WIDE R4, R16, 0x2, R12 ;  /* 0x0000000210047825 */ /* 0x001fe200078e020c */
[----:B------:R-:W-:Y:S02]  /*36000*/  ISETP.GE.AND P0, PT, R21, c[0x0][0x17c], PT ;  /* 0x00005f0015007a0c */ /* 0x000fe40003f06270 */
[----:B------:R-:W4:Y:S01]  /*36010*/  LDL.LU R21, [R1+0x2b4] ;  /* 0x0002b40001157983 */ /* 0x000f220000300800 */
[----:B--2---:R-:W-:-:S03]  /*36020*/  PRMT R19, R0, 0x7632, R19 ;  /* 0x0000763200137816 */ /* 0x004fc60000000013 */
[----:B------:R0:W-:Y:S02]  /*36030*/  @P4 STG.E.U16 [R4.64], R0 ;  /* 0x0000000004004986 */ /* 0x0001e4000c101506 */
[----:B0-----:R-:W-:Y:S02]  /*36040*/  IMAD.WIDE R4, R16, 0x2, R10 ;  /* 0x0000000210047825 */ /* 0x001fe400078e020a */
[----:B------:R-:W2:Y:S04]  /*36050*/  LDL.LU R0, [R1+0x1e8] ;  /* 0x0001e80001007983 */ /* 0x000ea80000300800 */
[----:B------:R-:W5:Y:S04]  /*36060*/  LDL.LU R29, [R1+0x1d8] ;  /* 0x0001d800011d7983 */ /* 0x000f680000300800 */
[----:B------:R-:W2:Y:S04]  /*36070*/  LDL.LU R22, [R1+0x138] ;  /* 0x0001380001167983 */ /* 0x000ea80000300800 */
[----:B---3--:R0:W-:Y:S04]  /*36080*/  @P2 STG.E.U16 [R4.64], R24 ;  /* 0x0000001804002986 */ /* 0x0081e8000c101506 */
[----:B0-----:R-:W3:Y:S04]  /*36090*/  LDL.LU R24, [R1+0x1134] ;  /* 0x0011340001187983 */ /* 0x001ee80000300800 */
        /* <DEDUP_REMOVED lines=8> */
[----:B----4-:R0:W-:Y:S01]  /*36120*/  @P3 STG.E.U16 [R6.64], R21 ;  /* 0x0000001506003986 */ /* 0x0101e2000c101506 */
[----:B------:R-:W-:Y:S02]  /*36130*/  ISETP.LT.AND P2, PT, R28, c[0x0][0x178], !P5 ;  /* 0x00005e001c007a0c */ /* 0x000fe40006f41270 */
[----:B------:R-:W-:Y:S02]  /*36140*/  ISETP.LT.AND P3, PT, R27, c[0x0][0x178], !P5 ;  /* 0x00005e001b007a0c */ /* 0x000fe40006f61270 */
[----:B------:R-:W-:-:S04]  /*36150*/  IADD3 R20, R25, 0x51, RZ ;  /* 0x0000005119147810 */ /* 0x000fc80007ffe0ff */
[----:B------:R-:W-:Y:S01]  /*36160*/  ISETP.GE.AND P4, PT, R20, c[0x0][0x17c], PT ;  /* 0x00005f0014007a0c */ /* 0x000fe20003f86270 */
[----:B0-----:R-:W-:Y:S01]  /*36170*/  IMAD.WIDE R6, R18, 0x2, R8 ;  /* 0x0000000212067825 */ /* 0x001fe200078e0208 */
[----:B---3--:R-:W-:Y:S04]  /*36180*/  @P1 STG.E.U16 [R14.64], R24 ;  /* 0x000000180e001986 */ /* 0x008fe8000c101506 */
[----:B------:R0:W-:Y:S02]  /*36190*/  @P6 STG.E.U16 [R16.64], R19 ;  /* 0x0000001310006986 */ /* 0x0001e4000c101506 */
[----:B0-----:R-:W-:Y:S02]  /*361a0*/  PRMT R19, R21, 0x7632, R19 ;  /* 0x0000763215137816 */ /* 0x001fe40000000013 */
[----:B------:R-:W-:-:S04]  /*361b0*/  IADD3 R21, R25, 0x52, RZ ;  /* 0x0000005219157810 */ /* 0x000fc80007ffe0ff */
[----:B------:R-:W-:Y:S02]  /*361c0*/  ISETP.GE.AND P1, PT, R21, c[0x0][0x17c], PT ;  /* 0x00005f0015007a0c */ /* 0x000fe40003f26270 */
[----:B------:R-:W3:Y:S01]  /*361d0*/  LDL.LU R21, [R1+0x148] ;  /* 0x0001480001157983 */ /* 0x000ee20000300800 */
[----:B------:R-:W-:Y:S02]  /*361e0*/  ISETP.LT.AND P6, PT, R26, c[0x0][0x178], !P5 ;  /* 0x00005e001a007a0c */ /* 0x000fe40006fc1270 */
[----:B------:R-:W-:Y:S02]  /*361f0*/  ISETP.LT.AND P5, PT, R23, c[0x0][0x178], !P0 ;  /* 0x00005e0017007a0c */ /* 0x000fe400047a1270 */
[----:B--2---:R-:W-:Y:S01]  /*36200*/  PRMT R17, R5, 0x7632, R17 ;  /* 0x0000763205117816 */ /* 0x004fe20000000011 */
[C---:B------:R-:W-:Y:S01]  /*36210*/  IMAD.WIDE R4, R18.reuse, 0x2, R10 ;  /* 0x0000000212047825 */ /* 0x040fe200078e020a */
[----:B------:R-:W-:Y:S02]  /*36220*/  IADD3 R16, R18, c[0x0][0x198], RZ ;  /* 0x0000660012107a10 */ /* 0x000fe40007ffe0ff */
[----:B------:R-:W-:Y:S01]  /*36230*/  PRMT R20, R24, 0x7632, R20 ;  /* 0x0000763218147816 */ /* 0x000fe20000000014 */
[----:B------:R-:W-:Y:S01]  /*36240*/  IMAD.WIDE R14, R18, 0x2, R2 ;  /* 0x00000002120e7825 */ /* 0x000fe200078e0202 */
[----:B------:R0:W-:Y:S04]  /*36250*/  @P2 STG.E.U16 [R4.64], R17 ;  /* 0x0000001104002986 */ /* 0x0001e8000c101506 */
[----:B------:R1:W-:Y:S04]  /*36260*/  @P3 STG.E.U16 [R6.64], R19 ;  /* 0x0000001306003986 */ /* 0x0003e8000c101506 */
[----:B------:R-:W-:Y:S01]  /*36270*/  @P6 STG.E.U16 [R14.64], R20 ;  /* 0x000000140e006986 */ /* 0x000fe2000c101506 */
[----:B0-----:R-:W-:Y:S01]  /*36280*/  IMAD.WIDE R4, R16, 0x2, R12 ;  /* 0x0000000210047825 */ /* 0x001fe200078e020c */
[----:B-1----:R-:W-:-:S04]  /*36290*/  PRMT R19, R0, 0x7632, R19 ;  /* 0x0000763200137816 */ /* 0x002fc80000000013 */
[----:B------:R0:W-:Y:S04]  /*362a0*/  @P5 STG.E.U16 [R4.64], R0 ;  /* 0x0000000004005986 */ /* 0x0001e8000c101506 */
[----:B0-----:R-:W2:Y:S01]  /*362b0*/  LDL.LU R0, [R1+0x228] ;  /* 0x0002280001007983 */ /* 0x001ea20000300800 */
[----:B------:R-:W-:Y:S02]  /*362c0*/  ISETP.LT.AND P2, PT, R28, c[0x0][0x178], !P0 ;  /* 0x00005e001c007a0c */ /* 0x000fe40004741270 */
[----:B------:R-:W-:Y:S02]  /*362d0*/  ISETP.LT.AND P3, PT, R27, c[0x0][0x178], !P0 ;  /* 0x00005e001b007a0c */ /* 0x000fe40004761270 */
[----:B------:R-:W-:Y:S02]  /*362e0*/  ISETP.LT.AND P6, PT, R23, c[0x0][0x178], !P4 ;  /* 0x00005e0017007a0c */ /* 0x000fe400067c1270 */
[C---:B------:R-:W-:Y:S01]  /*362f0*/  IADD3 R18, R16.reuse, c[0x0][0x198], RZ ;  /* 0x0000660010127a10 */ /* 0x040fe20007ffe0ff */
[----:B------:R-:W-:Y:S01]  /*36300*/  IMAD.WIDE R4, R16, 0x2, R10 ;  /* 0x0000000210047825 */ /* 0x000fe200078e020a */
[----:B------:R-:W-:Y:S01]  /*36310*/  ISETP.LT.AND P0, PT, R26, c[0x0][0x178], !P0 ;  /* 0x00005e001a007a0c */ /* 0x000fe20004701270 */
[----:B------:R-:W4:Y:S02]  /*36320*/  LDL.LU R24, [R1+0x218] ;  /* 0x0002180001187983 */ /* 0x000f240000300800 */
[----:B------:R-:W-:-:S04]  /*36330*/  IMAD.WIDE R6, R16, 0x2, R8 ;  /* 0x0000000210067825 */ /* 0x000fc800078e0208 */
[----:B------:R-:W-:Y:S01]  /*36340*/  IMAD.WIDE R14, R16, 0x2, R2 ;  /* 0x00000002100e7825 */ /* 0x000fe200078e0202 */
[----:B-----5:R0:W-:Y:S03]  /*36350*/  @P2 STG.E.U16 [R4.64], R29 ;  /* 0x0000001d04002986 */ /* 0x0201e6000c101506 */
[----:B------:R-:W-:Y:S01]  /*36360*/  IMAD.WIDE R16, R18, 0x2, R12 ;  /* 0x0000000212107825 */ /* 0x000fe200078e020c */
[----:B------:R-:W-:Y:S02]  /*36370*/  ISETP.LT.AND P2, PT, R28, c[0x0][0x178], !P4 ;  /* 0x00005e001c007a0c */ /* 0x000fe40006741270 */
[----:B------:R-:W-:Y:S01]  /*36380*/  IADD3 R20, R25, 0x53, RZ ;  /* 0x0000005319147810 */ /* 0x000fe20007ffe0ff */
[----:B0-----:R-:W-:-:S03]  /*36390*/  IMAD.WIDE R4, R18, 0x2, R10 ;  /* 0x0000000212047825 */ /* 0x001fc600078e020a */
[----:B------:R-:W-:Y:S02]  /*363a0*/  ISETP.GE.AND P5, PT, R20, c[0x0][0x17c], PT ;  /* 0x00005f0014007a0c */ /* 0x000fe40003fa6270 */
[----:B------:R-:W-:Y:S01]  /*363b0*/  PRMT R20, R22, 0x7632, R20 ;  /* 0x0000763216147816 */ /* 0x000fe20000000014 */
[----:B---3--:R-:W-:Y:S04]  /*363c0*/  @P3 STG.E.U16 [R6.64], R21 ;  /* 0x0000001506003986 */ /* 0x008fe8000c101506 */
[----:B------:R-:W-:Y:S04]  /*363d0*/  @P0 STG.E.U16 [R14.64], R22 ;  /* 0x000000160e000986 */ /* 0x000fe8000c101506 */
[----:B------:R0:W-:Y:S01]  /*363e0*/  @P6 STG.E.U16 [R16.64], R19 ;  /* 0x0000001310006986 */ /* 0x0001e2000c101506 */
[----:B------:R-:W-:-:S02]  /*363f0*/  ISETP.LT.AND P3, PT, R27, c[0x0][0x178], !P4 ;  /* 0x00005e001b007a0c */ /* 0x000fc40006761270 */
[----:B------:R-:W-:Y:S02]  /*36400*/  ISETP.LT.AND P6, PT, R26, c[0x0][0x178], !P4 ;  /* 0x00005e001a007a0c */ /* 0x000fe400067c1270 */
[----:B0-----:R-:W-:Y:S02]  /*36410*/  PRMT R19, R21, 0x7632, R19 ;  /* 0x0000763215137816 */ /* 0x001fe40000000013 */
[----:B------:R-:W-:Y:S02]  /*36420*/  IADD3 R21, R25, 0x54, RZ ;  /* 0x0000005419157810 */ /* 0x000fe40007ffe0ff */
[----:B------:R-:W-:Y:S02]  /*36430*/  PRMT R17, R29, 0x7632, R17 ;  /* 0x000076321d117816 */ /* 0x000fe40000000011 */
[----:B------:R-:W3:Y:S01]  /*36440*/  LDL.LU R29, [R1+0x1c8] ;  /* 0x0001c800011d7983 */ /* 0x000ee20000300800 */
[----:B------:R-:W-:-:S03]  /*36450*/  ISETP.GE.AND P0, PT, R21, c[0x0][0x17c], PT ;  /* 0x00005f0015007a0c */ /* 0x000fc60003f06270 */
[----:B------:R-:W5:Y:S01]  /*36460*/  LDL.LU R21, [R1+0x1f8] ;  /* 0x0001f80001157983 */ /* 0x000f620000300800 */
[----:B------:R-:W-:Y:S02]  /*36470*/  ISETP.LT.AND P4, PT, R23, c[0x0][0x178], !P1 ;  /* 0x00005e0017007a0c */ /* 0x000fe40004f81270 */
[C---:B------:R-:W-:Y:S01]  /*36480*/  IADD3 R16, R18.reuse, c[0x0][0x198], RZ ;  /* 0x0000660012107a10 */ /* 0x040fe20007ffe0ff */
[C---:B------:R-:W-:Y:S01]  /*36490*/  IMAD.WIDE R6, R18.reuse, 0x2, R8 ;  /* 0x0000000212067825 */ /* 0x040fe200078e0208 */
[----:B------:R0:W-:Y:S03]  /*364a0*/  @P2 STG.E.U16 [R4.64], R17 ;  /* 0x0000001104002986 */ /* 0x0001e6000c101506 */
[----:B------:R-:W-:Y:S01]  /*364b0*/  IMAD.WIDE R14, R18, 0x2, R2 ;  /* 0x00000002120e7825 */ /* 0x000fe200078e0202 */
[----:B------:R2:W-:Y:S04]  /*364c0*/  @P3 STG.E.U16 [R6.64], R19 ;  /* 0x0000001306003986 */ /* 0x0005e8000c101506 */
[----:B------:R-:W-:Y:S01]  /*364d0*/  @P6 STG.E.U16 [R14.64], R20 ;  /* 0x000000140e006986 */ /* 0x000fe2000c101506 */
[----:B0-----:R-:W-:Y:S01]  /*364e0*/  IMAD.WIDE R4, R16, 0x2, R12 ;  /* 0x0000000210047825 */ /* 0x001fe200078e020c */
[----:B--2---:R-:W-:-:S04]  /*364f0*/  PRMT R19, R0, 0x7632, R19 ;  /* 0x0000763200137816 */ /* 0x004fc80000000013 */
[----:B------:R0:W-:Y:S04]  /*36500*/  @P4 STG.E.U16 [R4.64], R0 ;  /* 0x0000000004004986 */ /* 0x0001e8000c101506 */
[----:B0-----:R-:W2:Y:S04]  /*36510*/  LDL.LU R0, [R1+0x298] ;  /* 0x0002980001007983 */ /* 0x001ea80000300800 */
[----:B------:R-:W2:Y:S01]  /*36520*/  LDL R22, [R1+0x288] ;  /* 0x0002880001167983 */ /* 0x000ea20000100800 */
[----:B------:R-:W-:Y:S02]  /*36530*/  ISETP.LT.AND P2, PT, R28, c[0x0][0x178], !P1 ;  /* 0x00005e001c007a0c */ /* 0x000fe40004f41270 */
[----:B------:R-:W-:-:S02]  /*36540*/  ISETP.LT.AND P3, PT, R27, c[0x0][0x178], !P1 ;  /* 0x00005e001b007a0c */ /* 0x000fc40004f61270 */
[----:B------:R-:W-:Y:S01]  /*36550*/  ISETP.LT.AND P1, PT, R26, c[0x0][0x178], !P1 ;  /* 0x00005e001a007a0c */ /* 0x000fe20004f21270 */
[C---:B------:R-:W-:Y:S01]  /*36560*/  IMAD.WIDE R4, R16.reuse, 0x2, R10 ;  /* 0x0000000210047825 */ /* 0x040fe200078e020a */
[----:B------:R-:W-:Y:S02]  /*36570*/  ISETP.LT.AND P6, PT, R23, c[0x0][0x178], !P5 ;  /* 0x00005e0017007a0c */ /* 0x000fe40006fc1270 */
[C---:B------:R-:W-:Y:S01]  /*36580*/  IADD3 R18, R16.reuse, c[0x0][0x198], RZ ;  /* 0x0000660010127a10 */ /* 0x040fe20007ffe0ff */
[----:B------:R-:W-:-:S04]  /*36590*/  IMAD.WIDE R6, R16, 0x2, R8 ;  /* 0x0000000210067825 */ /* 0x000fc800078e0208 */
[----:B----4-:R0:W-:Y:S01]  /*365a0*/  @P2 STG.E.U16 [R4.64], R24 ;  /* 0x0000001804002986 */ /* 0x0101e2000c101506 */
[----:B------:R-:W-:Y:S01]  /*365b0*/  IMAD.WIDE R14, R16, 0x2, R2 ;  /* 0x00000002100e7825 */ /* 0x000fe200078e0202 */
[----:B------:R-:W-:-:S03]  /*365c0*/  ISETP.LT.AND P2, PT, R28, c[0x0][0x178], !P5 ;  /* 0x00005e001c007a0c */ /* 0x000fc60006f41270 */
[----:B------:R-:W-:Y:S01]  /*365d0*/  IMAD.WIDE R16, R18, 0x2, R12 ;  /* 0x0000000212107825 */ /* 0x000fe200078e020c */
[----:B------:R-:W-:-:S03]  /*365e0*/  IADD3 R20, R25, 0x55, RZ ;  /* 0x0000005519147810 */ /* 0x000fc60007ffe0ff */
[----:B0-----:R-:W-:Y:S01]  /*365f0*/  IMAD.WIDE R4, R18, 0x2, R10 ;  /* 0x0000000212047825 */ /* 0x001fe200078e020a */
[----:B------:R-:W-:Y:S01]  /*36600*/  ISETP.GE.AND P4, PT, R20, c[0x0][0x17c], PT ;  /* 0x00005f0014007a0c */ /* 0x000fe20003f86270 */
[----:B-----5:R0:W-:Y:S01]  /*36610*/  @P3 STG.E.U16 [R6.64], R21 ;  /* 0x0000001506003986 */ /* 0x0201e2000c101506 */
[----:B------:R-:W-:-:S03]  /*36620*/  ISETP.LT.AND P3, PT, R27, c[0x0][0x178], !P5 ;  /* 0x00005e001b007a0c */ /* 0x000fc60006f61270 */
[----:B---3--:R-:W-:Y:S04]  /*36630*/  @P1 STG.E.U16 [R14.64], R29 ;  /* 0x0000001d0e001986 */ /* 0x008fe8000c101506 */
[----:B------:R1:W-:Y:S01]  /*36640*/  @P6 STG.E.U16 [R16.64], R19 ;  /* 0x0000001310006986 */ /* 0x0003e2000c101506 */
[----:B------:R-:W-:Y:S02]  /*36650*/  ISETP.LT.AND P6, PT, R26, c[0x0][0x178], !P5 ;  /* 0x00005e001a007a0c */ /* 0x000fe40006fc1270 */
[----:B------:R-:W-:Y:S01]  /*36660*/  ISETP.LT.AND P5, PT, R23, c[0x0][0x178], !P0 ;  /* 0x00005e0017007a0c */ /* 0x000fe200047a1270 */
[----:B0-----:R-:W-:Y:S01]  /*36670*/  IMAD.WIDE R6, R18, 0x2, R8 ;  /* 0x0000000212067825 */ /* 0x001fe200078e0208 */
[----:B------:R-:W-:Y:S02]  /*36680*/  PRMT R20, R29, 0x7632, R20 ;  /* 0x000076321d147816 */ /* 0x000fe40000000014 */
[----:B-1----:R-:W-:-:S02]  /*36690*/  PRMT R17, R24, 0x7632, R17 ;  /* 0x0000763218117816 */ /* 0x002fc40000000011 */
[C---:B------:R-:W-:Y:S01]  /*366a0*/  IADD3 R16, R18.reuse, c[0x0][0x198], RZ ;  /* 0x0000660012107a10 */ /* 0x040fe20007ffe0ff */
[----:B------:R-:W-:Y:S01]  /*366b0*/  IMAD.WIDE R14, R18, 0x2, R2 ;  /* 0x00000002120e7825 */ /* 0x000fe200078e0202 */
[----:B------:R-:W-:Y:S01]  /*366c0*/  PRMT R19, R21, 0x7632, R19 ;  /* 0x0000763215137816 */ /* 0x000fe20000000013 */
[----:B------:R0:W-:Y:S01]  /*366d0*/  @P2 STG.E.U16 [R4.64], R17 ;  /* 0x0000001104002986 */ /* 0x0001e2000c101506 */
[----:B------:R-:W-:-:S03]  /*366e0*/  ISETP.LT.AND P2, PT, R28, c[0x0][0x178], !P0 ;  /* 0x00005e001c007a0c */ /* 0x000fc60004741270 */
[----:B------:R1:W-:Y:S04]  /*366f0*/  @P3 STG.E.U16 [R6.64], R19 ;  /* 0x0000001306003986 */ /* 0x0003e8000c101506 */
[----:B------:R-:W-:Y:S01]  /*36700*/  @P6 STG.E.U16 [R14.64], R20 ;  /* 0x000000140e006986 */ /* 0x000fe2000c101506 */
[----:B0-----:R-:W-:-:S03]  /*36710*/  IMAD.WIDE R4, R16, 0x2, R12 ;  /* 0x0000000210047825 */ /* 0x001fc600078e020c */
[----:B------:R-:W3:Y:S04]  /*36720*/  LDL.LU R24, [R1+0x128] ;  /* 0x0001280001187983 */ /* 0x000ee80000300800 */
[----:B--2---:R0:W-:Y:S01]  /*36730*/  @P5 STG.E.U16 [R4.64], R0 ;  /* 0x0000000004005986 */ /* 0x0041e2000c101506 */
[----:B-1----:R-:W-:Y:S01]  /*36740*/  PRMT R19, R0, 0x7632, R19 ;  /* 0x0000763200137816 */ /* 0x002fe20000000013 */
[----:B0-----:R-:W-:Y:S02]  /*36750*/  IMAD.WIDE R4, R16, 0x2, R10 ;  /* 0x0000000210047825 */ /* 0x001fe400078e020a */
[----:B------:R-:W2:Y:S04]  /*36760*/  LDL.LU R0, [R1+0x2c8] ;  /* 0x0002c80001007983 */ /* 0x000ea80000300800 */
[----:B------:R-:W4:Y:S04]  /*36770*/  LDL.LU R29, [R1+0x2d8] ;  /* 0x0002d800011d7983 */ /* 0x000f280000300800 */
[----:B------:R0:W-:Y:S04]  /*36780*/  @P2 STG.E.U16 [R4.64], R22 ;  /* 0x0000001604002986 */ /* 0x0001e8000c101506 */
[----:B0-----:R-:W5:Y:S04]  /*36790*/  LDL.LU R22, [R1+0x1130] ;  /* 0x0011300001167983 */ /* 0x001f680000300800 */
[----:B------:R-:W2:Y:S04]  /*367a0*/  LDL.LU R4, [R1+0x288] ;  /* 0x0002880001047983 */ /* 0x000ea80000300800 */
[----:B------:R-:W2:Y:S01]  /*367b0*/  LDL.LU R5, [R1+0x208] ;  /* 0x0002080001057983 */ /* 0x000ea20000300800 */
[----:B------:R-:W-:-:S02]  /*367c0*/  ISETP.LT.AND P3, PT, R27, c[0x0][0x178], !P0 ;  /* 0x00005e001b007a0c */ /* 0x000fc40004761270 */
[----:B------:R-:W-:Y:S01]  /*367d0*/  ISETP.LT.AND P0, PT, R26, c[0x0][0x178], !P0 ;  /* 0x00005e001a007a0c */ /* 0x000fe20004701270 */
[C---:B------:R-:W-:Y:S01]  /*367e0*/  IMAD.WIDE R6, R16.reuse, 0x2, R8 ;  /* 0x0000000210067825 */ /* 0x040fe200078e0208 */
[----:B------:R-:W-:Y:S02]  /*367f0*/  ISETP.LT.AND P6, PT, R23, c[0x0][0x178], !P4 ;  /* 0x00005e0017007a0c */ /* 0x000fe400067c1270 */
[C---:B------:R-:W-:Y:S01]  /*36800*/  IADD3 R18, R16.reuse, c[0x0][0x198], RZ ;  /* 0x0000660010127a10 */ /* 0x040fe20007ffe0ff */
[----:B------:R-:W-:Y:S01]  /*36810*/  IMAD.WIDE R14, R16, 0x2, R2 ;  /* 0x00000002100e7825 */ /* 0x000fe200078e0202 */
[C---:B------:R-:W-:Y:S02]  /*36820*/  IADD3 R21, R25.reuse, 0x56, RZ ;  /* 0x0000005619157810 */ /* 0x040fe40007ffe0ff */
[----:B------:R-:W-:Y:S01]  /*36830*/  ISETP.LT.AND P2, PT, R28, c[0x0][0x178], !P4 ;  /* 0x00005e001c007a0c */ /* 0x000fe20006741270 */
[----:B------:R-:W-:Y:S01]  /*36840*/  IMAD.WIDE R16, R18, 0x2, R12 ;  /* 0x0000000212107825 */ /* 0x000fe200078e020c */
[----:B------:R-:W-:-:S02]  /*36850*/  IADD3 R20, R25, 0x57, RZ ;  /* 0x0000005719147810 */ /* 0x000fc40007ffe0ff */
[----:B------:R-:W-:Y:S02]  /*36860*/  ISETP.GE.AND P1, PT, R21, c[0x0][0x17c], PT ;  /* 0x00005f0015007a0c */ /* 0x000fe40003f26270 */
[----:B------:R-:W-:Y:S01]  /*36870*/  ISETP.GE.AND P5, PT, R20, c[0x0][0x17c], PT ;  /* 0x00005f0014007a0c */ /* 0x000fe20003fa6270 */
[----:B--2---:R0:W-:Y:S04]  /*36880*/  @P3 STG.E.U16 [R6.64], R5 ;  /* 0x0000000506003986 */ /* 0x0041e8000c101506 */
[----:B---3--:R1:W-:Y:S01]  /*36890*/  @P0 STG.E.U16 [R14.64], R24 ;  /* 0x000000180e000986 */ /* 0x0083e2000c101506 */
[----:B------:R-:W-:Y:S02]  /*368a0*/  ISETP.LT.AND P0, PT, R27, c[0x0][0x178], !P4 ;  /* 0x00005e001b007a0c */ /* 0x000fe40006701270 */
[----:B------:R-:W-:Y:S01]  /*368b0*/  ISETP.LT.AND P4, PT, R26, c[0x0][0x178], !P4 ;  /* 0x00005e001a007a0c */ /* 0x000fe20006781270 */
[----:B------:R-:W-:Y:S01]  /*368c0*/  @P6 STG.E.U16 [R16.64], R19 ;  /* 0x0000001310006986 */ /* 0x000fe2000c101506 */
[----:B------:R-:W-:-:S02]  /*368d0*/  PRMT R20, R4, 0x7632, R20 ;  /* 0x0000763204147816 */ /* 0x000fc40000000014 */
[----:B------:R-:W-:Y:S01]  /*368e0*/  PRMT R21, R5, 0x7632, R21 ;  /* 0x0000763205157816 */ /* 0x000fe20000000015 */
[C---:B0-----:R-:W-:Y:S01]  /*368f0*/  IMAD.WIDE R4, R18.reuse, 0x2, R10 ;  /* 0x0000000212047825 */ /* 0x041fe200078e020a */
[----:B------:R-:W-:Y:S02]  /*36900*/  ISETP.LT.AND P6, PT, R23, c[0x0][0x178], !P1 ;  /* 0x00005e0017007a0c */ /* 0x000fe40004fc1270 */
[----:B------:R-:W-:Y:S01]  /*36910*/  IADD3 R23, R25, 0x58, RZ ;  /* 0x0000005819177810 */ /* 0x000fe20007ffe0ff */
[----:B------:R-:W-:Y:S01]  /*36920*/  IMAD.WIDE R6, R18, 0x2, R8 ;  /* 0x0000000212067825 */ /* 0x000fe200078e0208 */
[----:B-----5:R-:W-:Y:S01]  /*36930*/  PRMT R22, R24, 0x7632, R22 ;  /* 0x0000763218167816 */ /* 0x020fe20000000016 */
[----:B------:R-:W-:Y:S01]  /*36940*/  @P2 STG.E.U16 [R4.64], R20 ;  /* 0x0000001404002986 */ /* 0x000fe2000c101506 */
[----:B------:R-:W-:Y:S01]  /*36950*/  ISETP.LT.AND P3, PT, R28, c[0x0][0x178], !P1 ;  /* 0x00005e001c007a0c */ /* 0x000fe20004f61270 */
[C---:B-1----:R-:W-:Y:S01]  /*36960*/  IMAD.WIDE R14, R18.reuse, 0x2, R2 ;  /* 0x00000002120e7825 */ /* 0x042fe200078e0202 */
[----:B------:R-:W-:Y:S01]  /*36970*/  ISETP.GE.AND P2, PT, R23, c[0x0][0x17c], PT ;  /* 0x00005f0017007a0c */ /* 0x000fe20003f46270 */
[----:B------:R-:W2:Y:S04]  /*36980*/  LDL.LU R28, [R1+0x2a8] ;  /* 0x0002a800011c7983 */ /* 0x000ea80000300800 */
[----:B------:R-:W3:Y:S04]  /*36990*/  LDL R23, [R1+0xae4] ;  /* 0x000ae40001177983 */ /* 0x000ee80000100800 */
[----:B------:R0:W-:Y:S04]  /*369a0*/  @P0 STG.E.U16 [R6.64], R21 ;  /* 0x0000001506000986 */ /* 0x0001e8000c101506 */
[----:B------:R-:W-:Y:S04]  /*369b0*/  @P4 STG.E.U16 [R14.64], R22 ;  /* 0x000000160e004986 */ /* 0x000fe8000c101506 */
[----:B0-----:R-:W5:Y:S04]  /*369c0*/  LDL.LU R21, [R1+0x2b8] ;  /* 0x0002b80001157983 */ /* 0x001f680000300800 */
[----:B------:R0:W-:Y:S04]  /*369d0*/  STL [R1+0x1120], R22 ;  /* 0x0011201601007387 */ /* 0x0001e80000100800 */
[----:B0-----:R-:W2:Y:S01]  /*369e0*/  LDL R22, [R1+0xae0] ;  /* 0x000ae00001167983 */ /* 0x001ea20000100800 */
[----:B------:R-:W-:-:S02]  /*369f0*/  IADD3 R19, R18, c[0x0][0x198], RZ ;  /* 0x0000660012137a10 */ /* 0x000fc40007ffe0ff */
[----:B------:R-:W-:Y:S01]  /*36a00*/  IADD3 R6, R25, 0x59, RZ ;  /* 0x0000005919067810 */ /* 0x000fe20007ffe0ff */
[----:B------:R-:W3:Y:S02]  /*36a10*/  LDL.LU R24, [R1+0x1ec] ;  /* 0x0001ec0001187983 */ /* 0x000ee40000300800 */
[----:B------:R-:W-:Y:S01]  /*36a20*/  IMAD.WIDE R16, R19, 0x2, R12 ;  /* 0x0000000213107825 */ /* 0x000fe200078e020c */
[----:B------:R-:W-:-:S03]  /*36a30*/  PRMT R20, R0, 0x7632, R20 ;  /* 0x0000763200147816 */ /* 0x000fc60000000014 */
[C---:B------:R-:W-:Y:S01]  /*36a40*/  IMAD.WIDE R4, R19.reuse, 0x2, R10 ;  /* 0x0000000213047825 */ /* 0x040fe200078e020a */
[----:B------:R0:W-:Y:S01]  /*36a50*/  @P6 STG.E.U16 [R16.64], R0 ;  /* 0x0000000010006986 */ /* 0x0001e2000c101506 */
[----:B------:R-:W-:Y:S02]  /*36a60*/  ISETP.GE.AND P0, PT, R6, c[0x0][0x17c], PT ;  /* 0x00005f0006007a0c */ /* 0x000fe40003f06270 */
[C---:B------:R-:W-:Y:S01]  /*36a70*/  IADD3 R18, R19.reuse, c[0x0][0x198], RZ ;  /* 0x0000660013127a10 */ /* 0x040fe20007ffe0ff */
[----:B----4-:R1:W-:Y:S01]  /*36a80*/  @P3 STG.E.U16 [R4.64], R29 ;  /* 0x0000001d04003986 */ /* 0x0103e2000c101506 */
[----:B------:R-:W-:-:S03]  /*36a90*/  IMAD.WIDE R6, R19, 0x2, R2 ;  /* 0x0000000213067825 */ /* 0x000fc600078e0202 */
[----:B0-----:R-:W4:Y:S01]  /*36aa0*/  LDL.LU R0, [R1+0x1dc] ;  /* 0x0001dc0001007983 */ /* 0x001f220000300800 */
[----:B-1----:R-:W-:Y:S01]  /*36ab0*/  IMAD.WIDE R4, R19, 0x2, R8 ;  /* 0x0000000213047825 */ /* 0x002fe200078e0208 */
[----:B------:R-:W-:Y:S02]  /*36ac0*/  PRMT R19, R29, 0x7632, R19 ;  /* 0x000076321d137816 */ /* 0x000fe40000000013 */
[----:B------:R-:W4:Y:S01]  /*36ad0*/  LDL.LU R29, [R1+0x14c] ;  /* 0x00014c00011d7983 */ /* 0x000f220000300800 */
[----:B------:R-:W-:Y:S02]  /*36ae0*/  ISETP.LT.AND P4, PT, R27, c[0x0][0x178], !P1 ;  /* 0x00005e001b007a0c */ /* 0x000fe40004f81270 */
[----:B------:R-:W-:Y:S01]  /*36af0*/  ISETP.LT.AND P1, PT, R26, c[0x0][0x178], !P1 ;  /* 0x00005e001a007a0c */ /* 0x000fe20004f21270 */
[----:B------:R-:W-:-:S04]  /*36b00*/  IMAD.WIDE R14, R18, 0x2, R12 ;  /* 0x00000002120e7825 */ /* 0x000fc800078e020c */
[----:B------:R-:W-:-:S06]  /*36b10*/  IMAD.WIDE R16, R18, 0x2, R10 ;  /* 0x0000000212107825 */ /* 0x000fcc00078e020a */
[----:B-----5:R-:W-:Y:S01]  /*36b20*/  @P4 STG.E.U16 [R4.64], R21 ;  /* 0x0000001504004986 */ /* 0x020fe2000c101506 */
[----:B--2---:R-:W-:-:S03]  /*36b30*/  ISETP.LT.AND P6, PT, R22, c[0x0][0x178], !P5 ;  /* 0x00005e0016007a0c */ /* 0x004fc60006fc1270 */
[----:B------:R-:W-:Y:S10]  /*36b40*/  @P1 STG.E.U16 [R6.64], R28 ;  /* 0x0000001c06001986 */ /* 0x000ff4000c101506 */
[----:B------:R0:W-:Y:S02]  /*36b50*/  @P6 STG.E.U16 [R14.64], R20 ;  /* 0x000000140e006986 */ /* 0x0001e4000c101506 */
[----:B0-----:R-:W-:-:S02]  /*36b60*/  PRMT R15, R28, 0x7632, R15 ;  /* 0x000076321c0f7816 */ /* 0x001fc4000000000f */
[----:B------:R-:W2:Y:S01]  /*36b70*/  LDL.LU R28, [R1+0x13c] ;  /* 0x00013c00011c7983 */ /* 0x000ea20000300800 */
[----:B---3--:R-:W-:Y:S02]  /*36b80*/  ISETP.LT.AND P3, PT, R23, c[0x0][0x178], !P5 ;  /* 0x00005e0017007a0c */ /* 0x008fe40006f61270 */
[----:B------:R-:W-:Y:S02]  /*36b90*/  ISETP.LT.AND P1, PT, R27, c[0x0][0x178], !P5 ;  /* 0x00005e001b007a0c */ /* 0x000fe40006f21270 */
[----:B------:R-:W-:Y:S01]  /*36ba0*/  ISETP.LT.AND P5, PT, R26, c[0x0][0x178], !P5 ;  /* 0x00005e001a007a0c */ /* 0x000fe20006fa1270 */
[C---:B------:R-:W-:Y:S01]  /*36bb0*/  IMAD.WIDE R4, R18.reuse, 0x2, R8 ;  /* 0x0000000212047825 */ /* 0x040fe200078e0208 */
[----:B------:R-:W-:Y:S02]  /*36bc0*/  PRMT R14, R21, 0x7632, R14 ;  /* 0x00007632150e7816 */ /* 0x000fe4000000000e */
[----:B------:R-:W-:Y:S01]  /*36bd0*/  ISETP.LT.AND P6, PT, R23, c[0x0][0x178], !P2 ;  /* 0x00005e0017007a0c */ /* 0x000fe200057c1270 */
[----:B------:R-:W-:-:S04]  /*36be0*/  IMAD.WIDE R6, R18, 0x2, R2 ;  /* 0x0000000212067825 */ /* 0x000fc800078e0202 */
[----:B------:R0:W-:Y:S01]  /*36bf0*/  @P3 STG.E.U16 [R16.64], R19 ;  /* 0x0000001310003986 */ /* 0x0001e2000c101506 */
[----:B------:R-:W-:Y:S02]  /*36c00*/  ISETP.LT.AND P3, PT, R22, c[0x0][0x178], !P2 ;  /* 0x00005e0016007a0c */ /* 0x000fe40005761270 */
[----:B------:R-:W-:Y:S01]  /*36c10*/  IADD3 R18, R18, c[0x0][0x198], RZ ;  /* 0x0000660012127a10 */ /* 0x000fe20007ffe0ff */
[----:B------:R1:W-:Y:S01]  /*36c20*/  @P1 STG.E.U16 [R4.64], R14 ;  /* 0x0000000e04001986 */ /* 0x0003e2000c101506 */
[----:B------:R-:W-:-:S03]  /*36c30*/  ISETP.LT.AND P4, PT, R27, c[0x0][0x178], !P2 ;  /* 0x00005e001b007a0c */ /* 0x000fc60005781270 */
[----:B------:R3:W-:Y:S01]  /*36c40*/  @P5 STG.E.U16 [R6.64], R15 ;  /* 0x0000000f06005986 */ /* 0x0007e2000c101506 */
[----:B0-----:R-:W-:Y:S01]  /*36c50*/  IADD3 R17, R25, 0x5b, RZ ;  /* 0x0000005b19117810 */ /* 0x001fe20007ffe0ff */
[----:B-1----:R-:W-:-:S04]  /*36c60*/  IMAD.WIDE R4, R18, 0x2, R10 ;  /* 0x0000000212047825 */ /* 0x002fc800078e020a */
[----:B---3--:R-:W-:Y:S01]  /*36c70*/  IMAD.WIDE R14, R18, 0x2, R12 ;  /* 0x00000002120e7825 */ /* 0x008fe200078e020c */
[----:B------:R-:W-:Y:S02]  /*36c80*/  ISETP.GE.AND P5, PT, R17, c[0x0][0x17c], PT ;  /* 0x00005f0011007a0c */ /* 0x000fe40003fa6270 */
[----:B------:R-:W-:Y:S02]  /*36c90*/  IADD3 R16, R25, 0x5a, RZ ;  /* 0x0000005a19107810 */ /* 0x000fe40007ffe0ff */
[----:B------:R-:W-:Y:S01]  /*36ca0*/  @P3 STG.E.U16 [R14.64], R24 ;  /* 0x000000180e003986 */ /* 0x000fe2000c101506 */
[----:B----4-:R-:W-:Y:S01]  /*36cb0*/  PRMT R17, R0, 0x7632, R17 ;  /* 0x0000763200117816 */ /* 0x010fe20000000011 */
[----:B------:R-:W-:Y:S02]  /*36cc0*/  IMAD.WIDE R6, R18, 0x2, R8 ;  /* 0x0000000212067825 */ /* 0x000fe400078e0208 */
[----:B------:R0:W-:Y:S01]  /*36cd0*/  @P6 STG.E.U16 [R4.64], R0 ;  /* 0x0000000004006986 */ /* 0x0001e2000c101506 */
[----:B------:R-:W-:-:S02]  /*36ce0*/  ISETP.GE.AND P1, PT, R16, c[0x0][0x17c], PT ;  /* 0x00005f0010007a0c */ /* 0x000fc40003f26270 */
[----:B------:R-:W-:Y:S01]  /*36cf0*/  PRMT R16, R24, 0x7632, R16 ;  /* 0x0000763218107816 */ /* 0x000fe20000000010 */
[----:B------:R1:W-:Y:S01]  /*36d00*/  @P4 STG.E.U16 [R6.64], R29 ;  /* 0x0000001d06004986 */ /* 0x0003e2000c101506 */
[----:B------:R-:W-:-:S03]  /*36d10*/  PRMT R19, R29, 0x7632, R19 ;  /* 0x000076321d137816 */ /* 0x000fc60000000013 */
[----:B0-----:R-:W3:Y:S04]  /*36d20*/  LDL.LU R0, [R1+0x22c] ;  /* 0x00022c0001007983 */ /* 0x001ee80000300800 */
[----:B------:R-:W4:Y:S04]  /*36d30*/  LDL.LU R21, [R1+0x21c] ;  /* 0x00021c0001157983 */ /* 0x000f280000300800 */
[----:B------:R-:W5:Y:S04]  /*36d40*/  LDL.LU R24, [R1+0x1fc] ;  /* 0x0001fc0001187983 */ /* 0x000f680000300800 */
[----:B-1----:R-:W5:Y:S01]  /*36d50*/  LDL.LU R29, [R1+0x1cc] ;  /* 0x0001cc00011d7983 */ /* 0x002f620000300800 */
[----:B------:R-:W-:Y:S01]  /*36d60*/  ISETP.LT.AND P2, PT, R26, c[0x0][0x178], !P2 ;  /* 0x00005e001a007a0c */ /* 0x000fe20005741270 */
[----:B------:R-:W-:Y:S01]  /*36d70*/  IMAD.WIDE R4, R18, 0x2, R2 ;  /* 0x0000000212047825 */ /* 0x000fe200078e0202 */
[----:B------:R-:W-:-:S02]  /*36d80*/  IADD3 R20, R25, 0x5c, RZ ;  /* 0x0000005c19147810 */ /* 0x000fc40007ffe0ff */
[----:B------:R-:W-:Y:S02]  /*36d90*/  ISETP.LT.AND P3, PT, R22, c[0x0][0x178], !P0 ;  /* 0x00005e0016007a0c */ /* 0x000fe40004761270 */
[----:B------:R-:W-:Y:S02]  /*36da0*/  ISETP.LT.AND P6, PT, R23, c[0x0][0x178], !P0 ;  /* 0x00005e0017007a0c */ /* 0x000fe400047c1270 */
[----:B------:R-:W-:Y:S02]  /*36db0*/  IADD3 R18, R18, c[0x0][0x198], RZ ;  /* 0x0000660012127a10 */ /* 0x000fe40007ffe0ff */
[----:B------:R-:W-:-:S03]  /*36dc0*/  ISETP.LT.AND P4, PT, R27, c[0x0][0x178], !P0 ;  /* 0x00005e001b007a0c */ /* 0x000fc60004781270 */
[----:B------:R-:W-:Y:S01]  /*36dd0*/  IMAD.WIDE R6, R18, 0x2, R10 ;  /* 0x0000000212067825 */ /* 0x000fe200078e020a */
[----:B------:R-:W-:-:S03]  /*36de0*/  ISETP.LT.AND P0, PT, R26, c[0x0][0x178], !P0 ;  /* 0x00005e001a007a0c */ /* 0x000fc60004701270 */
[----:B------:R-:W-:Y:S01]  /*36df0*/  IMAD.WIDE R14, R18, 0x2, R8 ;  /* 0x00000002120e7825 */ /* 0x000fe200078e0208 */
[----:B--2---:R0:W-:Y:S01]  /*36e00*/  @P2 STG.E.U16 [R4.64], R28 ;  /* 0x0000001c04002986 */ /* 0x0041e2000c101506 */
[----:B------:R-:W-:Y:S02]  /*36e10*/  ISETP.GE.AND P2, PT, R20, c[0x0][0x17c], PT ;  /* 0x00005f0014007a0c */ /* 0x000fe40003f46270 */
[----:B------:R-:W-:Y:S02]  /*36e20*/  PRMT R20, R28, 0x7632, R20 ;  /* 0x000076321c147816 */ /* 0x000fe40000000014 */
[----:B0-----:R-:W2:Y:S01]  /*36e30*/  LDL.LU R28, [R1+0x29c] ;  /* 0x00029c00011c7983 */ /* 0x001ea20000300800 */
[----:B------:R-:W-:-:S05]  /*36e40*/  IMAD.WIDE R4, R18, 0x2, R12 ;  /* 0x0000000212047825 */ /* 0x000fca00078e020c */
[----:B------:R0:W-:Y:S04]  /*36e50*/  @P3 STG.E.U16 [R4.64], R16 ;  /* 0x0000001004003986 */ /* 0x0001e8000c101506 */
[----:B------:R1:W-:Y:S01]  /*36e60*/  @P6 STG.E.U16 [R6.64], R17 ;  /* 0x0000001106006986 */ /* 0x0003e2000c101506 */
[----:B------:R-:W-:Y:S02]  /*36e70*/  ISETP.LT.AND P6, PT, R22, c[0x0][0x178], !P1 ;  /* 0x00005e0016007a0c */ /* 0x000fe40004fc1270 */
[----:B------:R-:W-:Y:S01]  /*36e80*/  ISETP.LT.AND P3, PT, R23, c[0x0][0x178], !P1 ;  /* 0x00005e0017007a0c */ /* 0x000fe20004f61270 */
[----:B------:R1:W-:Y:S01]  /*36e90*/  @P4 STG.E.U16 [R14.64], R19 ;  /* 0x000000130e004986 */ /* 0x0003e2000c101506 */
[----:B------:R-:W-:Y:S01]  /*36ea0*/  ISETP.LT.AND P4, PT, R27, c[0x0][0x178], !P1 ;  /* 0x00005e001b007a0c */ /* 0x000fe20004f81270 */
[C---:B0-----:R-:W-:Y:S01]  /*36eb0*/  IMAD.WIDE R4, R18.reuse, 0x2, R2 ;  /* 0x0000000212047825 */ /* 0x041fe200078e0202 */
[----:B------:R-:W-:-:S02]  /*36ec0*/  IADD3 R18, R18, c[0x0][0x198], RZ ;  /* 0x0000660012127a10 */ /* 0x000fc40007ffe0ff */
[----:B------:R-:W-:Y:S02]  /*36ed0*/  ISETP.LT.AND P1, PT, R26, c[0x0][0x178], !P1 ;  /* 0x00005e001a007a0c */ /* 0x000fe40004f21270 */
[----:B-1----:R-:W-:Y:S01]  /*36ee0*/  IADD3 R6, R25, 0x5d, RZ ;  /* 0x0000005d19067810 */ /* 0x002fe20007ffe0ff */
[----:B------:R0:W-:Y:S01]  /*36ef0*/  @P0 STG.E.U16 [R4.64], R20 ;  /* 0x0000001404000986 */ /* 0x0001e2000c101506 */
[----:B------:R-:W-:Y:S02]  /*36f00*/  IMAD.WIDE R14, R18, 0x2, R12 ;  /* 0x00000002120e7825 */ /* 0x000fe400078e020c */
[----:B------:R-:W-:Y:S02]  /*36f10*/  ISETP.GE.AND P0, PT, R6, c[0x0][0x17c], PT ;  /* 0x00005f0006007a0c */ /* 0x000fe40003f06270 */
[----:B------:R-:W-:-:S04]  /*36f20*/  IMAD.WIDE R6, R18, 0x2, R10 ;  /* 0x0000000212067825 */ /* 0x000fc800078e020a */
[----:B0-----:R-:W-:Y:S01]  /*36f30*/  IMAD.WIDE R4, R18, 0x2, R8 ;  /* 0x0000000212047825 */ /* 0x001fe200078e0208 */
[----:B---3--:R0:W-:Y:S04]  /*36f40*/  @P6 STG.E.U16 [R14.64], R0 ;  /* 0x000000000e006986 */ /* 0x0081e8000c101506 */
[----:B----4-:R-:W-:Y:S01]  /*36f50*/  @P3 STG.E.U16 [R6.64], R21 ;  /* 0x0000001506003986 */ /* 0x010fe2000c101506 */
[----:B------:R-:W-:-:S03]  /*36f60*/  ISETP.LT.AND P3, PT, R22, c[0x0][0x178], !P5 ;  /* 0x00005e0016007a0c */ /* 0x000fc60006f61270 */
[----:B-----5:R1:W-:Y:S01]  /*36f70*/  @P4 STG.E.U16 [R4.64], R24 ;  /* 0x0000001804004986 */ /* 0x0203e2000c101506 */
[C---:B0-----:R-:W-:Y:S01]  /*36f80*/  IMAD.WIDE R14, R18.reuse, 0x2, R2 ;  /* 0x00000002120e7825 */ /* 0x041fe200078e0202 */
[----:B------:R-:W-:Y:S02]  /*36f90*/  ISETP.LT.AND P4, PT, R23, c[0x0][0x178], !P5 ;  /* 0x00005e0017007a0c */ /* 0x000fe40006f81270 */
[----:B------:R-:W-:Y:S02]  /*36fa0*/  IADD3 R18, R18, c[0x0][0x198], RZ ;  /* 0x0000660012127a10 */ /* 0x000fe40007ffe0ff */
[----:B------:R0:W-:Y:S01]  /*36fb0*/  @P1 STG.E.U16 [R14.64], R29 ;  /* 0x0000001d0e001986 */ /* 0x0001e2000c101506 */
[----:B------:R-:W-:Y:S02]  /*36fc0*/  ISETP.LT.AND P1, PT, R27, c[0x0][0x178], !P5 ;  /* 0x00005e001b007a0c */ /* 0x000fe40006f21270 */
[----:B------:R-:W-:Y:S01]  /*36fd0*/  PRMT R19, R0, 0x7632, R19 ;  /* 0x0000763200137816 */ /* 0x000fe20000000013 */
[----:B-1----:R-:W-:Y:S01]  /*36fe0*/  IMAD.WIDE R4, R18, 0x2, R12 ;  /* 0x0000000212047825 */ /* 0x002fe200078e020c */
[----:B------:R-:W-:Y:S01]  /*36ff0*/  PRMT R20, R21, 0x7632, R20 ;  /* 0x0000763215147816 */ /* 0x000fe20000000014 */
[----:B------:R-:W3:Y:S01]  /*37000*/  LDL.LU R0, [R1+0x112c] ;  /* 0x00112c0001007983 */ /* 0x000ee20000300800 */
[----:B------:R-:W-:Y:S01]  /*37010*/  PRMT R17, R24, 0x7632, R17 ;  /* 0x0000763218117816 */ /* 0x000fe20000000011 */
[----:B------:R-:W-:-:S04]  /*37020*/  IMAD.WIDE R6, R18, 0x2, R10 ;  /* 0x0000000212067825 */ /* 0x000fc800078e020a */
[C---:B0-----:R-:W-:Y:S01]  /*37030*/  IMAD.WIDE R14, R18.reuse, 0x2, R8 ;  /* 0x00000002120e7825 */ /* 0x041fe200078e0208 */
[----:B------:R0:W-:Y:S04]  /*37040*/  @P3 STG.E.U16 [R4.64], R19 ;  /* 0x0000001304003986 */ /* 0x0001e8000c101506 */
[----:B------:R-:W-:Y:S04]  /*37050*/  @P4 STG.E.U16 [R6.64], R20 ;  /* 0x0000001406004986 */ /* 0x000fe8000c101506 */
[----:B------:R-:W4:Y:S04]  /*37060*/  LDL.LU R21, [R1+0x20c] ;  /* 0x00020c0001157983 */ /* 0x000f280000300800 */
[----:B------:R1:W-:Y:S01]  /*37070*/  @P1 STG.E.U16 [R14.64], R17 ;  /* 0x000000110e001986 */ /* 0x0003e2000c101506 */
[----:B0-----:R-:W-:-:S03]  /*37080*/  IMAD.WIDE R4, R18, 0x2, R2 ;  /* 0x0000000212047825 */ /* 0x001fc600078e0202 */
[----:B------:R-:W5:Y:S01]  /*37090*/  LDL.LU R24, [R1+0x12c] ;  /* 0x00012c0001187983 */ /* 0x000f620000300800 */
[----:B-1----:R-:W-:-:S03]  /*370a0*/  IADD3 R14, R18, c[0x0][0x198], RZ ;  /* 0x00006600120e7a10 */ /* 0x002fc60007ffe0ff */
[----:B------:R-:W3:Y:S01]  /*370b0*/  LDL.LU R18, [R1+0x28c] ;  /* 0x00028c0001127983 */ /* 0x000ee20000300800 */
[----:B------:R-:W-:-:S04]  /*370c0*/  IADD3 R16, R25, 0x5e, RZ ;  /* 0x0000005e19107810 */ /* 0x000fc80007ffe0ff */
[----:B------:R-:W-:Y:S02]  /*370d0*/  ISETP.GE.AND P6, PT, R16, c[0x0][0x17c], PT ;  /* 0x00005f0010007a0c */ /* 0x000fe40003fc6270 */
[----:B------:R-:W-:Y:S02]  /*370e0*/  PRMT R16, R29, 0x7632, R16 ;  /* 0x000076321d107816 */ /* 0x000fe40000000010 */
[----:B------:R-:W5:Y:S01]  /*370f0*/  LDL.LU R29, [R1+0x2cc] ;  /* 0x0002cc00011d7983 */ /* 0x000f620000300800 */
[----:B------:R-:W-:Y:S02]  /*37100*/  ISETP.LT.AND P5, PT, R26, c[0x0][0x178], !P5 ;  /* 0x00005e001a007a0c */ /* 0x000fe40006fa1270 */
[----:B------:R-:W-:Y:S02]  /*37110*/  ISETP.LT.AND P3, PT, R22, c[0x0][0x178], !P2 ;  /* 0x00005e0016007a0c */ /* 0x000fe40005761270 */
[----:B------:R-:W-:Y:S01]  /*37120*/  IADD3 R15, R25, 0x5f, RZ ;  /* 0x0000005f190f7810 */ /* 0x000fe20007ffe0ff */
[----:B------:R-:W-:-:S03]  /*37130*/  IMAD.WIDE R6, R14, 0x2, R12 ;  /* 0x000000020e067825 */ /* 0x000fc600078e020c */
[----:B------:R-:W-:Y:S02]  /*37140*/  ISETP.GE.AND P1, PT, R15, c[0x0][0x17c], PT ;  /* 0x00005f000f007a0c */ /* 0x000fe40003f26270 */
[----:B------:R-:W-:-:S03]  /*37150*/  IADD3 R15, R25, 0x60, RZ ;  /* 0x00000060190f7810 */ /* 0x000fc60007ffe0ff */
[----:B------:R-:W-:Y:S04]  /*37160*/  @P5 STG.E.U16 [R4.64], R16 ;  /* 0x0000001004005986 */ /* 0x000fe8000c101506 */
[----:B--2---:R0:W-:Y:S01]  /*37170*/  @P3 STG.E.U16 [R6.64], R28 ;  /* 0x0000001c06003986 */ /* 0x0041e2000c101506 */
[----:B------:R-:W-:Y:S02]  /*37180*/  ISETP.GE.AND P3, PT, R15, c[0x0][0x17c], PT ;  /* 0x00005f000f007a0c */ /* 0x000fe40003f66270 */
[----:B------:R-:W-:Y:S02]  /*37190*/  PRMT R15, R28, 0x7632, R15 ;  /* 0x000076321c0f7816 */ /* 0x000fe4000000000f */
[----:B0-----:R-:W2:Y:S01]  /*371a0*/  LDL.LU R28, [R1+0x2dc] ;  /* 0x0002dc00011c7983 */ /* 0x001ea20000300800 */
[----:B------:R-:W-:Y:S01]  /*371b0*/  ISETP.LT.AND P4, PT, R23, c[0x0][0x178], !P2 ;  /* 0x00005e0017007a0c */ /* 0x000fe20005781270 */
[----:B------:R-:W-:Y:S01]  /*371c0*/  IMAD.WIDE R4, R14, 0x2, R10 ;  /* 0x000000020e047825 */ /* 0x000fe200078e020a */
[----:B------:R-:W-:-:S02]  /*371d0*/  ISETP.LT.AND P5, PT, R27, c[0x0][0x178], !P2 ;  /* 0x00005e001b007a0c */ /* 0x000fc400057a1270 */
[----:B------:R-:W-:Y:S01]  /*371e0*/  ISETP.LT.AND P2, PT, R26, c[0x0][0x178], !P2 ;  /* 0x00005e001a007a0c */ /* 0x000fe20005741270 */
[----:B------:R-:W-:Y:S01]  /*371f0*/  IMAD.WIDE R6, R14, 0x2, R8 ;  /* 0x000000020e067825 */ /* 0x000fe200078e0208 */
[----:B----4-:R-:W-:-:S07]  /*37200*/  PRMT R19, R21, 0x7632, R19 ;  /* 0x0000763215137816 */ /* 0x010fce0000000013 */
[----:B---3--:R0:W-:Y:S01]  /*37210*/  @P4 STG.E.U16 [R4.64], R18 ;  /* 0x0000001204004986 */ /* 0x0081e2000c101506 */
[----:B------:R-:W-:-:S03]  /*37220*/  ISETP.LT.AND P4, PT, R22, c[0x0][0x178], !P0 ;  /* 0x00005e0016007a0c */ /* 0x000fc60004781270 */
[----:B------:R1:W-:Y:S01]  /*37230*/  @P5 STG.E.U16 [R6.64], R21 ;  /* 0x0000001506005986 */ /* 0x0003e2000c101506 */
[----:B------:R-:W-:Y:S01]  /*37240*/  ISETP.LT.AND P5, PT, R23, c[0x0][0x178], !P0 ;  /* 0x00005e0017007a0c */ /* 0x000fe200047a1270 */
[C---:B0-----:R-:W-:Y:S01]  /*37250*/  IMAD.WIDE R4, R14.reuse, 0x2, R2 ;  /* 0x000000020e047825 */ /* 0x041fe200078e0202 */
[----:B------:R-:W-:Y:S02]  /*37260*/  IADD3 R14, R14, c[0x0][0x198], RZ ;  /* 0x000066000e0e7a10 */ /* 0x000fe40007ffe0ff */
[----:B------:R-:W-:Y:S01]  /*37270*/  PRMT R17, R18, 0x7632, R17 ;  /* 0x0000763212117816 */ /* 0x000fe20000000011 */
[----:B-1----:R-:W3:Y:S04]  /*37280*/  LDL.LU R21, [R1+0x2ac] ;  /* 0x0002ac0001157983 */ /* 0x002ee80000300800 */
[----:B-----5:R0:W-:Y:S01]  /*37290*/  @P2 STG.E.U16 [R4.64], R24 ;  /* 0x0000001804002986 */ /* 0x0201e2000c101506 */
[----:B------:R-:W-:-:S02]  /*372a0*/  ISETP.LT.AND P2, PT, R27, c[0x0][0x178], !P0 ;  /* 0x00005e001b007a0c */ /* 0x000fc40004741270 */
[----:B------:R-:W-:Y:S01]  /*372b0*/  ISETP.LT.AND P0, PT, R26, c[0x0][0x178], !P0 ;  /* 0x00005e001a007a0c */ /* 0x000fe20004701270 */
[----:B------:R-:W-:-:S04]  /*372c0*/  IMAD.WIDE R6, R14, 0x2, R10 ;  /* 0x000000020e067825 */ /* 0x000fc800078e020a */
[C---:B0-----:R-:W-:Y:S01]  /*372d0*/  IMAD.WIDE R4, R14.reuse, 0x2, R12 ;  /* 0x000000020e047825 */ /* 0x041fe200078e020c */
[----:B------:R-:W-:-:S04]  /*372e0*/  IADD3 R18, R14, c[0x0][0x198], RZ ;  /* 0x000066000e127a10 */ /* 0x000fc80007ffe0ff */
[----:B------:R0:W-:Y:S01]  /*372f0*/  @P4 STG.E.U16 [R4.64], R15 ;  /* 0x0000000f04004986 */ /* 0x0001e2000c101506 */
[----:B------:R-:W-:Y:S02]  /*37300*/  ISETP.LT.AND P4, PT, R22, c[0x0][0x178], !P6 ;  /* 0x00005e0016007a0c */ /* 0x000fe40007781270 */
[----:B------:R-:W-:Y:S01]  /*37310*/  PRMT R16, R24, 0x7632, R16 ;  /* 0x0000763218107816 */ /* 0x000fe20000000010 */
[----:B------:R1:W-:Y:S01]  /*37320*/  @P5 STG.E.U16 [R6.64], R17 ;  /* 0x0000001106005986 */ /* 0x0003e2000c101506 */
[----:B0-----:R-:W-:-:S04]  /*37330*/  IMAD.WIDE R4, R14, 0x2, R8 ;  /* 0x000000020e047825 */ /* 0x001fc800078e0208 */
[----:B-1----:R-:W-:Y:S01]  /*37340*/  IMAD.WIDE R6, R14, 0x2, R2 ;  /* 0x000000020e067825 */ /* 0x002fe200078e0202 */
[----:B------:R0:W-:Y:S04]  /*37350*/  @P2 STG.E.U16 [R4.64], R19 ;  /* 0x0000001304002986 */ /* 0x0001e8000c101506 */
[----:B------:R-:W-:Y:S01]  /*37360*/  @P0 STG.E.U16 [R6.64], R16 ;  /* 0x0000001006000986 */ /* 0x000fe2000c101506 */
[----:B0-----:R-:W-:-:S03]  /*37370*/  IMAD.WIDE R4, R18, 0x2, R12 ;  /* 0x0000000212047825 */ /* 0x001fc600078e020c */
[----:B------:R-:W4:Y:S04]  /*37380*/  LDL.LU R19, [R1+0x2bc] ;  /* 0x0002bc0001137983 */ /* 0x000f280000300800 */
[----:B------:R-:W-:Y:S04]  /*37390*/  @P4 STG.E.U16 [R4.64], R29 ;  /* 0x0000001d04004986 */ /* 0x000fe8000c101506 */
[----:B------:R-:W0:Y:S01]  /*373a0*/  LDS.128 R4, [R0] ;  /* 0x0000000000047984 */ /* 0x000e220000000c00 */
[----:B------:R-:W-:Y:S02]  /*373b0*/  ISETP.LT.AND P2, PT, R23, c[0x0][0x178], !P6 ;  /* 0x00005e0017007a0c */ /* 0x000fe40007741270 */
[----:B------:R-:W-:Y:S01]  /*373c0*/  IADD3 R15, R25, 0x61, RZ ;  /* 0x00000061190f7810 */ /* 0x000fe20007ffe0ff */
[----:B------:R-:W5:Y:S03]  /*373d0*/  LDL.LU R24, [R1+0x300] ;  /* 0x0003000001187983 */ /* 0x000f660000300800 */
[----:B------:R-:W-:Y:S01]  /*373e0*/  ISETP.GE.AND P5, PT, R15, c[0x0][0x17c], PT ;  /* 0x00005f000f007a0c */ /* 0x000fe20003fa6270 */
[----:B------:R-:W-:Y:S01]  /*373f0*/  IMAD.WIDE R14, R18, 0x2, R10 ;  /* 0x00000002120e7825 */ /* 0x000fe200078e020a */
[----:B0-----:R-:W-:Y:S04]  /*37400*/  STL [R1+0x14], R5 ;  /* 0x0000140501007387 */ /* 0x001fe80000100800 */
[----:B------:R-:W-:Y:S01]  /*37410*/  STL.64 [R1+0x18], R6 ;  /* 0x0000180601007387 */ /* 0x000fe20000100a00 */
[----:B--2---:R-:W-:-:S03]  /*37420*/  PRMT R17, R28, 0x7632, R17 ;  /* 0x000076321c117816 */ /* 0x004fc60000000011 */
[----:B------:R0:W-:Y:S04]  /*37430*/  @P2 STG.E.U16 [R14.64], R28 ;  /* 0x0000001c0e002986 */ /* 0x0001e8000c101506 */
[----:B0-----:R-:W2:Y:S01]  /*37440*/  LDL.LU R28, [R1+0x1128] ;  /* 0x00112800011c7983 */ /* 0x001ea20000300800 */
[----:B------:R-:W-:Y:S02]  /*37450*/  ISETP.LT.AND P0, PT, R27, c[0x0][0x178], !P6 ;  /* 0x00005e001b007a0c */ /* 0x000fe40007701270 */
[----:B------:R-:W-:Y:S01]  /*37460*/  PRMT R16, R29, 0x7632, R16 ;  /* 0x000076321d107816 */ /* 0x000fe20000000010 */
[----:B------:R-:W-:Y:S01]  /*37470*/  IMAD.MOV.U32 R29, RZ, RZ, R4 ;  /* 0x000000ffff1d7224 */ /* 0x000fe200078e0004 */
[----:B------:R-:W-:Y:S01]  /*37480*/  ISETP.LT.AND P6, PT, R26, c[0x0][0x178], !P6 ;  /* 0x00005e001a007a0c */ /* 0x000fe200077c1270 */
[----:B------:R-:W-:Y:S01]  /*37490*/  IMAD.WIDE R4, R18, 0x2, R8 ;  /* 0x0000000212047825 */ /* 0x000fe200078e0208 */
[----:B------:R-:W-:-:S02]  /*374a0*/  ISETP.LT.AND P4, PT, R22, c[0x0][0x178], !P1 ;  /* 0x00005e0016007a0c */ /* 0x000fc40004f81270 */
[C---:B------:R-:W-:Y:S01]  /*374b0*/  IADD3 R14, R18.reuse, c[0x0][0x198], RZ ;  /* 0x00006600120e7a10 */ /* 0x040fe20007ffe0ff */
[----:B------:R-:W-:Y:S01]  /*374c0*/  IMAD.WIDE R6, R18, 0x2, R2 ;  /* 0x0000000212067825 */ /* 0x000fe200078e0202 */
[----:B------:R-:W-:Y:S02]  /*374d0*/  ISETP.LT.AND P2, PT, R27, c[0x0][0x178], !P1 ;  /* 0x00005e001b007a0c */ /* 0x000fe40004f41270 */
[----:B---3--:R-:W-:Y:S01]  /*374e0*/  PRMT R20, R21, 0x7632, R20 ;  /* 0x0000763215147816 */ /* 0x008fe20000000014 */
[----:B----4-:R0:W-:Y:S01]  /*374f0*/  @P0 STG.E.U16 [R4.64], R19 ;  /* 0x0000001304000986 */ /* 0x0101e2000c101506 */
[----:B------:R-:W-:-:S03]  /*37500*/  ISETP.LT.AND P0, PT, R23, c[0x0][0x178], !P1 ;  /* 0x00005e0017007a0c */ /* 0x000fc60004f01270 */
[----:B------:R1:W-:Y:S01]  /*37510*/  @P6 STG.E.U16 [R6.64], R21 ;  /* 0x0000001506006986 */ /* 0x0003e2000c101506 */
[----:B------:R-:W-:Y:S01]  /*37520*/  PRMT R0, R19, 0x7632, R0 ;  /* 0x0000763213007816 */ /* 0x000fe20000000000 */
[----:B0-----:R-:W-:-:S05]  /*37530*/  IMAD.WIDE R4, R14, 0x2, R12 ;  /* 0x000000020e047825 */ /* 0x001fca00078e020c */
[----:B------:R0:W-:Y:S01]  /*37540*/  @P4 STG.E.U16 [R4.64], R16 ;  /* 0x0000001004004986 */ /* 0x0001e2000c101506 */
[----:B-1----:R-:W-:-:S04]  /*37550*/  IMAD.WIDE R6, R14, 0x2, R8 ;  /* 0x000000020e067825 */ /* 0x002fc800078e0208 */
[----:B0-----:R-:W-:-:S05]  /*37560*/  IMAD.WIDE R4, R14, 0x2, R10 ;  /* 0x000000020e047825 */ /* 0x001fca00078e020a */
[----:B------:R-:W-:Y:S04]  /*37570*/  @P0 STG.E.U16 [R4.64], R17 ;  /* 0x0000001104000986 */ /* 0x000fe8000c101506 */
[----:B------:R5:W-:Y:S01]  /*37580*/  @P2 STG.E.U16 [R6.64], R0 ;  /* 0x0000000006002986 */ /* 0x000be2000c101506 */
[----:B------:R-:W-:Y:S02]  /*37590*/  ISETP.LT.AND P1, PT, R26, c[0x0][0x178], !P1 ;  /* 0x00005e001a007a0c */ /* 0x000fe40004f21270 */
[----:B------:R-:W-:Y:S02]  /*375a0*/  ISETP.LT.AND P6, PT, R22, c[0x0][0x178], !P3 ;  /* 0x00005e0016007a0c */ /* 0x000fe40005fc1270 */
[C---:B------:R-:W-:Y:S01]  /*375b0*/  IADD3 R16, R14.reuse, c[0x0][0x198], RZ ;  /* 0x000066000e107a10 */ /* 0x040fe20007ffe0ff */
[----:B------:R-:W-:Y:S01]  /*375c0*/  IMAD.WIDE R14, R14, 0x2, R2 ;  /* 0x000000020e0e7825 */ /* 0x000fe200078e0202 */
[----:B------:R-:W-:-:S03]  /*375d0*/  IADD3 R21, R25, 0x62, RZ ;  /* 0x0000006219157810 */ /* 0x000fc60007ffe0ff */
[----:B------:R-:W-:Y:S01]  /*375e0*/  IMAD.WIDE R18, R16, 0x2, R12 ;  /* 0x0000000210127825 */ /* 0x000fe200078e020c */
[----:B------:R-:W-:Y:S02]  /*375f0*/  ISETP.GE.AND P4, PT, R21, c[0x0][0x17c], PT ;  /* 0x00005f0015007a0c */ /* 0x000fe40003f86270 */
[----:B------:R-:W3:Y:S01]  /*37600*/  LDL.LU R21, [R1+0x2e0] ;  /* 0x0002e00001157983 */ /* 0x000ee20000300800 */
[----:B-----5:R-:W-:-:S03]  /*37610*/  PRMT R0, R24, 0x7632, R0 ;  /* 0x0000763218007816 */ /* 0x020fc60000000000 */
[----:B------:R0:W-:Y:S04]  /*37620*/  @P1 STG.E.U16 [R14.64], R20 ;  /* 0x000000140e001986 */ /* 0x0001e8000c101506 */
[----:B------:R1:W-:Y:S01]  /*37630*/  @P6 STG.E.U16 [R18.64], R24 ;  /* 0x0000001812006986 */ /* 0x0003e2000c101506 */
[----:B0-----:R-:W-:-:S03]  /*37640*/  IADD3 R15, R25, 0x63, RZ ;  /* 0x00000063190f7810 */ /* 0x001fc60007ffe0ff */
[----:B-1----:R-:W4:Y:S01]  /*37650*/  LDL.LU R24, [R1+0x330] ;  /* 0x0003300001187983 */ /* 0x002f220000300800 */
[----:B------:R-:W-:-:S03]  /*37660*/  ISETP.GE.AND P0, PT, R15, c[0x0][0x17c], PT ;  /* 0x00005f000f007a0c */ /* 0x000fc60003f06270 */
[----:B--2---:R-:W0:Y:S04]  /*37670*/  LDS.128 R4, [R28] ;  /* 0x000000001c047984 */ /* 0x004e280000000c00 */
[----:B0-----:R0:W-:Y:S04]  /*37680*/  STL [R1+0x4], R5 ;  /* 0x0000040501007387 */ /* 0x0011e80000100800 */
[----:B------:R1:W-:Y:S04]  /*37690*/  STL.64 [R1+0x8], R6 ;  /* 0x0000080601007387 */ /* 0x0003e80000100a00 */
[----:B------:R-:W2:Y:S04]  /*376a0*/  LDL.LU R28, [R1+0xae0] ;  /* 0x000ae000011c7983 */ /* 0x000ea80000300800 */
[----:B------:R-:W5:Y:S01]  /*376b0*/  LDL.LU R15, [R1+0x2f0] ;  /* 0x0002f000010f7983 */ /* 0x000f620000300800 */
[----:B------:R-:W-:-:S02]  /*376c0*/  ISETP.LT.AND P1, PT, R23, c[0x0][0x178], !P3 ;  /* 0x00005e0017007a0c */ /* 0x000fc40005f21270 */
[----:B------:R-:W-:Y:S02]  /*376d0*/  ISETP.LT.AND P2, PT, R27, c[0x0][0x178], !P3 ;  /* 0x00005e001b007a0c */ /* 0x000fe40005f41270 */
[----:B------:R-:W-:Y:S02]  /*376e0*/  ISETP.LT.AND P3, PT, R26, c[0x0][0x178], !P3 ;  /* 0x00005e001a007a0c */ /* 0x000fe40005f61270 */
[----:B------:R-:W-:Y:S01]  /*376f0*/  ISETP.LT.AND P6, PT, R22, c[0x0][0x178], !P5 ;  /* 0x00005e0016007a0c */ /* 0x000fe20006fc1270 */
[----:B------:R-:W-:Y:S01]  /*37700*/  IMAD.MOV.U32 R22, RZ, RZ, R4 ;  /* 0x000000ffff167224 */ /* 0x000fe200078e0004 */
[C---:B------:R-:W-:Y:S01]  /*37710*/  IADD3 R14, R16.reuse, c[0x0][0x198], RZ ;  /* 0x00006600100e7a10 */ /* 0x040fe20007ffe0ff */
[----:B0-----:R-:W-:-:S04]  /*37720*/  IMAD.WIDE R4, R16, 0x2, R10 ;  /* 0x0000000210047825 */ /* 0x001fc800078e020a */
[----:B-1----:R-:W-:-:S04]  /*37730*/  IMAD.WIDE R6, R16, 0x2, R8 ;  /* 0x0000000210067825 */ /* 0x002fc800078e0208 */
[----:B------:R-:W-:Y:S01]  /*37740*/  IMAD.WIDE R16, R16, 0x2, R2 ;  /* 0x0000000210107825 */ /* 0x000fe200078e0202 */
[----:B------:R-:W-:Y:S01]  /*37750*/  PRMT R20, R29, 0x7632, R20 ;  /* 0x000076321d147816 */ /* 0x000fe20000000014 */
[----:B-----5:R-:W-:Y:S04]  /*37760*/  @P1 STG.E.U16 [R4.64], R15 ;  /* 0x0000000f04001986 */ /* 0x020fe8000c101506 */
[----:B---3--:R-:W-:Y:S04]  /*37770*/  @P2 STG.E.U16 [R6.64], R21 ;  /* 0x0000001506002986 */ /* 0x008fe8000c101506 */
[----:B------:R0:W-:Y:S04]  /*37780*/  @P3 STG.E.U16 [R16.64], R29 ;  /* 0x0000001d10003986 */ /* 0x0001e8000c101506 */
[----:B0-----:R-:W3:Y:S01]  /*37790*/  LDL.LU R29, [R1+0x1124] ;  /* 0x00112400011d7983 */ /* 0x001ee20000300800 */
[----:B------:R-:W-:Y:S01]  /*377a0*/  IMAD.WIDE R18, R14, 0x2, R12 ;  /* 0x000000020e127825 */ /* 0x000fe200078e020c */
[----:B------:R-:W-:-:S02]  /*377b0*/  ISETP.LT.AND P2, PT, R23, c[0x0][0x178], !P5 ;  /* 0x00005e0017007a0c */ /* 0x000fc40006f41270 */
[----:B------:R-:W-:Y:S02]  /*377c0*/  ISETP.LT.AND P3, PT, R27, c[0x0][0x178], !P5 ;  /* 0x00005e001b007a0c */ /* 0x000fe40006f61270 */
[----:B------:R-:W-:Y:S01]  /*377d0*/  ISETP.LT.AND P5, PT, R26, c[0x0][0x178], !P5 ;  /* 0x00005e001a007a0c */ /* 0x000fe20006fa1270 */
[----:B------:R0:W-:Y:S01]  /*377e0*/  @P6 STG.E.U16 [R18.64], R0 ;  /* 0x0000000012006986 */ /* 0x0001e2000c101506 */
[----:B--2---:R-:W-:Y:S01]  /*377f0*/  ISETP.LT.AND P6, PT, R28, c[0x0][0x178], !P4 ;  /* 0x00005e001c007a0c */ /* 0x004fe200067c1270 */
[C---:B------:R-:W-:Y:S01]  /*37800*/  IMAD.WIDE R4, R14.reuse, 0x2, R10 ;  /* 0x000000020e047825 */ /* 0x040fe200078e020a */
[C---:B------:R-:W-:Y:S02]  /*37810*/  IADD3 R16, R14.reuse, c[0x0][0x198], RZ ;  /* 0x000066000e107a10 */ /* 0x040fe40007ffe0ff */
[----:B------:R-:W-:Y:S01]  /*37820*/  PRMT R17, R21, 0x7632, R17 ;  /* 0x0000763215117816 */ /* 0x000fe20000000011 */
[----:B------:R-:W-:Y:S01]  /*37830*/  IMAD.WIDE R6, R14, 0x2, R8 ;  /* 0x000000020e067825 */ /* 0x000fe200078e0208 */
[----:B0-----:R-:W-:-:S03]  /*37840*/  PRMT R0, R15, 0x7632, R0 ;  /* 0x000076320f007816 */ /* 0x001fc60000000000 */
[----:B------:R-:W-:-:S04]  /*37850*/  IMAD.WIDE R14, R14, 0x2, R2 ;  /* 0x000000020e0e7825 */ /* 0x000fc800078e0202 */
[----:B------:R-:W-:Y:S01]  /*37860*/  IMAD.WIDE R18, R16, 0x2, R12 ;  /* 0x0000000210127825 */ /* 0x000fe200078e020c */
[----:B------:R0:W-:Y:S01]  /*37870*/  @P2 STG.E.U16 [R4.64], R0 ;  /* 0x0000000004002986 */ /* 0x0001e2000c101506 */
[----:B------:R-:W-:-:S03]  /*37880*/  ISETP.LT.AND P2, PT, R23, c[0x0][0x178], !P4 ;  /* 0x00005e0017007a0c */ /* 0x000fc60006741270 */
[----:B------:R-:W-:Y:S01]  /*37890*/  @P3 STG.E.U16 [R6.64], R17 ;  /* 0x0000001106003986 */ /* 0x000fe2000c101506 */
[----:B------:R-:W-:-:S03]  /*378a0*/  IADD3 R21, R25, 0x64, RZ ;  /* 0x0000006419157810 */ /* 0x000fc60007ffe0ff */
[----:B------:R1:W-:Y:S01]  /*378b0*/  @P5 STG.E.U16 [R14.64], R20 ;  /* 0x000000140e005986 */ /* 0x0003e2000c101506 */
[----:B------:R-:W-:Y:S02]  /*378c0*/  ISETP.LT.AND P5, PT, R27, c[0x0][0x178], !P4 ;  /* 0x00005e001b007a0c */ /* 0x000fe400067a1270 */
[----:B------:R-:W-:Y:S01]  /*378d0*/  ISETP.LT.AND P4, PT, R26, c[0x0][0x178], !P4 ;  /* 0x00005e001a007a0c */ /* 0x000fe20006781270 */
[----:B----4-:R-:W-:Y:S01]  /*378e0*/  @P6 STG.E.U16 [R18.64], R24 ;  /* 0x0000001812006986 */ /* 0x010fe2000c101506 */
[----:B0-----:R-:W-:Y:S02]  /*378f0*/  PRMT R0, R24, 0x7632, R0 ;  /* 0x0000763218007816 */ /* 0x001fe40000000000 */
[----:B-1----:R-:W-:Y:S02]  /*37900*/  IADD3 R15, R25, 0x65, RZ ;  /* 0x00000065190f7810 */ /* 0x002fe40007ffe0ff */
[----:B------:R-:W-:Y:S02]  /*37910*/  ISETP.GE.AND P1, PT, R21, c[0x0][0x17c], PT ;  /* 0x00005f0015007a0c */ /* 0x000fe40003f26270 */
[----:B------:R-:W2:Y:S04]  /*37920*/  LDL.LU R21, [R1+0x310] ;  /* 0x0003100001157983 */ /* 0x000ea80000300800 */
[----:B------:R-:W4:Y:S01]  /*37930*/  LDL.LU R23, [R1+0x380] ;  /* 0x0003800001177983 */ /* 0x000f220000300800 */
[----:B------:R-:W-:-:S03]  /*37940*/  ISETP.GE.AND P3, PT, R15, c[0x0][0x17c], PT ;  /* 0x00005f000f007a0c */ /* 0x000fc60003f66270 */
[----:B---3--:R0:W1:Y:S04]  /*37950*/  LDS.128 R24, [R29] ;  /* 0x000000001d187984 */ /* 0x0080680000000c00 */
[----:B0-----:R-:W3:Y:S04]  /*37960*/  LDL R29, [R1+0xaec] ;  /* 0x000aec00011d7983 */ /* 0x001ee80000100800 */
[----:B-1----:R0:W-:Y:S04]  /*37970*/  STL [R1+0x1118], R25 ;  /* 0x0011181901007387 */ /* 0x0021e80000100800 */
[----:B0-----:R-:W5:Y:S04]  /*37980*/  LDL R25, [R1+0xadc] ;  /* 0x000adc0001197983 */ /* 0x001f680000100800 */
[----:B------:R0:W-:Y:S04]  /*37990*/  STL [R1+0x110c], R26 ;  /* 0x00110c1a01007387 */ /* 0x0001e80000100800 */
[----:B0-----:R-:W2:Y:S04]  /*379a0*/  LDL R26, [R1+0xae4] ;  /* 0x000ae400011a7983 */ /* 0x001ea80000100800 */
[----:B------:R0:W-:Y:S04]  /*379b0*/  STL [R1+0x1100], R27 ;  /* 0x0011001b01007387 */ /* 0x0001e80000100800 */
[----:B0-----:R-:W2:Y:S04]  /*379c0*/  LDL R27, [R1+0xae8] ;  /* 0x000ae800011b7983 */ /* 0x001ea80000100800 */
[----:B------:R-:W2:Y:S01]  /*379d0*/  LDL.LU R15, [R1+0x320] ;  /* 0x00032000010f7983 */ /* 0x000ea20000300800 */
[C---:B------:R-:W-:Y:S01]  /*379e0*/  IMAD.WIDE R4, R16.reuse, 0x2, R10 ;  /* 0x0000000210047825 */ /* 0x040fe200078e020a */
[----:B------:R-:W-:-:S02]  /*379f0*/  IADD3 R14, R16, c[0x0][0x198], RZ ;  /* 0x00006600100e7a10 */ /* 0x000fc40007ffe0ff */
[----:B------:R-:W-:Y:S01]  /*37a00*/  ISETP.LT.AND P6, PT, R28, c[0x0][0x178], !P0 ;  /* 0x00005e001c007a0c */ /* 0x000fe200047c1270 */
[----:B------:R-:W-:-:S04]  /*37a10*/  IMAD.WIDE R6, R16, 0x2, R8 ;  /* 0x0000000210067825 */ /* 0x000fc800078e0208 */
[----:B------:R-:W-:-:S04]  /*37a20*/  IMAD.WIDE R16, R16, 0x2, R2 ;  /* 0x0000000210107825 */ /* 0x000fc800078e0202 */
[----:B------:R-:W-:Y:S01]  /*37a30*/  IMAD.WIDE R18, R14, 0x2, R12 ;  /* 0x000000020e127825 */ /* 0x000fe200078e020c */
[----:B------:R-:W-:Y:S01]  /*37a40*/  PRMT R20, R22, 0x7632, R20 ;  /* 0x0000763216147816 */ /* 0x000fe20000000014 */
[----:B--2---:R0:W-:Y:S04]  /*37a50*/  @P2 STG.E.U16 [R4.64], R15 ;  /* 0x0000000f04002986 */ /* 0x0041e8000c101506 */
[----:B------:R-:W-:Y:S04]  /*37a60*/  @P5 STG.E.U16 [R6.64], R21 ;  /* 0x0000001506005986 */ /* 0x000fe8000c101506 */
[----:B------:R1:W-:Y:S01]  /*37a70*/  @P4 STG.E.U16 [R16.64], R22 ;  /* 0x0000001610004986 */ /* 0x0003e2000c101506 */
[----:B------:R-:W-:-:S03]  /*37a80*/  ISETP.LT.AND P4, PT, R26, c[0x0][0x178], !P0 ;  /* 0x00005e001a007a0c */ /* 0x000fc60004781270 */
[----:B------:R2:W-:Y:S01]  /*37a90*/  @P6 STG.E.U16 [R18.64], R0 ;  /* 0x0000000012006986 */ /* 0x0005e2000c101506 */
[----:B0-----:R-:W-:Y:S01]  /*37aa0*/  IMAD.WIDE R4, R14, 0x2, R10 ;  /* 0x000000020e047825 */ /* 0x001fe200078e020a */
[----:B------:R-:W-:Y:S02]  /*37ab0*/  ISETP.LT.AND P5, PT, R27, c[0x0][0x178], !P0 ;  /* 0x00005e001b007a0c */ /* 0x000fe400047a1270 */
[----:B-1----:R-:W4:Y:S01]  /*37ac0*/  LDL.LU R22, [R1+0x1120] ;  /* 0x0011200001167983 */ /* 0x002f220000300800 */
[----:B--2---:R-:W-:-:S03]  /*37ad0*/  PRMT R0, R15, 0x7632, R0 ;  /* 0x000076320f007816 */ /* 0x004fc60000000000 */
[----:B------:R-:W2:Y:S01]  /*37ae0*/  LDL.LU R27, [R1+0x350] ;  /* 0x00035000011b7983 */ /* 0x000ea20000300800 */
[----:B------:R-:W-:Y:S02]  /*37af0*/  PRMT R19, R21, 0x7632, R19 ;  /* 0x0000763215137816 */ /* 0x000fe40000000013 */
[----:B-----5:R-:W-:Y:S01]  /*37b00*/  IADD3 R21, R25, 0x66, RZ ;  /* 0x0000006619157810 */ /* 0x020fe20007ffe0ff */
[----:B------:R0:W-:Y:S03]  /*37b10*/  @P4 STG.E.U16 [R4.64], R0 ;  /* 0x0000000004004986 */ /* 0x0001e6000c101506 */
[----:B------:R-:W-:Y:S02]  /*37b20*/  ISETP.GE.AND P2, PT, R21, c[0x0][0x17c], PT ;  /* 0x00005f0015007a0c */ /* 0x000fe40003f46270 */
[----:B------:R-:W5:Y:S04]  /*37b30*/  LDL R21, [R1+0xaec] ;  /* 0x000aec0001157983 */ /* 0x000f680000100800 */
[----:B0-----:R-:W2:Y:S01]  /*37b40*/  LDL R5, [R1+0xae8] ;  /* 0x000ae80001057983 */ /* 0x001ea20000100800 */
[----:B---3--:R-:W-:-:S03]  /*37b50*/  ISETP.LT.AND P0, PT, R29, c[0x0][0x178], !P0 ;  /* 0x00005e001d007a0c */ /* 0x008fc60004701270 */
[----:B------:R-:W0:Y:S01]  /*37b60*/  S2R R29, SR_TID.X ;  /* 0x00000000001d7919 */ /* 0x000e220000002100 */
[----:B------:R-:W-:Y:S01]  /*37b70*/  IMAD.WIDE R6, R14, 0x2, R8 ;  /* 0x000000020e067825 */ /* 0x000fe200078e0208 */
[----:B------:R-:W-:Y:S02]  /*37b80*/  ISETP.LT.AND P6, PT, R28, c[0x0][0x178], !P1 ;  /* 0x00005e001c007a0c */ /* 0x000fe40004fc1270 */
[----:B------:R-:W-:Y:S02]  /*37b90*/  ISETP.LT.AND P4, PT, R26, c[0x0][0x178], !P1 ;  /* 0x00005e001a007a0c */ /* 0x000fe40004f81270 */
[----:B------:R-:W-:Y:S01]  /*37ba0*/  @P5 STG.E.U16 [R6.64], R19 ;  /* 0x0000001306005986 */ /* 0x000fe2000c101506 */
[----:B--2---:R-:W-:Y:S02]  /*37bb0*/  ISETP.LT.AND P5, PT, R5, c[0x0][0x178], !P1 ;  /* 0x00005e0005007a0c */ /* 0x004fe40004fa1270 */
[----:B-----5:R-:W-:Y:S02]  /*37bc0*/  ISETP.LT.AND P1, PT, R21, c[0x0][0x178], !P1 ;  /* 0x00005e0015007a0c */ /* 0x020fe40004f21270 */
[C---:B0-----:R-:W-:Y:S01]  /*37bd0*/  LOP3.LUT R21, R29.reuse, 0x3f, RZ, 0xc0, !PT ;  /* 0x0000003f1d157812 */ /* 0x041fe200078ec0ff */
[----:B------:R-:W-:-:S05]  /*37be0*/  IMAD.SHL.U32 R29, R29, 0x200, RZ ;  /* 0x000002001d1d7824 */ /* 0x000fca00078e00ff */
[----:B------:R-:W-:-:S05]  /*37bf0*/  LOP3.LUT R29, R29, 0xc00, RZ, 0xc0, !PT ;  /* 0x00000c001d1d7812 */ /* 0x000fca00078ec0ff */
[----:B------:R-:W-:-:S05]  /*37c00*/  IMAD R29, R21, 0x10, R29 ;  /* 0x00000010151d7824 */ /* 0x000fca00078e021d */
[----:B------:R-:W-:-:S05]  /*37c10*/  LOP3.LUT R29, R29, 0x60, RZ, 0x3c, !PT ;  /* 0x000000601d1d7812 */ /* 0x000fca00078e3cff */
[----:B------:R0:W1:Y:S04]  /*37c20*/  LDS.128 R4, [R29] ;  /* 0x000000001d047984 */ /* 0x0000680000000c00 */
[----:B0-----:R-:W2:Y:S04]  /*37c30*/  LDL.LU R29, [R1+0x390] ;  /* 0x00039000011d7983 */ /* 0x001ea80000300800 */
[----:B-1----:R0:W-:Y:S04]  /*37c40*/  STL [R1+0x111c], R4 ;  /* 0x00111c0401007387 */ /* 0x0021e80000100800 */
[----:B0-----:R-:W3:Y:S04]  /*37c50*/  LDL.LU R4, [R1+0x370] ;  /* 0x0003700001047983 */ /* 0x001ee80000300800 */
[----:B------:R-:W-:Y:S04]  /*37c60*/  STL [R1+0x1114], R5 ;  /* 0x0011140501007387 */ /* 0x000fe80000100800 */
[----:B------:R0:W-:Y:S04]  /*37c70*/  STL [R1+0x1110], R6 ;  /* 0x0011100601007387 */ /* 0x0001e80000100800 */
[----:B0-----:R-:W5:Y:S04]  /*37c80*/  LDL R6, [R1+0xae8] ;  /* 0x000ae80001067983 */ /* 0x001f680000100800 */
[----:B------:R0:W-:Y:S04]  /*37c90*/  STL [R1+0x1104], R7 ;  /* 0x0011040701007387 */ /* 0x0001e80000100800 */
[----:B0-----:R-:W2:Y:S01]  /*37ca0*/  LDL R7, [R1+0xaec] ;  /* 0x000aec0001077983 */ /* 0x001ea20000100800 */
[C---:B------:R-:W-:Y:S01]  /*37cb0*/  IADD3 R18, R14.reuse, c[0x0][0x198], RZ ;  /* 0x000066000e127a10 */ /* 0x040fe20007ffe0ff */
[----:B------:R-:W-:-:S04]  /*37cc0*/  IMAD.WIDE R14, R14, 0x2, R2 ;  /* 0x000000020e0e7825 */ /* 0x000fc800078e0202 */
[----:B------:R-:W-:Y:S01]  /*37cd0*/  IMAD.WIDE R16, R18, 0x2, R12 ;  /* 0x0000000212107825 */ /* 0x000fe200078e020c */
[----:B------:R0:W-:Y:S04]  /*37ce0*/  @P0 STG.E.U16 [R14.64], R20 ;  /* 0x000000140e000986 */ /* 0x0001e8000c101506 */
[----:B----4-:R1:W-:Y:S01]  /*37cf0*/  @P6 STG.E.U16 [R16.64], R23 ;  /* 0x0000001710006986 */ /* 0x0103e2000c101506 */
[----:B------:R-:W-:Y:S02]  /*37d00*/  ISETP.LT.AND P6, PT, R28, c[0x0][0x178], !P3 ;  /* 0x00005e001c007a0c */ /* 0x000fe40005fc1270 */
[----:B------:R-:W-:Y:S02]  /*37d10*/  PRMT R22, R23, 0x7632, R22 ;  /* 0x0000763217167816 */ /* 0x000fe40000000016 */
[C---:B------:R-:W-:Y:S01]  /*37d20*/  IADD3 R0, R18.reuse, c[0x0][0x198], RZ ;  /* 0x0000660012007a10 */ /* 0x040fe20007ffe0ff */
[----:B0-----:R-:W-:-:S04]  /*37d30*/  IMAD.WIDE R14, R18, 0x2, R10 ;  /* 0x00000002120e7825 */ /* 0x001fc800078e020a */
[----:B-1----:R-:W-:Y:S01]  /*37d40*/  IMAD.WIDE R16, R18, 0x2, R8 ;  /* 0x0000000212107825 */ /* 0x002fe200078e0208 */
[----:B------:R-:W-:-:S03]  /*37d50*/  IADD3 R23, R25, 0x67, RZ ;  /* 0x0000006719177810 */ /* 0x000fc60007ffe0ff */
[----:B------:R-:W-:Y:S01]  /*37d60*/  IMAD.WIDE R18, R18, 0x2, R2 ;  /* 0x0000000212127825 */ /* 0x000fe200078e0202 */
[----:B------:R-:W-:Y:S02]  /*37d70*/  ISETP.GE.AND P0, PT, R23, c[0x0][0x17c], PT ;  /* 0x00005f0017007a0c */ /* 0x000fe40003f06270 */
[----:B------:R-:W-:Y:S01]  /*37d80*/  PRMT R23, R24, 0x7632, R23 ;  /* 0x0000763218177816 */ /* 0x000fe20000000017 */
[----:B------:R-:W-:Y:S01]  /*37d90*/  IMAD.WIDE R20, R0, 0x2, R12 ;  /* 0x0000000200147825 */ /* 0x000fe200078e020c */
[----:B---3--:R-:W-:Y:S04]  /*37da0*/  @P4 STG.E.U16 [R14.64], R4 ;  /* 0x000000040e004986 */ /* 0x008fe8000c101506 */
[----:B------:R-:W-:Y:S04]  /*37db0*/  @P5 STG.E.U16 [R16.64], R27 ;  /* 0x0000001b10005986 */ /* 0x000fe8000c101506 */
[----:B------:R0:W-:Y:S01]  /*37dc0*/  @P1 STG.E.U16 [R18.64], R24 ;  /* 0x0000001812001986 */ /* 0x0001e2000c101506 */
[----:B------:R-:W-:-:S03]  /*37dd0*/  ISETP.LT.AND P4, PT, R26, c[0x0][0x178], !P3 ;  /* 0x00005e001a007a0c */ /* 0x000fc60005f81270 */
[----:B------:R1:W-:Y:S01]  /*37de0*/  @P6 STG.E.U16 [R20.64], R22 ;  /* 0x0000001614006986 */ /* 0x0003e2000c101506 */
[----:B0-----:R-:W-:Y:S02]  /*37df0*/  IADD3 R24, R25, 0x68, RZ ;  /* 0x0000006819187810 */ /* 0x001fe40007ffe0ff */
[----:B-----5:R-:W-:Y:S02]  /*37e00*/  ISETP.LT.AND P5, PT, R6, c[0x0][0x178], !P3 ;  /* 0x00005e0006007a0c */ /* 0x020fe40005fa1270 */
[----:B-1----:R-:W-:Y:S02]  /*37e10*/  PRMT R21, R4, 0x7632, R21 ;  /* 0x0000763204157816 */ /* 0x002fe40000000015 */
[----:B------:R-:W3:Y:S01]  /*37e20*/  LDL R4, [R1+0x360] ;  /* 0x0003600001047983 */ /* 0x000ee20000100800 */
[----:B--2---:R-:W-:Y:S02]  /*37e30*/  ISETP.LT.AND P6, PT, R7, c[0x0][0x178], !P3 ;  /* 0x00005e0007007a0c */ /* 0x004fe40005fc1270 */
[----:B------:R-:W-:-:S02]  /*37e40*/  ISETP.GE.AND P3, PT, R24, c[0x0][0x17c], PT ;  /* 0x00005f0018007a0c */ /* 0x000fc40003f66270 */
[----:B------:R-:W2:Y:S01]  /*37e50*/  LDL.LU R24, [R1+0xadc] ;  /* 0x000adc0001187983 */ /* 0x000ea20000300800 */
[----:B------:R-:W-:Y:S01]  /*37e60*/  ISETP.LT.AND P1, PT, R28, c[0x0][0x178], !P2 ;  /* 0x00005e001c007a0c */ /* 0x000fe20005721270 */
[C---:B------:R-:W-:Y:S01]  /*37e70*/  IMAD.WIDE R14, R0.reuse, 0x2, R10 ;  /* 0x00000002000e7825 */ /* 0x040fe200078e020a */
[C---:B------:R-:W-:Y:S02]  /*37e80*/  IADD3 R20, R0.reuse, c[0x0][0x198], RZ ;  /* 0x0000660000147a10 */ /* 0x040fe40007ffe0ff */
[----:B------:R-:W-:Y:S01]  /*37e90*/  PRMT R22, R27, 0x7632, R22 ;  /* 0x000076321b167816 */ /* 0x000fe20000000016 */
[----:B------:R-:W-:Y:S01]  /*37ea0*/  IMAD.WIDE R16, R0, 0x2, R8 ;  /* 0x0000000200107825 */ /* 0x000fe200078e0208 */
[----:B------:R0:W-:Y:S01]  /*37eb0*/  @P4 STG.E.U16 [R14.64], R21 ;  /* 0x000000150e004986 */ /* 0x0001e2000c101506 */
[----:B------:R-:W-:Y:S02]  /*37ec0*/  ISETP.LT.AND P4, PT, R26, c[0x0][0x178], !P2 ;  /* 0x00005e001a007a0c */ /* 0x000fe40005781270 */
[----:B------:R-:W-:Y:S01]  /*37ed0*/  IMAD.WIDE R18, R0, 0x2, R2 ;  /* 0x0000000200127825 */ /* 0x000fe200078e0202 */
[----:B------:R1:W-:Y:S04]  /*37ee0*/  @P5 STG.E.U16 [R16.64], R22 ;  /* 0x0000001610005986 */ /* 0x0003e8000c101506 */
[----:B------:R-:W-:Y:S01]  /*37ef0*/  @P6 STG.E.U16 [R18.64], R23 ;  /* 0x0000001712006986 */ /* 0x000fe2000c101506 */
[----:B0-----:R-:W-:Y:S01]  /*37f00*/  IMAD.WIDE R14, R20, 0x2, R12 ;  /* 0x00000002140e7825 */ /* 0x001fe200078e020c */
[----:B-1----:R-:W-:-:S04]  /*37f10*/  PRMT R22, R29, 0x7632, R22 ;  /* 0x000076321d167816 */ /* 0x002fc80000000016 */
[----:B------:R0:W-:Y:S02]  /*37f20*/  @P1 STG.E.U16 [R14.64], R29 ;  /* 0x0000001d0e001986 */ /* 0x0001e4000c101506 */
[----:B0-----:R-:W-:Y:S02]  /*37f30*/  IMAD.WIDE R14, R20, 0x2, R10 ;  /* 0x00000002140e7825 */ /* 0x001fe400078e020a */
[----:B------:R-:W4:Y:S04]  /*37f40*/  LDL.LU R29, [R1+0x304] ;  /* 0x00030400011d7983 */ /* 0x000f280000300800 */
[----:B------:R-:W5:Y:S04]  /*37f50*/  LDL.LU R5, [R1+0x2f4] ;  /* 0x0002f40001057983 */ /* 0x000f680000300800 */
[----:B------:R-:W4:Y:S04]  /*37f60*/  LDL.LU R25, [R1+0x2e4] ;  /* 0x0002e40001197983 */ /* 0x000f280000300800 */
[----:B------:R-:W4:Y:S04]  /*37f70*/  LDL.LU R27, [R1+0x14] ;  /* 0x00001400011b7983 */ /* 0x000f280000300800 */
[----:B---3--:R0:W-:Y:S01]  /*37f80*/  @P4 STG.E.U16 [R14.64], R4 ;  /* 0x000000040e004986 */ /* 0x0081e2000c101506 */
[----:B--2---:R-:W-:-:S04]  /*37f90*/  IADD3 R23, R24, 0x69, RZ ;  /* 0x0000006918177810 */ /* 0x004fc80007ffe0ff */
[----:B------:R-:W-:Y:S02]  /*37fa0*/  ISETP.GE.AND P1, PT, R23, c[0x0][0x17c], PT ;  /* 0x00005f0017007a0c */ /* 0x000fe40003f26270 */
[----:B------:R-:W2:Y:S04]  /*37fb0*/  LDL.LU R23, [R1+0x340] ;  /* 0x0003400001177983 */ /* 0x000ea80000300800 */
[----:B0-----:R-:W3:Y:S04]  /*37fc0*/  LDL.LU R4, [R1+0x111c] ;  /* 0x00111c0001047983 */ /* 0x001ee80000300800 */
[----:B------:R-:W4:Y:S01]  /*37fd0*/  LDL.LU R15, [R1+0x360] ;  /* 0x00036000010f7983 */ /* 0x000f220000300800 */
        /* <DEDUP_REMOVED lines=8> */
[----:B--2---:R0:W-:Y:S01]  /*38060*/  @P5 STG.E.U16 [R16.64], R23 ;  /* 0x0000001710005986 */ /* 0x0041e2000c101506 */
[----:B------:R-:W-:-:S03]  /*38070*/  ISETP.LT.AND P5, PT, R6, c[0x0][0x178], !P0 ;  /* 0x00005e0006007a0c */ /* 0x000fc600047a1270 */
[----:B---3--:R1:W-:Y:S04]  /*38080*/  @P2 STG.E.U16 [R18.64], R4 ;  /* 0x0000000412002986 */ /* 0x0083e8000c101506 */
[----:B------:R4:W-:Y:S01]  /*38090*/  @P6 STG.E.U16 [R20.64], R22 ;  /* 0x0000001614006986 */ /* 0x0009e2000c101506 */
[----:B------:R-:W-:Y:S02]  /*380a0*/  ISETP.LT.AND P6, PT, R7, c[0x0][0x178], !P0 ;  /* 0x00005e0007007a0c */ /* 0x000fe400047c1270 */
[----:B------:R-:W-:Y:S01]  /*380b0*/  ISETP.LT.AND P0, PT, R28, c[0x0][0x178], !P3 ;  /* 0x00005e001c007a0c */ /* 0x000fe20005f01270 */
[----:B0-----:R-:W-:-:S04]  /*380c0*/  IMAD.WIDE R16, R0, 0x2, R8 ;  /* 0x0000000200107825 */ /* 0x001fc800078e0208 */
[----:B-1----:R-:W-:Y:S01]  /*380d0*/  IMAD.WIDE R18, R0, 0x2, R2 ;  /* 0x0000000200127825 */ /* 0x002fe200078e0202 */
[----:B----4-:R-:W-:-:S03]  /*380e0*/  PRMT R20, R15, 0x7632, R20 ;  /* 0x000076320f147816 */ /* 0x010fc60000000014 */
[----:B------:R-:W-:Y:S01]  /*380f0*/  IMAD.WIDE R14, R0, 0x2, R10 ;  /* 0x00000002000e7825 */ /* 0x000fe200078e020a */
[----:B------:R-:W-:Y:S02]  /*38100*/  PRMT R21, R23, 0x7632, R21 ;  /* 0x0000763217157816 */ /* 0x000fe40000000015 */
[----:B------:R-:W-:Y:S02]  /*38110*/  PRMT R22, R4, 0x7632, R22 ;  /* 0x0000763204167816 */ /* 0x000fe40000000016 */
[----:B------:R-:W-:Y:S01]  /*38120*/  IADD3 R4, R0, c[0x0][0x198], RZ ;  /* 0x0000660000047a10 */ /* 0x000fe20007ffe0ff */
        /* <DEDUP_REMOVED lines=11> */
[----:B--2---:R-:W-:-:S03]  /*381e0*/  PRMT R22, R29, 0x7632, R22 ;  /* 0x000076321d167816 */ /* 0x004fc60000000016 */
[----:B------:R-:W-:-:S04]  /*381f0*/  IMAD.WIDE R18, R4, 0x2, R2 ;  /* 0x0000000204127825 */ /* 0x000fc800078e0202 */
[----:B------:R-:W-:Y:S01]  /*38200*/  IMAD.WIDE R20, R0, 0x2, R12 ;  /* 0x0000000200147825 */ /* 0x000fe200078e020c */
[----:B0-----:R-:W2:Y:S03]  /*38210*/  LDL.LU R29, [R1+0x334] ;  /* 0x00033400011d7983 */ /* 0x001ea60000300800 */
[----:B------:R-:W-:-:S05]  /*38220*/  IMAD.WIDE R14, R4, 0x2, R10 ;  /* 0x00000002040e7825 */ /* 0x000fca00078e020a */
[----:B-----5:R-:W-:Y:S04]  /*38230*/  @P4 STG.E.U16 [R14.64], R5 ;  /* 0x000000050e004986 */ /* 0x020fe8000c101506 */
[----:B------:R-:W-:Y:S04]  /*38240*/  @P5 STG.E.U16 [R16.64], R25 ;  /* 0x0000001910005986 */ /* 0x000fe8000c101506 */
[----:B------:R-:W-:Y:S04]  /*38250*/  @P3 STG.E.U16 [R18.64], R27 ;  /* 0x0000001b12003986 */ /* 0x000fe8000c101506 */
[----:B------:R0:W-:Y:S02]  /*38260*/  @P6 STG.E.U16 [R20.64], R22 ;  /* 0x0000001614006986 */ /* 0x0001e4000c101506 */
[----:B0-----:R-:W-:-:S02]  /*38270*/  PRMT R21, R25, 0x7632, R21 ;  /* 0x0000763219157816 */ /* 0x001fc40000000015 */
[----:B------:R-:W3:Y:S01]  /*38280*/  LDL R25, [R1+0x324] ;  /* 0x0003240001197983 */ /* 0x000ee20000100800 */
[----:B------:R-:W-:Y:S02]  /*38290*/  IADD3 R23, R24, 0x6a, RZ ;  /* 0x0000006a18177810 */ /* 0x000fe40007ffe0ff */
[----:B------:R-:W-:Y:S02]  /*382a0*/  ISETP.LT.AND P4, PT, R26, c[0x0][0x178], !P1 ;  /* 0x00005e001a007a0c */ /* 0x000fe40004f81270 */
[----:B------:R-:W-:Y:S02]  /*382b0*/  ISETP.GE.AND P2, PT, R23, c[0x0][0x17c], PT ;  /* 0x00005f0017007a0c */ /* 0x000fe40003f46270 */
[----:B------:R-:W-:Y:S02]  /*382c0*/  ISETP.LT.AND P5, PT, R6, c[0x0][0x178], !P1 ;  /* 0x00005e0006007a0c */ /* 0x000fe40004fa1270 */
[----:B------:R-:W-:Y:S02]  /*382d0*/  ISETP.LT.AND P6, PT, R7, c[0x0][0x178], !P1 ;  /* 0x00005e0007007a0c */ /* 0x000fe40004fc1270 */
[----:B------:R-:W-:Y:S01]  /*382e0*/  ISETP.LT.AND P1, PT, R28, c[0x0][0x178], !P2 ;  /* 0x00005e001c007a0c */ /* 0x000fe20005721270 */
[----:B------:R-:W-:Y:S01]  /*382f0*/  IMAD.WIDE R14, R0, 0x2, R10 ;  /* 0x00000002000e7825 */ /* 0x000fe200078e020a */
[----:B------:R-:W-:-:S02]  /*38300*/  IADD3 R23, R24, 0x6b, RZ ;  /* 0x0000006b18177810 */ /* 0x000fc40007ffe0ff */
[----:B------:R-:W-:Y:S02]  /*38310*/  PRMT R20, R5, 0x7632, R20 ;  /* 0x0000763205147816 */ /* 0x000fe40000000014 */
[C---:B------:R-:W-:Y:S01]  /*38320*/  IADD3 R4, R0.reuse, c[0x0][0x198], RZ ;  /* 0x0000660000047a10 */ /* 0x040fe20007ffe0ff */
[C---:B------:R-:W-:Y:S01]  /*38330*/  IMAD.WIDE R16, R0.reuse, 0x2, R8 ;  /* 0x0000000200107825 */ /* 0x040fe200078e0208 */
[----:B------:R-:W-:Y:S01]  /*38340*/  ISETP.GE.AND P0, PT, R23, c[0x0][0x17c], PT ;  /* 0x00005f0017007a0c */ /* 0x000fe20003f06270 */
[----:B------:R0:W-:Y:S01]  /*38350*/  @P4 STG.E.U16 [R14.64], R20 ;  /* 0x000000140e004986 */ /* 0x0001e2000c101506 */
[----:B------:R-:W-:Y:S01]  /*38360*/  PRMT R22, R27, 0x7632, R22 ;  /* 0x000076321b167816 */ /* 0x000fe20000000016 */
[----:B------:R-:W-:Y:S01]  /*38370*/  IMAD.WIDE R18, R0, 0x2, R2 ;  /* 0x0000000200127825 */ /* 0x000fe200078e0202 */
[----:B------:R-:W-:Y:S02]  /*38380*/  IADD3 R23, R24, 0x6c, RZ ;  /* 0x0000006c18177810 */ /* 0x000fe40007ffe0ff */
[----:B------:R-:W-:Y:S01]  /*38390*/  ISETP.LT.AND P4, PT, R26, c[0x0][0x178], !P2 ;  /* 0x00005e001a007a0c */ /* 0x000fe20005781270 */
[----:B------:R1:W-:Y:S01]  /*383a0*/  @P5 STG.E.U16 [R16.64], R21 ;  /* 0x0000001510005986 */ /* 0x0003e2000c101506 */
[----:B------:R-:W-:Y:S01]  /*383b0*/  ISETP.GE.AND P3, PT, R23, c[0x0][0x17c], PT ;  /* 0x00005f0017007a0c */ /* 0x000fe20003f66270 */
[----:B0-----:R-:W-:-:S02]  /*383c0*/  IMAD.WIDE R14, R4, 0x2, R12 ;  /* 0x00000002040e7825 */ /* 0x001fc400078e020c */
[----:B------:R0:W-:Y:S01]  /*383d0*/  @P6 STG.E.U16 [R18.64], R22 ;  /* 0x0000001612006986 */ /* 0x0001e2000c101506 */
[----:B------:R-:W-:Y:S02]  /*383e0*/  IADD3 R23, R24, 0x6d, RZ ;  /* 0x0000006d18177810 */ /* 0x000fe40007ffe0ff */
[C---:B------:R-:W-:Y:S01]  /*383f0*/  IADD3 R0, R4.reuse, c[0x0][0x198], RZ ;  /* 0x0000660004007a10 */ /* 0x040fe20007ffe0ff */
[----:B-1----:R-:W-:-:S04]  /*38400*/  IMAD.WIDE R16, R4, 0x2, R8 ;  /* 0x0000000204107825 */ /* 0x002fc800078e0208 */
[C---:B0-----:R-:W-:Y:S01]  /*38410*/  IMAD.WIDE R18, R4.reuse, 0x2, R2 ;  /* 0x0000000204127825 */ /* 0x041fe200078e0202 */
[----:B--2---:R0:W-:Y:S01]  /*38420*/  @P1 STG.E.U16 [R14.64], R29 ;  /* 0x0000001d0e001986 */ /* 0x0041e2000c101506 */
[----:B------:R-:W-:Y:S02]  /*38430*/  PRMT R22, R29, 0x7632, R22 ;  /* 0x000076321d167816 */ /* 0x000fe40000000016 */
[----:B------:R-:W-:Y:S01]  /*38440*/  ISETP.GE.AND P1, PT, R23, c[0x0][0x17c], PT ;  /* 0x00005f0017007a0c */ /* 0x000fe20003f26270 */
[----:B0-----:R-:W2:Y:S01]  /*38450*/  LDL.LU R29, [R1+0x384] ;  /* 0x00038400011d7983 */ /* 0x001ea20000300800 */
[----:B------:R-:W-:-:S03]  /*38460*/  IMAD.WIDE R14, R4, 0x2, R10 ;  /* 0x00000002040e7825 */ /* 0x000fc600078e020a */
[----:B------:R-:W4:Y:S04]  /*38470*/  LDL.LU R5, [R1+0x374] ;  /* 0x0003740001057983 */ /* 0x000f280000300800 */
[----:B------:R-:W5:Y:S04]  /*38480*/  LDL.LU R27, [R1+0x354] ;  /* 0x00035400011b7983 */ /* 0x000f680000300800 */
[----:B------:R-:W2:Y:S04]  /*38490*/  LDL.LU R4, [R1+0x4] ;  /* 0x0000040001047983 */ /* 0x000ea80000300800 */
[----:B------:R-:W2:Y:S04]  /*384a0*/  LDL.LU R23, [R1+0x314] ;  /* 0x0003140001177983 */ /* 0x000ea80000300800 */
[----:B---3--:R0:W-:Y:S04]  /*384b0*/  @P4 STG.E.U16 [R14.64], R25 ;  /* 0x000000190e004986 */ /* 0x0081e8000c101506 */
[----:B0-----:R-:W3:Y:S04]  /*384c0*/  LDL.LU R25, [R1+0x1118] ;  /* 0x0011180001197983 */ /* 0x001ee80000300800 */
[----:B------:R-:W3:Y:S01]  /*384d0*/  LDL.LU R15, [R1+0x324] ;  /* 0x00032400010f7983 */ /* 0x000ee20000300800 */
[----:B------:R-:W-:-:S02]  /*384e0*/  ISETP.LT.AND P5, PT, R6, c[0x0][0x178], !P2 ;  /* 0x00005e0006007a0c */ /* 0x000fc400057a1270 */
[----:B------:R-:W-:Y:S02]  /*384f0*/  ISETP.LT.AND P2, PT, R7, c[0x0][0x178], !P2 ;  /* 0x00005e0007007a0c */ /* 0x000fe40005741270 */
[----:B------:R-:W-:Y:S01]  /*38500*/  ISETP.LT.AND P6, PT, R28, c[0x0][0x178], !P0 ;  /* 0x00005e001c007a0c */ /* 0x000fe200047c1270 */
[----:B------:R-:W-:Y:S01]  /*38510*/  IMAD.WIDE R20, R0, 0x2, R12 ;  /* 0x0000000200147825 */ /* 0x000fe200078e020c */
[----:B------:R-:W-:-:S07]  /*38520*/  ISETP.LT.AND P4, PT, R26, c[0x0][0x178], !P0 ;  /* 0x00005e001a007a0c */ /* 0x000fce0004781270 */
[----:B--2---:R0:W-:Y:S01]  /*38530*/  @P5 STG.E.U16 [R16.64], R23 ;  /* 0x0000001710005986 */ /* 0x0041e2000c101506 */
[----:B------:R-:W-:-:S03]  /*38540*/  ISETP.LT.AND P5, PT, R6, c[0x0][0x178], !P0 ;  /* 0x00005e0006007a0c */ /* 0x000fc600047a1270 */
[----:B------:R-:W-:Y:S04]  /*38550*/  @P2 STG.E.U16 [R18.64], R4 ;  /* 0x0000000412002986 */ /* 0x000fe8000c101506 */
[----:B------:R3:W-:Y:S01]  /*38560*/  @P6 STG.E.U16 [R20.64], R22 ;  /* 0x0000001614006986 */ /* 0x0007e2000c101506 */
[----:B------:R-:W-:Y:S02]  /*38570*/  ISETP.LT.AND P6, PT, R7, c[0x0][0x178], !P0 ;  /* 0x00005e0007007a0c */ /* 0x000fe400047c1270 */
[----:B------:R-:W-:Y:S01]  /*38580*/  ISETP.LT.AND P0, PT, R28, c[0x0][0x178], !P3 ;  /* 0x00005e001c007a0c */ /* 0x000fe20005f01270 */
[----:B0-----:R-:W-:Y:S01]  /*38590*/  IMAD.WIDE R16, R0, 0x2, R8 ;  /* 0x0000000200107825 */ /* 0x001fe200078e0208 */
[----:B---3--:R-:W-:-:S03]  /*385a0*/  PRMT R20, R15, 0x7632, R20 ;  /* 0x000076320f147816 */ /* 0x008fc60000000014 */
[----:B------:R-:W-:Y:S01]  /*385b0*/  IMAD.WIDE R14, R0, 0x2, R10 ;  /* 0x00000002000e7825 */ /* 0x000fe200078e020a */
[----:B------:R-:W-:Y:S02]  /*385c0*/  PRMT R22, R4, 0x7632, R22 ;  /* 0x0000763204167816 */ /* 0x000fe40000000016 */
[C---:B------:R-:W-:Y:S01]  /*385d0*/  IADD3 R4, R0.reuse, c[0x0][0x198], RZ ;  /* 0x0000660000047a10 */ /* 0x040fe20007ffe0ff */
[----:B------:R-:W-:Y:S01]  /*385e0*/  IMAD.WIDE R18, R0, 0x2, R2 ;  /* 0x0000000200127825 */ /* 0x000fe200078e0202 */
[----:B------:R-:W-:Y:S01]  /*385f0*/  PRMT R21, R23, 0x7632, R21 ;  /* 0x0000763217157816 */ /* 0x000fe20000000015 */
[----:B------:R0:W-:Y:S01]  /*38600*/  @P4 STG.E.U16 [R14.64], R20 ;  /* 0x000000140e004986 */ /* 0x0001e2000c101506 */
[----:B------:R-:W-:-:S03]  /*38610*/  ISETP.LT.AND P4, PT, R26, c[0x0][0x178], !P3 ;  /* 0x00005e001a007a0c */ /* 0x000fc60005f81270 */
[----:B------:R-:W-:Y:S04]  /*38620*/  @P5 STG.E.U16 [R16.64], R21 ;  /* 0x0000001510005986 */ /* 0x000fe8000c101506 */
[----:B------:R1:W-:Y:S01]  /*38630*/  @P6 STG.E.U16 [R18.64], R22 ;  /* 0x0000001612006986 */ /* 0x0003e2000c101506 */
[----:B0-----:R-:W-:-:S05]  /*38640*/  IMAD.WIDE R14, R4, 0x2, R12 ;  /* 0x00000002040e7825 */ /* 0x001fca00078e020c */
[----:B------:R0:W-:Y:S01]  /*38650*/  @P0 STG.E.U16 [R14.64], R29 ;  /* 0x0000001d0e000986 */ /* 0x0001e2000c101506 */
[----:B-1----:R-:W-:Y:S01]  /*38660*/  PRMT R22, R29, 0x7632, R22 ;  /* 0x000076321d167816 */ /* 0x002fe20000000016 */
[C---:B------:R-:W-:Y:S01]  /*38670*/  IMAD.WIDE R16, R4.reuse, 0x2, R8 ;  /* 0x0000000204107825 */ /* 0x040fe200078e0208 */
[C---:B------:R-:W-:Y:S01]  /*38680*/  IADD3 R0, R4.reuse, c[0x0][0x198], RZ ;  /* 0x0000660004007a10 */ /* 0x040fe20007ffe0ff */
[----:B0-----:R-:W2:Y:S02]  /*38690*/  LDL.LU R29, [R1+0x394] ;  /* 0x00039400011d7983 */ /* 0x001ea40000300800 */
[----:B------:R-:W-:-:S04]  /*386a0*/  IMAD.WIDE R14, R4, 0x2, R10 ;  /* 0x00000002040e7825 */ /* 0x000fc800078e020a */
[----:B------:R-:W-:Y:S01]  /*386b0*/  IMAD.WIDE R18, R4, 0x2, R2 ;  /* 0x0000000204127825 */ /* 0x000fe200078e0202 */
[----:B----4-:R0:W-:Y:S01]  /*386c0*/  @P4 STG.E.U16 [R14.64], R5 ;  /* 0x000000050e004986 */ /* 0x0101e2000c101506 */
[----:B------:R-:W-:-:S03]  /*386d0*/  PRMT R4, R5, 0x7632, R4 ;  /* 0x0000763205047816 */ /* 0x000fc60000000004 */
[----:B0-----:R-:W3:Y:S01]  /*386e0*/  LDL R5, [R1+0x364] ;  /* 0x0003640001057983 */ /* 0x001ee20000100800 */
[----:B------:R-:W-:Y:S02]  /*386f0*/  ISETP.LT.AND P5, PT, R6, c[0x0][0x178], !P3 ;  /* 0x00005e0006007a0c */ /* 0x000fe40005fa1270 */
[----:B------:R-:W-:Y:S02]  /*38700*/  ISETP.LT.AND P3, PT, R7, c[0x0][0x178], !P3 ;  /* 0x00005e0007007a0c */ /* 0x000fe40005f61270 */
[----:B------:R-:W-:Y:S01]  /*38710*/  ISETP.LT.AND P6, PT, R28, c[0x0][0x178], !P1 ;  /* 0x00005e001c007a0c */ /* 0x000fe20004fc1270 */
[----:B------:R-:W-:Y:S01]  /*38720*/  IMAD.WIDE R20, R0, 0x2, R12 ;  /* 0x0000000200147825 */ /* 0x000fe200078e020c */
[----:B------:R-:W-:Y:S02]  /*38730*/  IADD3 R23, R24, 0x6e, RZ ;  /* 0x0000006e18177810 */ /* 0x000fe40007ffe0ff */
[----:B------:R-:W-:Y:S02]  /*38740*/  ISETP.LT.AND P4, PT, R26, c[0x0][0x178], !P1 ;  /* 0x00005e001a007a0c */ /* 0x000fe40004f81270 */
[----:B------:R-:W-:-:S03]  /*38750*/  ISETP.GE.AND P2, PT, R23, c[0x0][0x17c], PT ;  /* 0x00005f0017007a0c */ /* 0x000fc60003f46270 */
[----:B-----5:R0:W-:Y:S01]  /*38760*/  @P5 STG.E.U16 [R16.64], R27 ;  /* 0x0000001b10005986 */ /* 0x0201e2000c101506 */
[----:B------:R-:W-:-:S03]  /*38770*/  ISETP.LT.AND P5, PT, R6, c[0x0][0x178], !P1 ;  /* 0x00005e0006007a0c */ /* 0x000fc60004fa1270 */
[----:B------:R1:W-:Y:S04]  /*38780*/  @P3 STG.E.U16 [R18.64], R25 ;  /* 0x0000001912003986 */ /* 0x0003e8000c101506 */
[----:B------:R4:W-:Y:S01]  /*38790*/  @P6 STG.E.U16 [R20.64], R22 ;  /* 0x0000001614006986 */ /* 0x0009e2000c101506 */
[----:B------:R-:W-:Y:S02]  /*387a0*/  ISETP.LT.AND P6, PT, R7, c[0x0][0x178], !P1 ;  /* 0x00005e0007007a0c */ /* 0x000fe40004fc1270 */
[----:B------:R-:W-:Y:S01]  /*387b0*/  ISETP.LT.AND P1, PT, R28, c[0x0][0x178], !P2 ;  /* 0x00005e001c007a0c */ /* 0x000fe20005721270 */
[C---:B------:R-:W-:Y:S01]  /*387c0*/  IMAD.WIDE R14, R0.reuse, 0x2, R10 ;  /* 0x00000002000e7825 */ /* 0x040fe200078e020a */
[----:B------:R-:W5:Y:S03]  /*387d0*/  LDL.LU R6, [R1+0x344] ;  /* 0x0003440001067983 */ /* 0x000f660000300800 */
[----:B0-----:R-:W-:-:S04]  /*387e0*/  IMAD.WIDE R16, R0, 0x2, R8 ;  /* 0x0000000200107825 */ /* 0x001fc800078e0208 */
[C---:B-1----:R-:W-:Y:S01]  /*387f0*/  IMAD.WIDE R18, R0.reuse, 0x2, R2 ;  /* 0x0000000200127825 */ /* 0x042fe200078e0202 */
[----:B------:R-:W-:Y:S02]  /*38800*/  IADD3 R0, R0, c[0x0][0x198], RZ ;  /* 0x0000660000007a10 */ /* 0x000fe40007ffe0ff */
[----:B----4-:R-:W-:Y:S02]  /*38810*/  PRMT R21, R25, 0x7632, R21 ;  /* 0x0000763219157816 */ /* 0x010fe40000000015 */
[----:B------:R-:W4:Y:S01]  /*38820*/  LDL.LU R25, [R1+0xae8] ;  /* 0x000ae80001197983 */ /* 0x000f220000300800 */
[----:B------:R-:W-:Y:S02]  /*38830*/  PRMT R20, R27, 0x7632, R20 ;  /* 0x000076321b147816 */ /* 0x000fe40000000014 */
[C---:B------:R-:W-:Y:S01]  /*38840*/  IADD3 R23, R24.reuse, 0x6f, RZ ;  /* 0x0000006f18177810 */ /* 0x040fe20007ffe0ff */
[----:B------:R0:W-:Y:S01]  /*38850*/  @P4 STG.E.U16 [R14.64], R4 ;  /* 0x000000040e004986 */ /* 0x0001e2000c101506 */
[----:B------:R-:W-:-:S02]  /*38860*/  IADD3 R22, R24, 0x70, RZ ;  /* 0x0000007018167810 */ /* 0x000fc40007ffe0ff */
[----:B------:R-:W-:Y:S01]  /*38870*/  ISETP.LT.AND P4, PT, R26, c[0x0][0x178], !P2 ;  /* 0x00005e001a007a0c */ /* 0x000fe20005781270 */
[----:B------:R-:W-:Y:S01]  /*38880*/  @P5 STG.E.U16 [R16.64], R20 ;  /* 0x0000001410005986 */ /* 0x000fe2000c101506 */
[----:B------:R-:W-:Y:S02]  /*38890*/  ISETP.GE.AND P0, PT, R23, c[0x0][0x17c], PT ;  /* 0x00005f0017007a0c */ /* 0x000fe40003f06270 */
[----:B------:R-:W-:Y:S01]  /*388a0*/  ISETP.GE.AND P3, PT, R22, c[0x0][0x17c], PT ;  /* 0x00005f0016007a0c */ /* 0x000fe20003f66270 */
[----:B------:R-:W-:Y:S01]  /*388b0*/  @P6 STG.E.U16 [R18.64], R21 ;  /* 0x0000001512006986 */ /* 0x000fe2000c101506 */
[----:B0-----:R-:W-:Y:S01]  /*388c0*/  IMAD.WIDE R14, R0, 0x2, R12 ;  /* 0x00000002000e7825 */ /* 0x001fe200078e020c */
[----:B------:R-:W-:-:S04]  /*388d0*/  IADD3 R23, R24, 0x71, RZ ;  /* 0x0000007118177810 */ /* 0x000fc80007ffe0ff */
[----:B--2---:R0:W-:Y:S01]  /*388e0*/  @P1 STG.E.U16 [R14.64], R29 ;  /* 0x0000001d0e001986 */ /* 0x0041e2000c101506 */
[----:B------:R-:W-:Y:S02]  /*388f0*/  PRMT R22, R29, 0x7632, R22 ;  /* 0x000076321d167816 */ /* 0x000fe40000000016 */
[----:B------:R-:W-:Y:S01]  /*38900*/  ISETP.GE.AND P1, PT, R23, c[0x0][0x17c], PT ;  /* 0x00005f0017007a0c */ /* 0x000fe20003f26270 */
[----:B0-----:R-:W2:Y:S01]  /*38910*/  LDL.LU R29, [R1+0x308] ;  /* 0x00030800011d7983 */ /* 0x001ea20000300800 */
[----:B------:R-:W-:-:S03]  /*38920*/  IMAD.WIDE R14, R0, 0x2, R10 ;  /* 0x00000002000e7825 */ /* 0x000fc600078e020a */
[----:B------:R-:W2:Y:S04]  /*38930*/  LDL.LU R26, [R1+0x2f8] ;  /* 0x0002f800011a7983 */ /* 0x000ea80000300800 */
[----:B------:R-:W2:Y:S04]  /*38940*/  LDL.LU R27, [R1+0x18] ;  /* 0x00001800011b7983 */ /* 0x000ea80000300800 */
[----:B------:R0:W-:Y:S04]  /*38950*/  STL [R1+0x1108], R23 ;  /* 0x0011081701007387 */ /* 0x0001e80000100800 */
[----:B---3--:R1:W-:Y:S04]  /*38960*/  @P4 STG.E.U16 [R14.64], R5 ;  /* 0x000000050e004986 */ /* 0x0083e8000c101506 */
[----:B0-----:R-:W3:Y:S04]  /*38970*/  LDL R23, [R1+0xae4] ;  /* 0x000ae40001177983 */ /* 0x001ee80000100800 */
[----:B-1----:R-:W2:Y:S04]  /*38980*/  LDL.LU R5, [R1+0x1114] ;  /* 0x0011140001057983 */ /* 0x002ea80000300800 */
[----:B------:R-:W2:Y:S01]  /*38990*/  LDL.LU R15, [R1+0x364] ;  /* 0x00036400010f7983 */ /* 0x000ea20000300800 */
[----:B------:R-:W-:Y:S01]  /*389a0*/  ISETP.LT.AND P6, PT, R28, c[0x0][0x178], !P0 ;  /* 0x00005e001c007a0c */ /* 0x000fe200047c1270 */
[C---:B------:R-:W-:Y:S01]  /*389b0*/  IMAD.WIDE R16, R0.reuse, 0x2, R8 ;  /* 0x0000000200107825 */ /* 0x040fe200078e0208 */
[----:B------:R-:W-:-:S02]  /*389c0*/  IADD3 R4, R0, c[0x0][0x198], RZ ;  /* 0x0000660000047a10 */ /* 0x000fc40007ffe0ff */
[----:B----4-:R-:W-:Y:S02]  /*389d0*/  ISETP.LT.AND P5, PT, R25, c[0x0][0x178], !P2 ;  /* 0x00005e0019007a0c */ /* 0x010fe400057a1270 */
[----:B------:R-:W-:Y:S01]  /*389e0*/  ISETP.LT.AND P2, PT, R7, c[0x0][0x178], !P2 ;  /* 0x00005e0007007a0c */ /* 0x000fe20005741270 */
[----:B------:R-:W-:-:S04]  /*389f0*/  IMAD.WIDE R18, R0, 0x2, R2 ;  /* 0x0000000200127825 */ /* 0x000fc800078e0202 */
[----:B------:R-:W-:-:S06]  /*38a00*/  IMAD.WIDE R20, R4, 0x2, R12 ;  /* 0x0000000204147825 */ /* 0x000fcc00078e020c */
[----:B-----5:R0:W-:Y:S01]  /*38a10*/  @P5 STG.E.U16 [R16.64], R6 ;  /* 0x0000000610005986 */ /* 0x0201e2000c101506 */
[----:B------:R-:W-:Y:S01]  /*38a20*/  ISETP.LT.AND P5, PT, R25, c[0x0][0x178], !P0 ;  /* 0x00005e0019007a0c */ /* 0x000fe200047a1270 */
[----:B0-----:R-:W-:Y:S01]  /*38a30*/  IMAD.WIDE R16, R4, 0x2, R8 ;  /* 0x0000000204107825 */ /* 0x001fe200078e0208 */
[----:B---3--:R-:W-:Y:S01]  /*38a40*/  ISETP.LT.AND P4, PT, R23, c[0x0][0x178], !P0 ;  /* 0x00005e0017007a0c */ /* 0x008fe20004781270 */
[----:B--2---:R0:W-:Y:S01]  /*38a50*/  @P2 STG.E.U16 [R18.64], R5 ;  /* 0x0000000512002986 */ /* 0x0041e2000c101506 */
[----:B------:R-:W-:-:S03]  /*38a60*/  ISETP.LT.AND P2, PT, R28, c[0x0][0x178], !P3 ;  /* 0x00005e001c007a0c */ /* 0x000fc60005f41270 */
[----:B------:R1:W-:Y:S01]  /*38a70*/  @P6 STG.E.U16 [R20.64], R22 ;  /* 0x0000001614006986 */ /* 0x0003e2000c101506 */
[----:B------:R-:W-:Y:S02]  /*38a80*/  ISETP.LT.AND P6, PT, R7, c[0x0][0x178], !P0 ;  /* 0x00005e0007007a0c */ /* 0x000fe400047c1270 */
[----:B------:R-:W-:Y:S01]  /*38a90*/  PRMT R0, R15, 0x7632, R0 ;  /* 0x000076320f007816 */ /* 0x000fe20000000000 */
[----:B------:R-:W-:Y:S01]  /*38aa0*/  IMAD.WIDE R14, R4, 0x2, R10 ;  /* 0x00000002040e7825 */ /* 0x000fe200078e020a */
[----:B0-----:R-:W-:-:S04]  /*38ab0*/  PRMT R5, R6, 0x7632, R5 ;  /* 0x0000763206057816 */ /* 0x001fc80000000005 */
[----:B------:R-:W-:Y:S01]  /*38ac0*/  @P4 STG.E.U16 [R14.64], R0 ;  /* 0x000000000e004986 */ /* 0x000fe2000c101506 */
[----:B-1----:R-:W-:Y:S02]  /*38ad0*/  IADD3 R20, R4, c[0x0][0x198], RZ ;  /* 0x0000660004147a10 */ /* 0x002fe40007ffe0ff */
[----:B------:R-:W-:Y:S01]  /*38ae0*/  IADD3 R22, R24, 0x72, RZ ;  /* 0x0000007218167810 */ /* 0x000fe20007ffe0ff */
[----:B------:R-:W-:Y:S01]  /*38af0*/  IMAD.WIDE R18, R4, 0x2, R2 ;  /* 0x0000000204127825 */ /* 0x000fe200078e0202 */
[----:B------:R-:W-:Y:S01]  /*38b00*/  PRMT R21, R5, 0x7632, R21 ;  /* 0x0000763205157816 */ /* 0x000fe20000000015 */
[----:B------:R0:W-:Y:S01]  /*38b10*/  @P5 STG.E.U16 [R16.64], R5 ;  /* 0x0000000510005986 */ /* 0x0001e2000c101506 */
[----:B------:R-:W-:Y:S02]  /*38b20*/  ISETP.GE.AND P0, PT, R22, c[0x0][0x17c], PT ;  /* 0x00005f0016007a0c */ /* 0x000fe40003f06270 */
[----:B------:R-:W-:Y:S01]  /*38b30*/  IADD3 R22, R24, 0x73, RZ ;  /* 0x0000007318167810 */ /* 0x000fe20007ffe0ff */
[----:B------:R1:W-:Y:S01]  /*38b40*/  @P6 STG.E.U16 [R18.64], R21 ;  /* 0x0000001512006986 */ /* 0x0003e2000c101506 */
[----:B0-----:R-:W-:Y:S01]  /*38b50*/  IMAD.WIDE R4, R20, 0x2, R12 ;  /* 0x0000000214047825 */ /* 0x001fe200078e020c */
[----:B-1----:R-:W-:-:S04]  /*38b60*/  PRMT R21, R29, 0x7632, R21 ;  /* 0x000076321d157816 */ /* 0x002fc80000000015 */
[----:B------:R0:W-:Y:S01]  /*38b70*/  @P2 STG.E.U16 [R4.64], R29 ;  /* 0x0000001d04002986 */ /* 0x0001e2000c101506 */
[----:B------:R-:W-:-:S03]  /*38b80*/  ISETP.GE.AND P2, PT, R22, c[0x0][0x17c], PT ;  /* 0x00005f0016007a0c */ /* 0x000fc60003f46270 */
[----:B0-----:R-:W2:Y:S04]  /*38b90*/  LDL.LU R29, [R1+0x338] ;  /* 0x00033800011d7983 */ /* 0x001ea80000300800 */
[----:B------:R-:W3:Y:S01]  /*38ba0*/  LDL.LU R22, [R1+0x2e8] ;  /* 0x0002e80001167983 */ /* 0x000ee20000300800 */
[----:B------:R-:W-:Y:S02]  /*38bb0*/  ISETP.LT.AND P4, PT, R23, c[0x0][0x178], !P3 ;  /* 0x00005e0017007a0c */ /* 0x000fe40005f81270 */
[----:B------:R-:W-:Y:S02]  /*38bc0*/  ISETP.LT.AND P5, PT, R25, c[0x0][0x178], !P3 ;  /* 0x00005e0019007a0c */ /* 0x000fe40005fa1270 */
[----:B------:R-:W-:Y:S02]  /*38bd0*/  ISETP.LT.AND P6, PT, R28, c[0x0][0x178], !P1 ;  /* 0x00005e001c007a0c */ /* 0x000fe40004fc1270 */
[C---:B------:R-:W-:Y:S01]  /*38be0*/  IADD3 R0, R20.reuse, c[0x0][0x198], RZ ;  /* 0x0000660014007a10 */ /* 0x040fe20007ffe0ff */
[C---:B------:R-:W-:Y:S01]  /*38bf0*/  IMAD.WIDE R4, R20.reuse, 0x2, R10 ;  /* 0x0000000214047825 */ /* 0x040fe200078e020a */
[----:B------:R-:W-:Y:S01]  /*38c00*/  ISETP.LT.AND P3, PT, R7, c[0x0][0x178], !P3 ;  /* 0x00005e0007007a0c */ /* 0x000fe20005f61270 */
[----:B------:R-:W4:Y:S02]  /*38c10*/  LDL R6, [R1+0x328] ;  /* 0x0003280001067983 */ /* 0x000f240000100800 */
[----:B------:R-:W-:-:S04]  /*38c20*/  IMAD.WIDE R14, R20, 0x2, R8 ;  /* 0x00000002140e7825 */ /* 0x000fc800078e0208 */
[----:B------:R-:W-:Y:S01]  /*38c30*/  IMAD.WIDE R16, R20, 0x2, R2 ;  /* 0x0000000214107825 */ /* 0x000fe200078e0202 */
[----:B------:R0:W-:Y:S03]  /*38c40*/  @P4 STG.E.U16 [R4.64], R26 ;  /* 0x0000001a04004986 */ /* 0x0001e6000c101506 */
[----:B------:R-:W-:Y:S01]  /*38c50*/  IMAD.WIDE R18, R0, 0x2, R12 ;  /* 0x0000000200127825 */ /* 0x000fe200078e020c */
[----:B------:R-:W-:-:S03]  /*38c60*/  ISETP.LT.AND P4, PT, R23, c[0x0][0x178], !P1 ;  /* 0x00005e0017007a0c */ /* 0x000fc60004f81270 */
[----:B0-----:R-:W-:Y:S01]  /*38c70*/  IMAD.WIDE R4, R0, 0x2, R10 ;  /* 0x0000000200047825 */ /* 0x001fe200078e020a */
[----:B---3--:R0:W-:Y:S01]  /*38c80*/  @P5 STG.E.U16 [R14.64], R22 ;  /* 0x000000160e005986 */ /* 0x0081e2000c101506 */
[----:B------:R-:W-:-:S03]  /*38c90*/  ISETP.LT.AND P5, PT, R25, c[0x0][0x178], !P1 ;  /* 0x00005e0019007a0c */ /* 0x000fc60004fa1270 */
[----:B------:R1:W-:Y:S04]  /*38ca0*/  @P3 STG.E.U16 [R16.64], R27 ;  /* 0x0000001b10003986 */ /* 0x0003e8000c101506 */
[----:B------:R3:W-:Y:S01]  /*38cb0*/  @P6 STG.E.U16 [R18.64], R21 ;  /* 0x0000001512006986 */ /* 0x0007e2000c101506 */
[----:B------:R-:W-:Y:S02]  /*38cc0*/  ISETP.LT.AND P6, PT, R7, c[0x0][0x178], !P1 ;  /* 0x00005e0007007a0c */ /* 0x000fe40004fc1270 */
[----:B------:R-:W-:Y:S01]  /*38cd0*/  ISETP.LT.AND P1, PT, R28, c[0x0][0x178], !P0 ;  /* 0x00005e001c007a0c */ /* 0x000fe20004721270 */
[----:B0-----:R-:W-:Y:S01]  /*38ce0*/  IMAD.WIDE R14, R0, 0x2, R8 ;  /* 0x00000002000e7825 */ /* 0x001fe200078e0208 */
[----:B------:R-:W-:-:S03]  /*38cf0*/  PRMT R20, R22, 0x7632, R20 ;  /* 0x0000763216147816 */ /* 0x000fc60000000014 */
[----:B-1----:R-:W-:Y:S01]  /*38d00*/  IMAD.WIDE R16, R0, 0x2, R2 ;  /* 0x0000000200107825 */ /* 0x002fe200078e0202 */
[----:B---3--:R-:W-:Y:S02]  /*38d10*/  PRMT R19, R26, 0x7632, R19 ;  /* 0x000076321a137816 */ /* 0x008fe40000000013 */
[----:B------:R-:W-:Y:S01]  /*38d20*/  PRMT R21, R27, 0x7632, R21 ;  /* 0x000076321b157816 */ /* 0x000fe20000000015 */
[----:B------:R-:W3:Y:S01]  /*38d30*/  LDL.LU R26, [R1+0x8] ;  /* 0x00000800011a7983 */ /* 0x000ee20000300800 */
[----:B------:R-:W-:-:S03]  /*38d40*/  IADD3 R18, R0, c[0x0][0x198], RZ ;  /* 0x0000660000127a10 */ /* 0x000fc60007ffe0ff */
[----:B------:R0:W-:Y:S04]  /*38d50*/  @P4 STG.E.U16 [R4.64], R19 ;  /* 0x0000001304004986 */ /* 0x0001e8000c101506 */
[----:B------:R2:W-:Y:S04]  /*38d60*/  @P5 STG.E.U16 [R14.64], R20 ;  /* 0x000000140e005986 */ /* 0x0005e8000c101506 */
[----:B------:R1:W-:Y:S01]  /*38d70*/  @P6 STG.E.U16 [R16.64], R21 ;  /* 0x0000001510006986 */ /* 0x0003e2000c101506 */
[----:B0-----:R-:W-:-:S03]  /*38d80*/  IMAD.WIDE R4, R18, 0x2, R12 ;  /* 0x0000000212047825 */ /* 0x001fc600078e020c */
[----:B------:R-:W5:Y:S01]  /*38d90*/  LDL.LU R27, [R1+0x388] ;  /* 0x00038800011b7983 */ /* 0x000f620000300800 */
[----:B--2---:R-:W-:Y:S02]  /*38da0*/  PRMT R20, R29, 0x7632, R20 ;  /* 0x000076321d147816 */ /* 0x004fe40000000014 */
[----:B-1----:R-:W-:Y:S01]  /*38db0*/  IADD3 R21, R24, 0x75, RZ ;  /* 0x0000007518157810 */ /* 0x002fe20007ffe0ff */
[----:B------:R0:W-:Y:S03]  /*38dc0*/  @P1 STG.E.U16 [R4.64], R29 ;  /* 0x0000001d04001986 */ /* 0x0001e6000c101506 */
[----:B------:R-:W-:Y:S01]  /*38dd0*/  ISETP.GE.AND P1, PT, R21, c[0x0][0x17c], PT ;  /* 0x00005f0015007a0c */ /* 0x000fe20003f26270 */
[----:B0-----:R-:W2:Y:S04]  /*38de0*/  LDL.LU R29, [R1+0x378] ;  /* 0x00037800011d7983 */ /* 0x001ea80000300800 */
[----:B------:R-:W2:Y:S01]  /*38df0*/  LDL.LU R21, [R1+0x318] ;  /* 0x0003180001157983 */ /* 0x000ea20000300800 */
[----:B------:R-:W-:Y:S01]  /*38e00*/  ISETP.LT.AND P4, PT, R23, c[0x0][0x178], !P0 ;  /* 0x00005e0017007a0c */ /* 0x000fe20004781270 */
[----:B------:R-:W-:Y:S01]  /*38e10*/  IMAD.WIDE R4, R18, 0x2, R10 ;  /* 0x0000000212047825 */ /* 0x000fe200078e020a */
[----:B------:R-:W-:-:S02]  /*38e20*/  ISETP.LT.AND P5, PT, R25, c[0x0][0x178], !P0 ;  /* 0x00005e0019007a0c */ /* 0x000fc400047a1270 */
[----:B------:R-:W-:Y:S02]  /*38e30*/  ISETP.LT.AND P0, PT, R7, c[0x0][0x178], !P0 ;  /* 0x00005e0007007a0c */ /* 0x000fe40004701270 */
[----:B------:R-:W-:-:S07]  /*38e40*/  ISETP.LT.AND P6, PT, R28, c[0x0][0x178], !P2 ;  /* 0x00005e001c007a0c */ /* 0x000fce00057c1270 */
[----:B----4-:R0:W-:Y:S01]  /*38e50*/  @P4 STG.E.U16 [R4.64], R6 ;  /* 0x0000000604004986 */ /* 0x0101e2000c101506 */
[----:B------:R-:W-:-:S03]  /*38e60*/  IADD3 R0, R18, c[0x0][0x198], RZ ;  /* 0x0000660012007a10 */ /* 0x000fc60007ffe0ff */
[----:B0-----:R-:W4:Y:S04]  /*38e70*/  LDL.LU R6, [R1+0x1110] ;  /* 0x0011100001067983 */ /* 0x001f280000300800 */
[----:B------:R-:W4:Y:S01]  /*38e80*/  LDL.LU R4, [R1+0x328] ;  /* 0x0003280001047983 */ /* 0x000f220000300800 */
[----:B------:R-:W-:-:S04]  /*38e90*/  IMAD.WIDE R14, R18, 0x2, R8 ;  /* 0x00000002120e7825 */ /* 0x000fc800078e0208 */
[----:B------:R-:W-:-:S04]  /*38ea0*/  IMAD.WIDE R16, R18, 0x2, R2 ;  /* 0x0000000212107825 */ /* 0x000fc800078e0202 */
[----:B------:R-:W-:Y:S01]  /*38eb0*/  IMAD.WIDE R18, R0, 0x2, R12 ;  /* 0x0000000200127825 */ /* 0x000fe200078e020c */
[----:B--2---:R-:W-:Y:S04]  /*38ec0*/  @P5 STG.E.U16 [R14.64], R21 ;  /* 0x000000150e005986 */ /* 0x004fe8000c101506 */
[----:B---3--:R-:W-:Y:S04]  /*38ed0*/  @P0 STG.E.U16 [R16.64], R26 ;  /* 0x0000001a10000986 */ /* 0x008fe8000c101506 */
[----:B------:R0:W-:Y:S02]  /*38ee0*/  @P6 STG.E.U16 [R18.64], R20 ;  /* 0x0000001412006986 */ /* 0x0001e4000c101506 */
[----:B0-----:R-:W-:-:S02]  /*38ef0*/  PRMT R20, R26, 0x7632, R20 ;  /* 0x000076321a147816 */ /* 0x001fc40000000014 */
[----:B------:R-:W2:Y:S01]  /*38f00*/  LDL R26, [R1+0x358] ;  /* 0x00035800011a7983 */ /* 0x000ea20000100800 */
[----:B------:R-:W-:Y:S02]  /*38f10*/  IADD3 R22, R24, 0x74, RZ ;  /* 0x0000007418167810 */ /* 0x000fe40007ffe0ff */
[----:B------:R-:W-:Y:S02]  /*38f20*/  ISETP.LT.AND P0, PT, R23, c[0x0][0x178], !P2 ;  /* 0x00005e0017007a0c */ /* 0x000fe40005701270 */
[----:B------:R-:W-:Y:S02]  /*38f30*/  ISETP.LT.AND P4, PT, R25, c[0x0][0x178], !P2 ;  /* 0x00005e0019007a0c */ /* 0x000fe40005781270 */
[----:B------:R-:W-:Y:S01]  /*38f40*/  ISETP.GE.AND P3, PT, R22, c[0x0][0x17c], PT ;  /* 0x00005f0016007a0c */ /* 0x000fe20003f66270 */
[----:B------:R-:W-:Y:S01]  /*38f50*/  IMAD.WIDE R16, R0, 0x2, R10 ;  /* 0x0000000200107825 */ /* 0x000fe200078e020a */
[----:B------:R-:W-:Y:S02]  /*38f60*/  ISETP.LT.AND P2, PT, R7, c[0x0][0x178], !P2 ;  /* 0x00005e0007007a0c */ /* 0x000fe40005741270 */
[----:B----4-:R-:W-:Y:S01]  /*38f70*/  PRMT R22, R4, 0x7632, R22 ;  /* 0x0000763204167816 */ /* 0x010fe20000000016 */
[----:B------:R-:W-:Y:S01]  /*38f80*/  IMAD.WIDE R14, R0, 0x2, R8 ;  /* 0x00000002000e7825 */ /* 0x000fe200078e0208 */
[----:B------:R-:W-:-:S02]  /*38f90*/  ISETP.LT.AND P6, PT, R28, c[0x0][0x178], !P3 ;  /* 0x00005e001c007a0c */ /* 0x000fc40005fc1270 */
[----:B------:R-:W-:Y:S02]  /*38fa0*/  PRMT R5, R21, 0x7632, R5 ;  /* 0x0000763215057816 */ /* 0x000fe40000000005 */
[----:B------:R-:W-:Y:S02]  /*38fb0*/  ISETP.LT.AND P5, PT, R23, c[0x0][0x178], !P3 ;  /* 0x00005e0017007a0c */ /* 0x000fe40005fa1270 */
[C---:B------:R-:W-:Y:S01]  /*38fc0*/  IADD3 R4, R0.reuse, c[0x0][0x198], RZ ;  /* 0x0000660000047a10 */ /* 0x040fe20007ffe0ff */
[----:B------:R0:W-:Y:S01]  /*38fd0*/  @P0 STG.E.U16 [R16.64], R22 ;  /* 0x0000001610000986 */ /* 0x0001e2000c101506 */
[----:B------:R-:W-:-:S03]  /*38fe0*/  IMAD.WIDE R18, R0, 0x2, R2 ;  /* 0x0000000200127825 */ /* 0x000fc600078e0202 */
[----:B------:R1:W-:Y:S01]  /*38ff0*/  @P4 STG.E.U16 [R14.64], R5 ;  /* 0x000000050e004986 */ /* 0x0003e2000c101506 */
[----:B------:R-:W-:-:S03]  /*39000*/  ISETP.LT.AND P4, PT, R25, c[0x0][0x178], !P3 ;  /* 0x00005e0019007a0c */ /* 0x000fc60005f81270 */
[----:B------:R3:W-:Y:S04]  /*39010*/  @P2 STG.E.U16 [R18.64], R20 ;  /* 0x0000001412002986 */ /* 0x0007e8000c101506 */
[----:B0-----:R-:W4:Y:S01]  /*39020*/  LDL.LU R22, [R1+0xaec] ;  /* 0x000aec0001167983 */ /* 0x001f220000300800 */
[----:B------:R-:W-:-:S04]  /*39030*/  IMAD.WIDE R16, R4, 0x2, R12 ;  /* 0x0000000204107825 */ /* 0x000fc800078e020c */
[----:B-1----:R-:W-:Y:S01]  /*39040*/  IMAD.WIDE R14, R4, 0x2, R10 ;  /* 0x00000002040e7825 */ /* 0x002fe200078e020a */
[----:B-----5:R0:W-:Y:S01]  /*39050*/  @P6 STG.E.U16 [R16.64], R27 ;  /* 0x0000001b10006986 */ /* 0x0201e2000c101506 */
[----:B------:R-:W-:-:S03]  /*39060*/  IADD3 R21, R24, 0x76, RZ ;  /* 0x0000007618157810 */ /* 0x000fc60007ffe0ff */
[----:B------:R1:W-:Y:S01]  /*39070*/  @P5 STG.E.U16 [R14.64], R29 ;  /* 0x0000001d0e005986 */ /* 0x0003e2000c101506 */
[----:B---3--:R-:W-:Y:S02]  /*39080*/  PRMT R20, R27, 0x7632, R20 ;  /* 0x000076321b147816 */ /* 0x008fe40000000014 */
[----:B------:R-:W-:Y:S02]  /*39090*/  ISETP.GE.AND P0, PT, R21, c[0x0][0x17c], PT ;  /* 0x00005f0015007a0c */ /* 0x000fe40003f06270 */
[----:B------:R-:W-:Y:S01]  /*390a0*/  PRMT R21, R29, 0x7632, R21 ;  /* 0x000076321d157816 */ /* 0x000fe20000000015 */
[----:B0-----:R-:W3:Y:S01]  /*390b0*/  LDL.LU R27, [R1+0x398] ;  /* 0x00039800011b7983 */ /* 0x001ee20000300800 */
[----:B-1----:R-:W-:-:S03]  /*390c0*/  IMAD.WIDE R14, R4, 0x2, R8 ;  /* 0x00000002040e7825 */ /* 0x002fc600078e0208 */
[----:B------:R-:W5:Y:S04]  /*390d0*/  LDL.LU R7, [R1+0x368] ;  /* 0x0003680001077983 */ /* 0x000f680000300800 */
[----:B------:R-:W3:Y:S04]  /*390e0*/  LDL.LU R29, [R1+0x348] ;  /* 0x00034800011d7983 */ /* 0x000ee80000300800 */
[----:B--2---:R0:W-:Y:S04]  /*390f0*/  @P4 STG.E.U16 [R14.64], R26 ;  /* 0x0000001a0e004986 */ /* 0x0041e8000c101506 */
[----:B0-----:R-:W2:Y:S04]  /*39100*/  LDL.LU R26, [R1+0x110c] ;  /* 0x00110c00011a7983 */ /* 0x001ea80000300800 */
[----:B------:R-:W3:Y:S01]  /*39110*/  LDL.LU R15, [R1+0x358] ;  /* 0x00035800010f7983 */ /* 0x000ee20000300800 */
[----:B------:R-:W-:-:S02]  /*39120*/  IADD3 R0, R24, 0x77, RZ ;  /* 0x0000007718007810 */ /* 0x000fc40007ffe0ff */
[----:B------:R-:W-:Y:S02]  /*39130*/  ISETP.LT.AND P6, PT, R28, c[0x0][0x178], !P1 ;  /* 0x00005e001c007a0c */ /* 0x000fe40004fc1270 */
[----:B------:R-:W-:Y:S02]  /*39140*/  ISETP.GE.AND P2, PT, R0, c[0x0][0x17c], PT ;  /* 0x00005f0000007a0c */ /* 0x000fe40003f46270 */
[C---:B------:R-:W-:Y:S01]  /*39150*/  IADD3 R0, R4.reuse, c[0x0][0x198], RZ ;  /* 0x0000660004007a10 */ /* 0x040fe20007ffe0ff */
[----:B------:R-:W-:Y:S01]  /*39160*/  IMAD.WIDE R4, R4, 0x2, R2 ;  /* 0x0000000204047825 */ /* 0x000fe200078e0202 */
[----:B----4-:R-:W-:Y:S02]  /*39170*/  ISETP.LT.AND P3, PT, R22, c[0x0][0x178], !P3 ;  /* 0x00005e0016007a0c */ /* 0x010fe40005f61270 */
[----:B------:R-:W-:Y:S01]  /*39180*/  ISETP.LT.AND P5, PT, R23, c[0x0][0x178], !P1 ;  /* 0x00005e0017007a0c */ /* 0x000fe20004fa1270 */
[----:B------:R-:W-:-:S04]  /*39190*/  IMAD.WIDE R16, R0, 0x2, R12 ;  /* 0x0000000200107825 */ /* 0x000fc800078e020c */
[----:B------:R-:W-:Y:S01]  /*391a0*/  IMAD.WIDE R18, R0, 0x2, R10 ;  /* 0x0000000200127825 */ /* 0x000fe200078e020a */
[----:B------:R-:W-:-:S05]  /*391b0*/  ISETP.LT.AND P4, PT, R25, c[0x0][0x178], !P0 ;  /* 0x00005e0019007a0c */ /* 0x000fca0004781270 */
[----:B--2---:R0:W-:Y:S01]  /*391c0*/  @P3 STG.E.U16 [R4.64], R26 ;  /* 0x0000001a04003986 */ /* 0x0041e2000c101506 */
[----:B------:R-:W-:Y:S02]  /*391d0*/  ISETP.LT.AND P3, PT, R25, c[0x0][0x178], !P1 ;  /* 0x00005e0019007a0c */ /* 0x000fe40004f61270 */
[----:B------:R-:W-:Y:S01]  /*391e0*/  ISETP.LT.AND P1, PT, R22, c[0x0][0x178], !P1 ;  /* 0x00005e0016007a0c */ /* 0x000fe20004f21270 */
[----:B------:R3:W-:Y:S04]  /*391f0*/  @P6 STG.E.U16 [R16.64], R20 ;  /* 0x0000001410006986 */ /* 0x0007e8000c101506 */
[----:B------:R1:W-:Y:S01]  /*39200*/  @P5 STG.E.U16 [R18.64], R21 ;  /* 0x0000001512005986 */ /* 0x0003e2000c101506 */
[----:B0-----:R-:W-:Y:S01]  /*39210*/  IMAD.WIDE R4, R0, 0x2, R8 ;  /* 0x0000000200047825 */ /* 0x001fe200078e0208 */
[----:B------:R-:W-:-:S02]  /*39220*/  PRMT R26, R26, 0x7632, R26 ;  /* 0x000076321a1a7816 */ /* 0x000fc4000000001a */
[----:B---3--:R-:W-:Y:S01]  /*39230*/  PRMT R16, R15, 0x7632, R16 ;  /* 0x000076320f107816 */ /* 0x008fe20000000010 */
[----:B------:R-:W-:-:S04]  /*39240*/  IMAD.WIDE R14, R0, 0x2, R2 ;  /* 0x00000002000e7825 */ /* 0x000fc800078e0202 */
[----:B------:R-:W-:Y:S04]  /*39250*/  @P3 STG.E.U16 [R4.64], R16 ;  /* 0x0000001004003986 */ /* 0x000fe8000c101506 */
[----:B------:R0:W-:Y:S01]  /*39260*/  @P1 STG.E.U16 [R14.64], R26 ;  /* 0x0000001a0e001986 */ /* 0x0001e2000c101506 */
[----:B------:R-:W-:Y:S02]  /*39270*/  ISETP.LT.AND P6, PT, R28, c[0x0][0x178], !P0 ;  /* 0x00005e001c007a0c */ /* 0x000fe400047c1270 */
[----:B------:R-:W-:Y:S02]  /*39280*/  ISETP.LT.AND P5, PT, R23, c[0x0][0x178], !P0 ;  /* 0x00005e0017007a0c */ /* 0x000fe400047a1270 */
[----:B-1----:R-:W-:Y:S01]  /*39290*/  IADD3 R18, R0, c[0x0][0x198], RZ ;  /* 0x0000660000127a10 */ /* 0x002fe20007ffe0ff */
[----:B0-----:R-:W2:Y:S04]  /*392a0*/  LDL.LU R26, [R1+0xae4] ;  /* 0x000ae400011a7983 */ /* 0x001ea80000300800 */
[----:B------:R-:W-:-:S04]  /*392b0*/  IMAD.WIDE R4, R18, 0x2, R12 ;  /* 0x0000000212047825 */ /* 0x000fc800078e020c */
[----:B------:R-:W-:Y:S01]  /*392c0*/  IMAD.WIDE R14, R18, 0x2, R10 ;  /* 0x00000002120e7825 */ /* 0x000fe200078e020a */
[----:B------:R0:W-:Y:S01]  /*392d0*/  @P6 STG.E.U16 [R4.64], R27 ;  /* 0x0000001b04006986 */ /* 0x0001e2000c101506 */
[----:B------:R-:W-:-:S03]  /*392e0*/  ISETP.LT.AND P0, PT, R22, c[0x0][0x178], !P0 ;  /* 0x00005e0016007a0c */ /* 0x000fc60004701270 */
[----:B-----5:R1:W-:Y:S01]  /*392f0*/  @P5 STG.E.U16 [R14.64], R7 ;  /* 0x000000070e005986 */ /* 0x0203e2000c101506 */
[----:B------:R-:W-:Y:S02]  /*39300*/  ISETP.LT.AND P5, PT, R28, c[0x0][0x178], !P2 ;  /* 0x00005e001c007a0c */ /* 0x000fe400057a1270 */
[----:B------:R-:W-:Y:S02]  /*39310*/  IADD3 R17, R24, 0x78, RZ ;  /* 0x0000007818117810 */ /* 0x000fe40007ffe0ff */
[C---:B------:R-:W-:Y:S02]  /*39320*/  IADD3 R19, R18.reuse, c[0x0][0x198], RZ ;  /* 0x0000660012137a10 */ /* 0x040fe40007ffe0ff */
[----:B------:R-:W-:Y:S01]  /*39330*/  ISETP.GE.AND P3, PT, R17, c[0x0][0x17c], PT ;  /* 0x00005f0011007a0c */ /* 0x000fe20003f66270 */
[----:B------:R-:W-:Y:S01]  /*39340*/  IMAD.WIDE R16, R18, 0x2, R8 ;  /* 0x0000000212107825 */ /* 0x000fe200078e0208 */
[----:B------:R-:W-:Y:S02]  /*39350*/  IADD3 R0, R24, 0x79, RZ ;  /* 0x0000007918007810 */ /* 0x000fe40007ffe0ff */
[----:B------:R-:W-:Y:S01]  /*39360*/  PRMT R20, R27, 0x7632, R20 ;  /* 0x000076321b147816 */ /* 0x000fe20000000014 */
[----:B0-----:R-:W-:Y:S01]  /*39370*/  IMAD.WIDE R4, R18, 0x2, R2 ;  /* 0x0000000212047825 */ /* 0x001fe200078e0202 */
[----:B------:R-:W3:Y:S03]  /*39380*/  LDL.LU R27, [R1+0x30c] ;  /* 0x00030c00011b7983 */ /* 0x000ee60000300800 */
[----:B-1----:R-:W-:Y:S01]  /*39390*/  IMAD.WIDE R14, R19, 0x2, R12 ;  /* 0x00000002130e7825 */ /* 0x002fe200078e020c */
[----:B------:R-:W4:Y:S01]  /*393a0*/  LDL R23, [R1+0x2fc] ;  /* 0x0002fc0001177983 */ /* 0x000f220000100800 */
[----:B------:R-:W-:-:S02]  /*393b0*/  ISETP.GE.AND P1, PT, R0, c[0x0][0x17c], PT ;  /* 0x00005f0000007a0c */ /* 0x000fc40003f26270 */
[----:B------:R-:W-:Y:S01]  /*393c0*/  PRMT R0, R7, 0x7632, R0 ;  /* 0x0000763207007816 */ /* 0x000fe20000000000 */
[----:B------:R-:W-:Y:S04]  /*393d0*/  @P4 STG.E.U16 [R16.64], R29 ;  /* 0x0000001d10004986 */ /* 0x000fe8000c101506 */
[----:B------:R-:W-:Y:S04]  /*393e0*/  @P0 STG.E.U16 [R4.64], R6 ;  /* 0x0000000604000986 */ /* 0x000fe8000c101506 */
[----:B------:R-:W5:Y:S04]  /*393f0*/  LDL.LU R7, [R1+0x1c] ;  /* 0x00001c0001077983 */ /* 0x000f680000300800 */
[----:B------:R0:W-:Y:S04]  /*39400*/  @P5 STG.E.U16 [R14.64], R20 ;  /* 0x000000140e005986 */ /* 0x0001e8000c101506 */
[----:B0-----:R-:W5:Y:S01]  /*39410*/  LDL.LU R20, [R1+0x2ec] ;  /* 0x0002ec0001147983 */ /* 0x001f620000300800 */
[----:B------:R-:W-:Y:S01]  /*39420*/  ISETP.LT.AND P6, PT, R25, c[0x0][0x178], !P2 ;  /* 0x00005e0019007a0c */ /* 0x000fe200057c1270 */
[C---:B------:R-:W-:Y:S01]  /*39430*/  IMAD.WIDE R16, R19.reuse, 0x2, R10 ;  /* 0x0000000213107825 */ /* 0x040fe200078e020a */
[----:B------:R-:W-:Y:S01]  /*39440*/  PRMT R6, R6, 0x7632, R6 ;  /* 0x0000763206067816 */ /* 0x000fe20000000006 */
[----:B------:R-:W5:Y:S02]  /*39450*/  LDL.LU R21, [R1+0x33c] ;  /* 0x00033c0001157983 */ /* 0x000f640000300800 */
[----:B------:R-:W-:-:S04]  /*39460*/  IMAD.WIDE R4, R19, 0x2, R8 ;  /* 0x0000000213047825 */ /* 0x000fc800078e0208 */
[----:B------:R-:W-:Y:S01]  /*39470*/  IMAD.WIDE R14, R19, 0x2, R2 ;  /* 0x00000002130e7825 */ /* 0x000fe200078e0202 */
[----:B--2---:R-:W-:Y:S02]  /*39480*/  ISETP.LT.AND P4, PT, R26, c[0x0][0x178], !P2 ;  /* 0x00005e001a007a0c */ /* 0x004fe40005781270 */
[----:B------:R-:W-:Y:S02]  /*39490*/  ISETP.LT.AND P2, PT, R22, c[0x0][0x178], !P2 ;  /* 0x00005e0016007a0c */ /* 0x000fe40005741270 */
[----:B------:R-:W-:-:S09]  /*394a0*/  ISETP.LT.AND P5, PT, R26, c[0x0][0x178], !P3 ;  /* 0x00005e001a007a0c */ /* 0x000fd20005fa1270 */
[----:B------:R0:W-:Y:S01]  /*394b0*/  @P4 STG.E.U16 [R16.64], R0 ;  /* 0x0000000010004986 */ /* 0x0001e2000c101506 */
[----:B------:R-:W-:Y:S02]  /*394c0*/  ISETP.LT.AND P4, PT, R28, c[0x0][0x178], !P3 ;  /* 0x00005e001c007a0c */ /* 0x000fe40005f81270 */
[----:B0-----:R-:W-:Y:S02]  /*394d0*/  PRMT R16, R29, 0x7632, R16 ;  /* 0x000076321d107816 */ /* 0x001fe40000000010 */
[----:B------:R-:W-:Y:S01]  /*394e0*/  IADD3 R0, R19, c[0x0][0x198], RZ ;  /* 0x0000660013007a10 */ /* 0x000fe20007ffe0ff */
[----:B------:R-:W2:Y:S04]  /*394f0*/  LDL.LU R29, [R1+0x32c] ;  /* 0x00032c00011d7983 */ /* 0x000ea80000300800 */
[----:B------:R0:W-:Y:S01]  /*39500*/  @P6 STG.E.U16 [R4.64], R16 ;  /* 0x0000001004006986 */ /* 0x0001e2000c101506 */
[----:B------:R-:W-:-:S02]  /*39510*/  ISETP.LT.AND P6, PT, R25, c[0x0][0x178], !P3 ;  /* 0x00005e0019007a0c */ /* 0x000fc40005fc1270 */
[----:B------:R-:W-:Y:S01]  /*39520*/  ISETP.LT.AND P3, PT, R22, c[0x0][0x178], !P3 ;  /* 0x00005e0016007a0c */ /* 0x000fe20005f61270 */
[----:B------:R1:W-:Y:S01]  /*39530*/  @P2 STG.E.U16 [R14.64], R6 ;  /* 0x000000060e002986 */ /* 0x0003e2000c101506 */
[----:B0-----:R-:W-:-:S04]  /*39540*/  IMAD.WIDE R4, R0, 0x2, R12 ;  /* 0x0000000200047825 */ /* 0x001fc800078e020c */
[C---:B-1----:R-:W-:Y:S01]  /*39550*/  IMAD.WIDE R14, R0.reuse, 0x2, R10 ;  /* 0x00000002000e7825 */ /* 0x042fe200078e020a */
[----:B---3--:R0:W-:Y:S04]  /*39560*/  @P4 STG.E.U16 [R4.64], R27 ;  /* 0x0000001b04004986 */ /* 0x0081e8000c101506 */
[----:B----4-:R1:W-:Y:S01]  /*39570*/  @P5 STG.E.U16 [R14.64], R23 ;  /* 0x000000170e005986 */ /* 0x0103e2000c101506 */
[----:B0-----:R-:W-:-:S04]  /*39580*/  IMAD.WIDE R4, R0, 0x2, R8 ;  /* 0x0000000200047825 */ /* 0x001fc800078e0208 */
[----:B-1----:R-:W-:Y:S01]  /*39590*/  IMAD.WIDE R14, R0, 0x2, R2 ;  /* 0x00000002000e7825 */ /* 0x002fe200078e0202 */
[----:B-----5:R-:W-:Y:S04]  /*395a0*/  @P6 STG.E.U16 [R4.64], R20 ;  /* 0x0000001404006986 */ /* 0x020fe8000c101506 */
[----:B------:R-:W3:Y:S04]  /*395b0*/  LDL.LU R23, [R1+0x1108] ;  /* 0x0011080001177983 */ /* 0x000ee80000300800 */
[----:B------:R0:W-:Y:S04]  /*395c0*/  @P3 STG.E.U16 [R14.64], R7 ;  /* 0x000000070e003986 */ /* 0x0001e8000c101506 */
[----:B0-----:R-:W4:Y:S01]  /*395d0*/  LDL.LU R15, [R1+0x2fc] ;  /* 0x0002fc00010f7983 */ /* 0x001f220000300800 */
[----:B------:R-:W-:-:S04]  /*395e0*/  IADD3 R6, R24, 0x7c, RZ ;  /* 0x0000007c18067810 */ /* 0x000fc80007ffe0ff */
[----:B------:R-:W-:Y:S02]  /*395f0*/  ISETP.GE.AND P4, PT, R6, c[0x0][0x17c], PT ;  /* 0x00005f0006007a0c */ /* 0x000fe40003f86270 */
[----:B------:R-:W-:Y:S02]  /*39600*/  PRMT R6, R27, 0x7632, R6 ;  /* 0x000076321b067816 */ /* 0x000fe40000000006 */
[----:B------:R-:W5:Y:S01]  /*39610*/  LDL.LU R27, [R1+0x31c] ;  /* 0x00031c00011b7983 */ /* 0x000f620000300800 */
[----:B------:R-:W-:Y:S02]  /*39620*/  ISETP.LT.AND P5, PT, R28, c[0x0][0x178], !P1 ;  /* 0x00005e001c007a0c */ /* 0x000fe40004fa1270 */
[----:B------:R-:W-:Y:S02]  /*39630*/  IADD3 R0, R0, c[0x0][0x198], RZ ;  /* 0x0000660000007a10 */ /* 0x000fe40007ffe0ff */
[----:B------:R-:W-:Y:S02]  /*39640*/  ISETP.LT.AND P6, PT, R26, c[0x0][0x178], !P1 ;  /* 0x00005e001a007a0c */ /* 0x000fe40004fc1270 */
[----:B------:R-:W-:Y:S01]  /*39650*/  ISETP.LT.AND P3, PT, R25, c[0x0][0x178], !P1 ;  /* 0x00005e0019007a0c */ /* 0x000fe20004f61270 */
[----:B------:R-:W-:Y:S01]  /*39660*/  IMAD.WIDE R4, R0, 0x2, R12 ;  /* 0x0000000200047825 */ /* 0x000fe200078e020c */
[----:B------:R-:W-:-:S02]  /*39670*/  IADD3 R18, R24, 0x7a, RZ ;  /* 0x0000007a18127810 */ /* 0x000fc40007ffe0ff */
[----:B------:R-:W-:Y:S02]  /*39680*/  IADD3 R16, R24, 0x7b, RZ ;  /* 0x0000007b18107810 */ /* 0x000fe40007ffe0ff */
[----:B------:R-:W-:Y:S01]  /*39690*/  ISETP.GE.AND P0, PT, R18, c[0x0][0x17c], PT ;  /* 0x00005f0012007a0c */ /* 0x000fe20003f06270 */
[----:B------:R0:W-:Y:S01]  /*396a0*/  @P5 STG.E.U16 [R4.64], R6 ;  /* 0x0000000604005986 */ /* 0x0001e2000c101506 */
[----:B------:R-:W-:Y:S02]  /*396b0*/  ISETP.GE.AND P2, PT, R16, c[0x0][0x17c], PT ;  /* 0x00005f0010007a0c */ /* 0x000fe40003f46270 */
[----:B------:R-:W-:Y:S02]  /*396c0*/  PRMT R16, R20, 0x7632, R16 ;  /* 0x0000763214107816 */ /* 0x000fe40000000010 */
[----:B------:R-:W-:Y:S01]  /*396d0*/  ISETP.LT.AND P1, PT, R22, c[0x0][0x178], !P1 ;  /* 0x00005e0016007a0c */ /* 0x000fe20004f21270 */
[----:B------:R-:W2:Y:S01]  /*396e0*/  LDL.LU R20, [R1+0xc] ;  /* 0x00000c0001147983 */ /* 0x000ea20000300800 */
[----:B------:R-:W-:Y:S01]  /*396f0*/  ISETP.LT.AND P5, PT, R28, c[0x0][0x178], !P0 ;  /* 0x00005e001c007a0c */ /* 0x000fe200047a1270 */
[----:B0-----:R-:W-:Y:S01]  /*39700*/  IMAD.WIDE R4, R0, 0x2, R8 ;  /* 0x0000000200047825 */ /* 0x001fe200078e0208 */
[----:B------:R-:W-:-:S02]  /*39710*/  PRMT R6, R7, 0x7632, R6 ;  /* 0x0000763207067816 */ /* 0x000fc40000000006 */
[----:B------:R-:W3:Y:S01]  /*39720*/  LDL.LU R7, [R1+0x1104] ;  /* 0x0011040001077983 */ /* 0x000ee20000300800 */
[----:B----4-:R-:W-:Y:S01]  /*39730*/  PRMT R17, R15, 0x7632, R17 ;  /* 0x000076320f117816 */ /* 0x010fe20000000011 */
[----:B------:R-:W-:-:S05]  /*39740*/  IMAD.WIDE R14, R0, 0x2, R10 ;  /* 0x00000002000e7825 */ /* 0x000fca00078e020a */
[----:B------:R0:W-:Y:S04]  /*39750*/  @P6 STG.E.U16 [R14.64], R17 ;  /* 0x000000110e006986 */ /* 0x0001e8000c101506 */
[----:B------:R1:W-:Y:S01]  /*39760*/  @P3 STG.E.U16 [R4.64], R16 ;  /* 0x0000001004003986 */ /* 0x0003e2000c101506 */
[----:B------:R-:W-:Y:S02]  /*39770*/  ISETP.LT.AND P3, PT, R26, c[0x0][0x178], !P0 ;  /* 0x00005e001a007a0c */ /* 0x000fe40004761270 */
[----:B------:R-:W-:Y:S02]  /*39780*/  ISETP.LT.AND P6, PT, R25, c[0x0][0x178], !P0 ;  /* 0x00005e0019007a0c */ /* 0x000fe400047c1270 */
[C---:B0-----:R-:W-:Y:S01]  /*39790*/  IADD3 R17, R0.reuse, c[0x0][0x198], RZ ;  /* 0x0000660000117a10 */ /* 0x041fe20007ffe0ff */
[----:B------:R-:W-:Y:S01]  /*397a0*/  IMAD.WIDE R14, R0, 0x2, R2 ;  /* 0x00000002000e7825 */ /* 0x000fe200078e0202 */
[----:B------:R-:W-:-:S03]  /*397b0*/  IADD3 R0, R24, 0x7d, RZ ;  /* 0x0000007d18007810 */ /* 0x000fc60007ffe0ff */
[----:B-1----:R-:W-:Y:S01]  /*397c0*/  IMAD.WIDE R4, R17, 0x2, R12 ;  /* 0x0000000211047825 */ /* 0x002fe200078e020c */
[----:B------:R0:W-:Y:S01]  /*397d0*/  @P1 STG.E.U16 [R14.64], R6 ;  /* 0x000000060e001986 */ /* 0x0001e2000c101506 */
[----:B------:R-:W-:-:S03]  /*397e0*/  ISETP.GE.AND P1, PT, R0, c[0x0][0x17c], PT ;  /* 0x00005f0000007a0c */ /* 0x000fc60003f26270 */
[----:B------:R1:W-:Y:S01]  /*397f0*/  @P5 STG.E.U16 [R4.64], R21 ;  /* 0x0000001504005986 */ /* 0x0003e2000c101506 */
[----:B--2---:R-:W-:Y:S01]  /*39800*/  PRMT R0, R29, 0x7632, R0 ;  /* 0x000076321d007816 */ /* 0x004fe20000000000 */
[----:B0-----:R-:W-:-:S04]  /*39810*/  IMAD.WIDE R14, R17, 0x2, R10 ;  /* 0x00000002110e7825 */ /* 0x001fc800078e020a */
[----:B-1----:R-:W-:Y:S01]  /*39820*/  IMAD.WIDE R4, R17, 0x2, R8 ;  /* 0x0000000211047825 */ /* 0x002fe200078e0208 */
[----:B------:R0:W-:Y:S01]  /*39830*/  @P3 STG.E.U16 [R14.64], R29 ;  /* 0x0000001d0e003986 */ /* 0x0001e2000c101506 */
[----:B-----5:R-:W-:-:S03]  /*39840*/  PRMT R18, R27, 0x7632, R18 ;  /* 0x000076321b127816 */ /* 0x020fc60000000012 */
[----:B------:R1:W-:Y:S04]  /*39850*/  @P6 STG.E.U16 [R4.64], R27 ;  /* 0x0000001b04006986 */ /* 0x0003e8000c101506 */
[----:B0-----:R-:W2:Y:S04]  /*39860*/  LDL.LU R29, [R1+0x38c] ;  /* 0x00038c00011d7983 */ /* 0x001ea80000300800 */
[----:B-1----:R-:W4:Y:S01]  /*39870*/  LDL R27, [R1+0x37c] ;  /* 0x00037c00011b7983 */ /* 0x002f220000100800 */
[----:B------:R-:W-:Y:S02]  /*39880*/  ISETP.LT.AND P0, PT, R22, c[0x0][0x178], !P0 ;  /* 0x00005e0016007a0c */ /* 0x000fe40004701270 */
[----:B------:R-:W-:-:S02]  /*39890*/  ISETP.LT.AND P5, PT, R28, c[0x0][0x178], !P2 ;  /* 0x00005e001c007a0c */ /* 0x000fc400057a1270 */
[C---:B------:R-:W-:Y:S02]  /*398a0*/  IADD3 R6, R17.reuse, c[0x0][0x198], RZ ;  /* 0x0000660011067a10 */ /* 0x040fe40007ffe0ff */
[----:B------:R-:W-:Y:S01]  /*398b0*/  ISETP.LT.AND P6, PT, R26, c[0x0][0x178], !P2 ;  /* 0x00005e001a007a0c */ /* 0x000fe200057c1270 */
[----:B------:R-:W-:Y:S01]  /*398c0*/  IMAD.WIDE R4, R17, 0x2, R2 ;  /* 0x0000000211047825 */ /* 0x000fe200078e0202 */
[----:B------:R-:W-:Y:S02]  /*398d0*/  ISETP.LT.AND P3, PT, R25, c[0x0][0x178], !P2 ;  /* 0x00005e0019007a0c */ /* 0x000fe40005761270 */
[----:B------:R-:W-:Y:S01]  /*398e0*/  ISETP.LT.AND P2, PT, R22, c[0x0][0x178], !P2 ;  /* 0x00005e0016007a0c */ /* 0x000fe20005741270 */
[----:B------:R-:W-:Y:S01]  /*398f0*/  IMAD.WIDE R14, R6, 0x2, R12 ;  /* 0x00000002060e7825 */ /* 0x000fe200078e020c */
[----:B------:R-:W-:Y:S01]  /*39900*/  PRMT R16, R21, 0x7632, R16 ;  /* 0x0000763215107816 */ /* 0x000fe20000000010 */
[----:B------:R0:W-:Y:S01]  /*39910*/  @P0 STG.E.U16 [R4.64], R20 ;  /* 0x0000001404000986 */ /* 0x0001e2000c101506 */
[----:B------:R-:W-:-:S03]  /*39920*/  PRMT R19, R20, 0x7632, R19 ;  /* 0x0000763214137816 */ /* 0x000fc60000000013 */
[----:B------:R1:W-:Y:S01]  /*39930*/  @P5 STG.E.U16 [R14.64], R16 ;  /* 0x000000100e005986 */ /* 0x0003e2000c101506 */
[----:B------:R-:W-:-:S03]  /*39940*/  ISETP.LT.AND P5, PT, R28, c[0x0][0x178], !P4 ;  /* 0x00005e001c007a0c */ /* 0x000fc600067a1270 */
[----:B------:R-:W5:Y:S01]  /*39950*/  LDL.LU R21, [R1+0x35c] ;  /* 0x00035c0001157983 */ /* 0x000f620000300800 */
[----:B0-----:R-:W-:-:S04]  /*39960*/  IMAD.WIDE R4, R6, 0x2, R10 ;  /* 0x0000000206047825 */ /* 0x001fc800078e020a */
[C---:B-1----:R-:W-:Y:S01]  /*39970*/  IMAD.WIDE R14, R6.reuse, 0x2, R8 ;  /* 0x00000002060e7825 */ /* 0x042fe200078e0208 */
[----:B------:R0:W-:Y:S03]  /*39980*/  @P6 STG.E.U16 [R4.64], R0 ;  /* 0x0000000004006986 */ /* 0x0001e6000c101506 */
[C---:B------:R-:W-:Y:S01]  /*39990*/  IMAD.WIDE R16, R6.reuse, 0x2, R2 ;  /* 0x0000000206107825 */ /* 0x040fe200078e0202 */
[----:B------:R1:W-:Y:S01]  /*399a0*/  @P3 STG.E.U16 [R14.64], R18 ;  /* 0x000000120e003986 */ /* 0x0003e2000c101506 */
[----:B------:R-:W-:-:S03]  /*399b0*/  IADD3 R6, R6, c[0x0][0x198], RZ ;  /* 0x0000660006067a10 */ /* 0x000fc60007ffe0ff */
[----:B------:R-:W-:Y:S01]  /*399c0*/  @P2 STG.E.U16 [R16.64], R19 ;  /* 0x0000001310002986 */ /* 0x000fe2000c101506 */
[----:B------:R-:W-:Y:S02]  /*399d0*/  ISETP.LT.AND P2, PT, R26, c[0x0][0x178], !P4 ;  /* 0x00005e001a007a0c */ /* 0x000fe40006741270 */
[----:B------:R-:W-:Y:S01]  /*399e0*/  IADD3 R20, R24, 0x7e, RZ ;  /* 0x0000007e18147810 */ /* 0x000fe20007ffe0ff */
[----:B0-----:R-:W-:-:S03]  /*399f0*/  IMAD.WIDE R4, R6, 0x2, R12 ;  /* 0x0000000206047825 */ /* 0x001fc600078e020c */
[----:B------:R-:W-:Y:S01]  /*39a00*/  ISETP.GE.AND P0, PT, R20, c[0x0][0x17c], PT ;  /* 0x00005f0014007a0c */ /* 0x000fe20003f06270 */
[----:B-1----:R-:W-:Y:S01]  /*39a10*/  IMAD.WIDE R14, R6, 0x2, R10 ;  /* 0x00000002060e7825 */ /* 0x002fe200078e020a */
[----:B------:R-:W-:Y:S02]  /*39a20*/  IADD3 R20, R24, 0x7f, RZ ;  /* 0x0000007f18147810 */ /* 0x000fe40007ffe0ff */
[----:B------:R-:W3:Y:S04]  /*39a30*/  LDL.LU R24, [R1+0x39c] ;  /* 0x00039c0001187983 */ /* 0x000ee80000300800 */
[----:B--2---:R0:W-:Y:S01]  /*39a40*/  @P5 STG.E.U16 [R4.64], R29 ;  /* 0x0000001d04005986 */ /* 0x0041e2000c101506 */
[----:B------:R-:W-:Y:S02]  /*39a50*/  ISETP.GE.AND P5, PT, R20, c[0x0][0x17c], PT ;  /* 0x00005f0014007a0c */ /* 0x000fe40003fa6270 */
[----:B------:R-:W-:Y:S01]  /*39a60*/  PRMT R20, R29, 0x7632, R20 ;  /* 0x000076321d147816 */ /* 0x000fe20000000014 */
[----:B----4-:R1:W-:Y:S04]  /*39a70*/  @P2 STG.E.U16 [R14.64], R27 ;  /* 0x0000001b0e002986 */ /* 0x0103e8000c101506 */
[----:B0-----:R-:W2:Y:S04]  /*39a80*/  LDL.LU R29, [R1+0x36c] ;  /* 0x00036c00011d7983 */ /* 0x001ea80000300800 */
[----:B-1----:R-:W4:Y:S04]  /*39a90*/  LDL.LU R27, [R1+0x1100] ;  /* 0x00110000011b7983 */ /* 0x002f280000300800 */
[----:B------:R-:W2:Y:S01]  /*39aa0*/  LDL.LU R15, [R1+0x37c] ;  /* 0x00037c00010f7983 */ /* 0x000ea20000300800 */
[----:B------:R-:W-:-:S02]  /*39ab0*/  ISETP.LT.AND P3, PT, R25, c[0x0][0x178], !P4 ;  /* 0x00005e0019007a0c */ /* 0x000fc40006761270 */
[----:B------:R-:W-:Y:S01]  /*39ac0*/  ISETP.LT.AND P4, PT, R22, c[0x0][0x178], !P4 ;  /* 0x00005e0016007a0c */ /* 0x000fe20006781270 */
[----:B------:R-:W-:-:S04]  /*39ad0*/  IMAD.WIDE R4, R6, 0x2, R8 ;  /* 0x0000000206047825 */ /* 0x000fc800078e0208 */
[----:B------:R-:W-:Y:S01]  /*39ae0*/  IMAD.WIDE R16, R6, 0x2, R2 ;  /* 0x0000000206107825 */ /* 0x000fe200078e0202 */
[----:B------:R-:W-:-:S05]  /*39af0*/  ISETP.LT.AND P6, PT, R28, c[0x0][0x178], !P1 ;  /* 0x00005e001c007a0c */ /* 0x000fca0004fc1270 */
[----:B-----5:R0:W-:Y:S01]  /*39b00*/  @P3 STG.E.U16 [R4.64], R21 ;  /* 0x0000001504003986 */ /* 0x0201e2000c101506 */
[----:B------:R-:W-:Y:S02]  /*39b10*/  ISETP.LT.AND P3, PT, R28, c[0x0][0x178], !P0 ;  /* 0x00005e001c007a0c */ /* 0x000fe40004761270 */
[----:B------:R-:W-:-:S05]  /*39b20*/  IADD3 R0, R6, c[0x0][0x198], RZ ;  /* 0x0000660006007a10 */ /* 0x000fca0007ffe0ff */
[----:B------:R-:W-:Y:S01]  /*39b30*/  IMAD.WIDE R18, R0, 0x2, R12 ;  /* 0x0000000200127825 */ /* 0x000fe200078e020c */
[----:B------:R-:W-:Y:S01]  /*39b40*/  ISETP.LT.AND P2, PT, R26, c[0x0][0x178], !P1 ;  /* 0x00005e001a007a0c */ /* 0x000fe20004f41270 */
[----:B----4-:R1:W-:Y:S01]  /*39b50*/  @P4 STG.E.U16 [R16.64], R27 ;  /* 0x0000001b10004986 */ /* 0x0103e2000c101506 */
[----:B------:R-:W-:-:S03]  /*39b60*/  ISETP.LT.AND P4, PT, R28, c[0x0][0x178], !P5 ;  /* 0x00005e001c007a0c */ /* 0x000fc60006f81270 */
[----:B------:R-:W4:Y:S04]  /*39b70*/  LDL.LU R28, [R1+0x34c] ;  /* 0x00034c00011c7983 */ /* 0x000f280000300800 */
[----:B------:R5:W-:Y:S01]  /*39b80*/  @P6 STG.E.U16 [R18.64], R20 ;  /* 0x0000001412006986 */ /* 0x000be2000c101506 */
[----:B------:R-:W-:Y:S02]  /*39b90*/  ISETP.LT.AND P6, PT, R25, c[0x0][0x178], !P1 ;  /* 0x00005e0019007a0c */ /* 0x000fe40004fc1270 */
[----:B------:R-:W-:Y:S02]  /*39ba0*/  ISETP.LT.AND P1, PT, R22, c[0x0][0x178], !P1 ;  /* 0x00005e0016007a0c */ /* 0x000fe40004f21270 */
[----:B---3--:R-:W-:Y:S02]  /*39bb0*/  PRMT R23, R21, 0x7632, R23 ;  /* 0x0000763215177816 */ /* 0x008fe40000000017 */
[C---:B0-----:R-:W-:Y:S01]  /*39bc0*/  IADD3 R21, R0.reuse, c[0x0][0x198], RZ ;  /* 0x0000660000157a10 */ /* 0x041fe20007ffe0ff */
[----:B------:R-:W-:Y:S01]  /*39bd0*/  IMAD.WIDE R4, R0, 0x2, R10 ;  /* 0x0000000200047825 */ /* 0x000fe200078e020a */
[----:B--2---:R-:W-:-:S02]  /*39be0*/  PRMT R6, R15, 0x7632, R6 ;  /* 0x000076320f067816 */ /* 0x004fc40000000006 */
[----:B-1----:R-:W-:Y:S01]  /*39bf0*/  PRMT R27, R27, 0x7632, R27 ;  /* 0x000076321b1b7816 */ /* 0x002fe2000000001b */
[----:B------:R-:W-:-:S04]  /*39c00*/  IMAD.WIDE R14, R0, 0x2, R8 ;  /* 0x00000002000e7825 */ /* 0x000fc800078e0208 */
[----:B------:R-:W-:Y:S01]  /*39c10*/  IMAD.WIDE R16, R0, 0x2, R2 ;  /* 0x0000000200107825 */ /* 0x000fe200078e0202 */
[----:B------:R-:W-:Y:S03]  /*39c20*/  @P2 STG.E.U16 [R4.64], R6 ;  /* 0x0000000604002986 */ /* 0x000fe6000c101506 */
[----:B-----5:R-:W-:Y:S01]  /*39c30*/  IMAD.WIDE R18, R21, 0x2, R12 ;  /* 0x0000000215127825 */ /* 0x020fe200078e020c */
[----:B------:R0:W-:Y:S01]  /*39c40*/  @P6 STG.E.U16 [R14.64], R23 ;  /* 0x000000170e006986 */ /* 0x0001e2000c101506 */
[----:B------:R-:W-:-:S03]  /*39c50*/  ISETP.LT.AND P2, PT, R26, c[0x0][0x178], !P0 ;  /* 0x00005e001a007a0c */ /* 0x000fc60004741270 */
[----:B------:R4:W-:Y:S04]  /*39c60*/  @P1 STG.E.U16 [R16.64], R27 ;  /* 0x0000001b10001986 */ /* 0x0009e8000c101506 */
[----:B------:R1:W-:Y:S01]  /*39c70*/  @P3 STG.E.U16 [R18.64], R24 ;  /* 0x0000001812003986 */ /* 0x0003e2000c101506 */
[C---:B------:R-:W-:Y:S02]  /*39c80*/  ISETP.LT.AND P3, PT, R25.reuse, c[0x0][0x178], !P0 ;  /* 0x00005e0019007a0c */ /* 0x040fe40004761270 */
[----:B------:R-:W-:Y:S02]  /*39c90*/  ISETP.LT.AND P0, PT, R22, c[0x0][0x178], !P0 ;  /* 0x00005e0016007a0c */ /* 0x000fe40004701270 */
[----:B------:R-:W-:Y:S02]  /*39ca0*/  ISETP.LT.AND P6, PT, R26, c[0x0][0x178], !P5 ;  /* 0x00005e001a007a0c */ /* 0x000fe40006fc1270 */
[----:B------:R-:W-:-:S02]  /*39cb0*/  ISETP.LT.AND P1, PT, R25, c[0x0][0x178], !P5 ;  /* 0x00005e0019007a0c */ /* 0x000fc40006f21270 */
[C---:B------:R-:W-:Y:S02]  /*39cc0*/  IADD3 R25, R21.reuse, c[0x0][0x198], RZ ;  /* 0x0000660015197a10 */ /* 0x040fe40007ffe0ff */
[----:B------:R-:W-:Y:S01]  /*39cd0*/  ISETP.LT.AND P5, PT, R22, c[0x0][0x178], !P5 ;  /* 0x00005e0016007a0c */ /* 0x000fe20006fa1270 */
[----:B0-----:R-:W-:Y:S01]  /*39ce0*/  IMAD.WIDE R22, R21, 0x2, R10 ;  /* 0x0000000215167825 */ /* 0x001fe200078e020a */
[----:B------:R-:W-:-:S03]  /*39cf0*/  PRMT R6, R24, 0x7632, R6 ;  /* 0x0000763218067816 */ /* 0x000fc60000000006 */
[----:B------:R-:W-:Y:S01]  /*39d00*/  IMAD.WIDE R4, R21, 0x2, R8 ;  /* 0x0000000215047825 */ /* 0x000fe200078e0208 */
[----:B------:R-:W-:-:S03]  /*39d10*/  PRMT R0, R29, 0x7632, R0 ;  /* 0x000076321d007816 */ /* 0x000fc60000000000 */
[----:B------:R-:W-:Y:S01]  /*39d20*/  IMAD.WIDE R14, R21, 0x2, R2 ;  /* 0x00000002150e7825 */ /* 0x000fe200078e0202 */
[----:B------:R1:W-:Y:S03]  /*39d30*/  @P2 STG.E.U16 [R22.64], R29 ;  /* 0x0000001d16002986 */ /* 0x0003e6000c101506 */
[----:B------:R-:W-:-:S04]  /*39d40*/  IMAD.WIDE R12, R25, 0x2, R12 ;  /* 0x00000002190c7825 */ /* 0x000fc800078e020c */
[----:B------:R-:W-:-:S04]  /*39d50*/  IMAD.WIDE R10, R25, 0x2, R10 ;  /* 0x00000002190a7825 */ /* 0x000fc800078e020a */
[----:B------:R-:W-:-:S04]  /*39d60*/  IMAD.WIDE R8, R25, 0x2, R8 ;  /* 0x0000000219087825 */ /* 0x000fc800078e0208 */
[----:B------:R-:W-:Y:S01]  /*39d70*/  IMAD.WIDE R2, R25, 0x2, R2 ;  /* 0x0000000219027825 */ /* 0x000fe200078e0202 */
[----:B----4-:R-:W-:Y:S01]  /*39d80*/  PRMT R16, R28, 0x7632, R16 ;  /* 0x000076321c107816 */ /* 0x010fe20000000010 */
[----:B------:R1:W-:Y:S04]  /*39d90*/  @P3 STG.E.U16 [R4.64], R28 ;  /* 0x0000001c04003986 */ /* 0x0003e8000c101506 */
[----:B------:R1:W-:Y:S04]  /*39da0*/  @P0 STG.E.U16 [R14.64], R7 ;  /* 0x000000070e000986 */ /* 0x0003e8000c101506 */
[----:B------:R1:W-:Y:S04]  /*39db0*/  @P4 STG.E.U16 [R12.64], R6 ;  /* 0x000000060c004986 */ /* 0x0003e8000c101506 */
[----:B------:R1:W-:Y:S04]  /*39dc0*/  @P6 STG.E.U16 [R10.64], R0 ;  /* 0x000000000a006986 */ /* 0x0003e8000c101506 */
[----:B------:R1:W-:Y:S01]  /*39dd0*/  @P1 STG.E.U16 [R8.64], R16 ;  /* 0x0000001008001986 */ /* 0x0003e2000c101506 */
[----:B------:R-:W-:Y:S05]  /*39de0*/  @!P5 EXIT ;  /* 0x000000000000d94d */ /* 0x000fea0003800000 */
[----:B-1----:R-:W-:-:S05]  /*39df0*/  PRMT R7, R7, 0x7632, R7 ;  /* 0x0000763207077816 */ /* 0x002fca0000000007 */
[----:B------:R-:W-:Y:S01]  /*39e00*/  STG.E.U16 [R2.64], R7 ;  /* 0x0000000702007986 */ /* 0x000fe2000c101506 */
[----:B------:R-:W-:Y:S05]  /*39e10*/  EXIT ;  /* 0x000000000000794d */ /* 0x000fea0003800000 */
.L_x_3:
[----:B------:R-:W-:-:S00]  /*39e20*/  BRA `(.L_x_3) ;  /* 0xfffffff000007947 */ /* 0x000fc0000383ffff */
[----:B------:R-:W-:-:S00]  /*39e30*/  NOP ;  /* 0x0000000000007918 */ /* 0x000fc00000000000 */
        /* <DEDUP_REMOVED lines=12> */
.L_x_4:


//--------------------- .nv.shared.matmul_kernel  --------------------------
	.section	.nv.shared.matmul_kernel,"aw",@nobits
	.sectionflags	@""
	.align	16
